def matmul_kernel(
    a_ptr,
    b_ptr,
    c_ptr,
    M,
    N,
    K,
    stride_am,
    stride_ak,
    stride_bk,
    stride_bn,
    stride_cm,
    stride_cn,
    BLOCK_M: tl.constexpr,
    BLOCK_N: tl.constexpr,
    BLOCK_K: tl.constexpr,
    GROUP_M: tl.constexpr,
):
    pid = tl.program_id(axis=0)
    num_pid_m = tl.cdiv(M, BLOCK_M)
    num_pid_n = tl.cdiv(N, BLOCK_N)
    num_pid_in_group = GROUP_M * num_pid_n
    group_id = pid // num_pid_in_group
    first_pid_m = group_id * GROUP_M
    group_size_m = min(num_pid_m - first_pid_m, GROUP_M)
    pid_m = first_pid_m + ((pid % num_pid_in_group) % group_size_m)
    pid_n = (pid % num_pid_in_group) // group_size_m

    offs_am = (pid_m * BLOCK_M + tl.arange(0, BLOCK_M)) % M
    offs_bn = (pid_n * BLOCK_N + tl.arange(0, BLOCK_N)) % N
    offs_k = tl.arange(0, BLOCK_K)
    a_ptrs = a_ptr + offs_am[:, None] * stride_am + offs_k[None, :] * stride_ak
    b_ptrs = b_ptr + offs_k[:, None] * stride_bk + offs_bn[None, :] * stride_bn

    acc = tl.zeros((BLOCK_M, BLOCK_N), dtype=tl.float32)
    for kk in range(0, tl.cdiv(K, BLOCK_K)):
        a = tl.load(a_ptrs, mask=offs_k[None, :] < K - kk * BLOCK_K, other=0.0)
        b = tl.load(b_ptrs, mask=offs_k[:, None] < K - kk * BLOCK_K, other=0.0)
        acc = tl.dot(a, b, acc)
        a_ptrs += BLOCK_K * stride_ak
        b_ptrs += BLOCK_K * stride_bk

    c = acc.to(c_ptr.dtype.element_ty)
    offs_cm = pid_m * BLOCK_M + tl.arange(0, BLOCK_M)
    offs_cn = pid_n * BLOCK_N + tl.arange(0, BLOCK_N)
    c_ptrs = c_ptr + offs_cm[:, None] * stride_cm + offs_cn[None, :] * stride_cn
    mask = (offs_cm[:, None] < M) & (offs_cn[None, :] < N)
    tl.store(c_ptrs, c, mask=mask)

# config = {"BLOCK_K": 64, "BLOCK_M": 256, "BLOCK_N": 128, "GROUP_M": 8, "arch": "sm_100", "dtype": "fp8e5m2", "num_ctas": 1, "num_stages": 3, "num_warps": 4}
# arch = sm_100


// ===== COMPILED SASS (sm_100a) =====

	.target	sm_100a

	.elftype	@"ET_EXEC"


//--------------------- .note.nv.tkinfo           --------------------------
	.section	.note.nv.tkinfo,"",@"SHT_NOTE"
	.sectionflags	@"SHF_NOTE_NV_TKINFO"
	.tkinfo
        /*0018*/ 	.word	0x00000081
        /*0030*/ 	.string	""
        /*0030*/ 	.string	"ptxas-blackwell"
        /*0030*/ 	.string	"Cuda compilation tools, release 12.9, V12.9.86"
        /*0030*/ 	.string	"Build cuda_12.9.r12.9/compiler.36037853_0"
        /*0030*/ 	.string	"-v  -suppress-debug-info  -lineinfo  -arch sm_100a "



//--------------------- .note.nv.cuver            --------------------------
	.section	.note.nv.cuver,"",@"SHT_NOTE"
	.sectionflags	@"SHF_NOTE_NV_CUVER"
        /*0018*/ 	.short	0x0001
        /*001a*/ 	.short	0x0064
        /*001c*/ 	.short	0x0001
        /*001e*/ 	.short	0x0000
        /*0020*/ 	.short	0x0001
        /*0022*/ 	.short	0x0000


//--------------------- .nv.info                  --------------------------
	.section	.nv.info,"",@"SHT_CUDA_INFO"
	.align	4


	//----- nvinfo : EIATTR_REGCOUNT
	.align		4
        /*0000*/ 	.byte	0x04, 0x2f
        /*0002*/ 	.short	(.L_4 - .L_3)
	.align		4
.L_3:
        /*0004*/ 	.word	index@(matmul_kernel)
        /*0008*/ 	.word	0x00000060


	//----- nvinfo : EIATTR_FRAME_SIZE
	.align		4
.L_4:
        /*000c*/ 	.byte	0x04, 0x11
        /*000e*/ 	.short	(.L_6 - .L_5)
	.align		4
.L_5:
        /*0010*/ 	.word	index@($__internal_2_$__cuda_sm10x_tcgen05_guardrail_trap_unallocated_columns_being_dealloced)
        /*0014*/ 	.word	0x000008d0


	//----- nvinfo : EIATTR_FRAME_SIZE
	.align		4
.L_6:
        /*0018*/ 	.byte	0x04, 0x11
        /*001a*/ 	.short	(.L_8 - .L_7)
	.align		4
.L_7:
        /*001c*/ 	.word	index@($__internal_1_$__cuda_sm10x_tcgen05_guardrail_trap_phase_invalid_during_alloc)
        /*0020*/ 	.word	0x000008d0


	//----- nvinfo : EIATTR_FRAME_SIZE
	.align		4
.L_8:
        /*0024*/ 	.byte	0x04, 0x11
        /*0026*/ 	.short	(.L_10 - .L_9)
	.align		4
.L_9:
        /*0028*/ 	.word	index@($__internal_0_$__cuda_sm10x_tcgen05_guardrail_trap_col_being_dealloced_not_returned_by_alloc)
        /*002c*/ 	.word	0x000008d0


	//----- nvinfo : EIATTR_FRAME_SIZE
	.align		4
.L_10:
        /*0030*/ 	.byte	0x04, 0x11
        /*0032*/ 	.short	(.L_12 - .L_11)
	.align		4
.L_11:
        /*0034*/ 	.word	index@(matmul_kernel)
        /*0038*/ 	.word	0x000008d0


	//----- nvinfo : EIATTR_MIN_STACK_SIZE
	.align		4
.L_12:
        /*003c*/ 	.byte	0x04, 0x12
        /*003e*/ 	.short	(.L_14 - .L_13)
	.align		4
.L_13:
        /*0040*/ 	.word	index@(matmul_kernel)
        /*0044*/ 	.word	0x000008d0
.L_14:


//--------------------- .nv.info.matmul_kernel    --------------------------
	.section	.nv.info.matmul_kernel,"",@"SHT_CUDA_INFO"
	.sectionflags	@""
	.align	4


	//----- nvinfo : EIATTR_CUDA_API_VERSION
	.align		4
        /*0000*/ 	.byte	0x04, 0x37
        /*0002*/ 	.short	(.L_16 - .L_15)
.L_15:
        /*0004*/ 	.word	0x00000081


	//----- nvinfo : EIATTR_KPARAM_INFO
	.align		4
.L_16:
        /*0008*/ 	.byte	0x04, 0x17
        /*000a*/ 	.short	(.L_18 - .L_17)
.L_17:
        /*000c*/ 	.word	0x00000000
        /*0010*/ 	.short	0x000d
        /*0012*/ 	.short	0x0048
        /*0014*/ 	.byte	0x00, 0xf4, 0x21, 0x00


	//----- nvinfo : EIATTR_KPARAM_INFO
	.align		4
.L_18:
        /*0018*/ 	.byte	0x04, 0x17
        /*001a*/ 	.short	(.L_20 - .L_19)
.L_19:
        /*001c*/ 	.word	0x00000000
        /*0020*/ 	.short	0x000c
        /*0022*/ 	.short	0x0040
        /*0024*/ 	.byte	0x00, 0xf4, 0x21, 0x00


	//----- nvinfo : EIATTR_KPARAM_INFO
	.align		4
.L_20:
        /*0028*/ 	.byte	0x04, 0x17
        /*002a*/ 	.short	(.L_22 - .L_21)
.L_21:
        /*002c*/ 	.word	0x00000000
        /*0030*/ 	.short	0x000b
        /*0032*/ 	.short	0x0038
        /*0034*/ 	.byte	0x00, 0xf0, 0x11, 0x00


	//----- nvinfo : EIATTR_KPARAM_INFO
	.align		4
.L_22:
        /*0038*/ 	.byte	0x04, 0x17
        /*003a*/ 	.short	(.L_24 - .L_23)
.L_23:
        /*003c*/ 	.word	0x00000000
        /*0040*/ 	.short	0x000a
        /*0042*/ 	.short	0x0034
        /*0044*/ 	.byte	0x00, 0xf0, 0x11, 0x00


	//----- nvinfo : EIATTR_KPARAM_INFO
	.align		4
.L_24:
        /*0048*/ 	.byte	0x04, 0x17
        /*004a*/ 	.short	(.L_26 - .L_25)
.L_25:
        /*004c*/ 	.word	0x00000000
        /*0050*/ 	.short	0x0009
        /*0052*/ 	.short	0x0030
        /*0054*/ 	.byte	0x00, 0xf0, 0x11, 0x00


	//----- nvinfo : EIATTR_KPARAM_INFO
	.align		4
.L_26:
        /*0058*/ 	.byte	0x04, 0x17
        /*005a*/ 	.short	(.L_28 - .L_27)
.L_27:
        /*005c*/ 	.word	0x00000000
        /*0060*/ 	.short	0x0008
        /*0062*/ 	.short	0x002c
        /*0064*/ 	.byte	0x00, 0xf0, 0x11, 0x00


	//----- nvinfo : EIATTR_KPARAM_INFO
	.align		4
.L_28:
        /*0068*/ 	.byte	0x04, 0x17
        /*006a*/ 	.short	(.L_30 - .L_29)
.L_29:
        /*006c*/ 	.word	0x00000000
        /*0070*/ 	.short	0x0007
        /*0072*/ 	.short	0x0028
        /*0074*/ 	.byte	0x00, 0xf0, 0x11, 0x00


	//----- nvinfo : EIATTR_KPARAM_INFO
	.align		4
.L_30:
        /*0078*/ 	.byte	0x04, 0x17
        /*007a*/ 	.short	(.L_32 - .L_31)
.L_31:
        /*007c*/ 	.word	0x00000000
        /*0080*/ 	.short	0x0006
        /*0082*/ 	.short	0x0024
        /*0084*/ 	.byte	0x00, 0xf0, 0x11, 0x00


	//----- nvinfo : EIATTR_KPARAM_INFO
	.align		4
.L_32:
        /*0088*/ 	.byte	0x04, 0x17
        /*008a*/ 	.short	(.L_34 - .L_33)
.L_33:
        /*008c*/ 	.word	0x00000000
        /*0090*/ 	.short	0x0005
        /*0092*/ 	.short	0x0020
        /*0094*/ 	.byte	0x00, 0xf0, 0x11, 0x00


	//----- nvinfo : EIATTR_KPARAM_INFO
	.align		4
.L_34:
        /*0098*/ 	.byte	0x04, 0x17
        /*009a*/ 	.short	(.L_36 - .L_35)
.L_35:
        /*009c*/ 	.word	0x00000000
        /*00a0*/ 	.short	0x0004
        /*00a2*/ 	.short	0x001c
        /*00a4*/ 	.byte	0x00, 0xf0, 0x11, 0x00


	//----- nvinfo : EIATTR_KPARAM_INFO
	.align		4
.L_36:
        /*00a8*/ 	.byte	0x04, 0x17
        /*00aa*/ 	.short	(.L_38 - .L_37)
.L_37:
        /*00ac*/ 	.word	0x00000000
        /*00b0*/ 	.short	0x0003
        /*00b2*/ 	.short	0x0018
        /*00b4*/ 	.byte	0x00, 0xf0, 0x11, 0x00


	//----- nvinfo : EIATTR_KPARAM_INFO
	.align		4
.L_38:
        /*00b8*/ 	.byte	0x04, 0x17
        /*00ba*/ 	.short	(.L_40 - .L_39)
.L_39:
        /*00bc*/ 	.word	0x00000000
        /*00c0*/ 	.short	0x0002
        /*00c2*/ 	.short	0x0010
        /*00c4*/ 	.byte	0x00, 0xf4, 0x21, 0x00


	//----- nvinfo : EIATTR_KPARAM_INFO
	.align		4
.L_40:
        /*00c8*/ 	.byte	0x04, 0x17
        /*00ca*/ 	.short	(.L_42 - .L_41)
.L_41:
        /*00cc*/ 	.word	0x00000000
        /*00d0*/ 	.short	0x0001
        /*00d2*/ 	.short	0x0008
        /*00d4*/ 	.byte	0x00, 0xf4, 0x21, 0x00


	//----- nvinfo : EIATTR_KPARAM_INFO
	.align		4
.L_42:
        /*00d8*/ 	.byte	0x04, 0x17
        /*00da*/ 	.short	(.L_44 - .L_43)
.L_43:
        /*00dc*/ 	.word	0x00000000
        /*00e0*/ 	.short	0x0000
        /*00e2*/ 	.short	0x0000
        /*00e4*/ 	.byte	0x00, 0xf4, 0x21, 0x00


	//----- nvinfo : EIATTR_AT_ENTRY_FRAGMENTS
	.align		4
.L_44:
        /*00e8*/ 	.byte	0x04, 0x4f
        /*00ea*/ 	.short	(.L_46 - .L_45)


	//   ....[0]....
.L_45:
        /*00ec*/ 	.word	0x00000004


	//----- nvinfo : EIATTR_RESERVED_SMEM_USED
	.align		4
.L_46:
        /*00f0*/ 	.byte	0x01, 0x41
	.zero		2


	//----- nvinfo : EIATTR_SPARSE_MMA_MASK
	.align		4
        /*00f4*/ 	.byte	0x03, 0x50
        /*00f6*/ 	.short	0x0000


	//----- nvinfo : EIATTR_TCGEN05_1CTA_USED
	.align		4
        /*00f8*/ 	.byte	0x01, 0x51
	.zero		2


	//----- nvinfo : EIATTR_MAXREG_COUNT
	.align		4
        /*00fc*/ 	.byte	0x03, 0x1b
        /*00fe*/ 	.short	0x00ff


	//----- nvinfo : EIATTR_NUM_BARRIERS
	.align		4
        /*0100*/ 	.byte	0x02, 0x4c
        /*0102*/ 	.byte	0x01
	.zero		1


	//----- nvinfo : EIATTR_ANNOTATIONS
	.align		4
        /*0104*/ 	.byte	0x04, 0x55
        /*0106*/ 	.short	(.L_48 - .L_47)


	//   ....[0]....
.L_47:
        /*0108*/ 	.word	0x00000001
        /*010c*/ 	.byte	0xf0, 0x03, 0x00, 0x00, 0x01, 0x00, 0x00, 0x00, 0x00, 0x0a, 0x00, 0x00, 0x01, 0x00, 0x00, 0x00
        /* <DEDUP_REMOVED lines=1448> */
        /*5b9c*/ 	.byte	0x80, 0x62, 0x02, 0x00, 0x01, 0x00, 0x00, 0x00, 0x90, 0x62, 0x02, 0x00


	//----- nvinfo : EIATTR_INT_WARP_WIDE_INSTR_OFFSETS
	.align		4
.L_48:
        /*5ba8*/ 	.byte	0x04, 0x31
        /*5baa*/ 	.short	(.L_50 - .L_49)


	//   ....[0]....
.L_49:
        /*5bac*/ 	.word	0x00003ac0


	//   ....[1]....
        /*5bb0*/ 	.word	0x00003ad0


	//   ....[2]....
        /*5bb4*/ 	.word	0x0000b1a0


	//   ....[3]....
        /*5bb8*/ 	.word	0x00026910


	//   ....[4]....
        /*5bbc*/ 	.word	0x00026960


	//----- nvinfo : EIATTR_COOP_GROUP_MASK_REGIDS
	.align		4
.L_50:
        /*5bc0*/ 	.byte	0x04, 0x29
        /*5bc2*/ 	.short	(.L_52 - .L_51)


	//   ....[0]....
.L_51:
        /*5bc4*/ 	.word	0xffffffff


	//   ....[1]....
        /*5bc8*/ 	.word	0xffffffff


	//   ....[2]....
        /*5bcc*/ 	.word	0xffffffff


	//   ....[3]....
        /*5bd0*/ 	.word	0xffffffff


	//----- nvinfo : EIATTR_COOP_GROUP_INSTR_OFFSETS
	.align		4
.L_52:
        /*5bd4*/ 	.byte	0x04, 0x28
        /*5bd6*/ 	.short	(.L_54 - .L_53)


	//   ....[0]....
.L_53:
        /*5bd8*/ 	.word	0x00000070


	//   ....[1]....
        /*5bdc*/ 	.word	0x00000330


	//   ....[2]....
        /*5be0*/ 	.word	0x000267a0


	//   ....[3]....
        /*5be4*/ 	.word	0x00026a10


	//----- nvinfo : EIATTR_VRC_CTA_INIT_COUNT
	.align		4
.L_54:
        /*5be8*/ 	.byte	0x02, 0x4a
        /*5bea*/ 	.byte	0x80
	.zero		1


	//----- nvinfo : EIATTR_MBARRIER_INSTR_OFFSETS
	.align		4
        /*5bec*/ 	.byte	0x04, 0x39
        /*5bee*/ 	.short	(.L_56 - .L_55)


	//   ....[0]....
.L_55:
        /*5bf0*/ 	.word	0x00004480
        /*5bf4*/ 	.word	0x000000ff
        /*5bf8*/ 	.word	0x00000000
        /*5bfc*/ 	.short	0x0100
        /*5bfe*/ 	.byte	0x0b
	.zero		1


	//   ....[1]....
        /*5c00*/ 	.word	0x0000b1e0
        /*5c04*/ 	.word	0x000000ff
        /*5c08*/ 	.word	0x0000c008
        /*5c0c*/ 	.short	0x0100
        /*5c0e*/ 	.byte	0x09
	.zero		1


	//   ....[2]....
        /*5c10*/ 	.word	0x000143a0
        /*5c14*/ 	.word	0x000000ff
        /*5c18*/ 	.word	0x00000000
        /*5c1c*/ 	.short	0x010a
        /*5c1e*/ 	.byte	0x0b
	.zero		1


	//   ....[3]....
        /*5c20*/ 	.word	0x0001b820
        /*5c24*/ 	.word	0x000000ff
        /*5c28*/ 	.word	0x00000000
        /*5c2c*/ 	.short	0x010a
        /*5c2e*/ 	.byte	0x0b
	.zero		1


	//   ....[4]....
        /*5c30*/ 	.word	0x0001b9a0
        /*5c34*/ 	.word	0x000000ff
        /*5c38*/ 	.word	0x0000c000
        /*5c3c*/ 	.short	0x0108
        /*5c3e*/ 	.byte	0x09
	.zero		1


	//   ....[5]....
        /*5c40*/ 	.word	0x0001bac0
        /*5c44*/ 	.word	0x000000ff
        /*5c48*/ 	.word	0x0000c008
        /*5c4c*/ 	.short	0x0108
        /*5c4e*/ 	.byte	0x09
	.zero		1


	//   ....[6]....
        /*5c50*/ 	.word	0x00026a30
        /*5c54*/ 	.word	0x000000ff
        /*5c58*/ 	.word	0x00000000
        /*5c5c*/ 	.short	0x010a
        /*5c5e*/ 	.byte	0x0b
	.zero		1


	//   ....[7]....
        /*5c60*/ 	.word	0x00026a60
        /*5c64*/ 	.word	0x000000ff
        /*5c68*/ 	.word	0x00000000
        /*5c6c*/ 	.short	0x010a
        /*5c6e*/ 	.byte	0x0b
	.zero		1


	//----- nvinfo : EIATTR_NUM_MBARRIERS
	.align		4
.L_56:
        /*5c70*/ 	.byte	0x03, 0x38
        /*5c72*/ 	.short	0x0002


	//----- nvinfo : EIATTR_EXIT_INSTR_OFFSETS
	.align		4
        /*5c74*/ 	.byte	0x04, 0x1c
        /*5c76*/ 	.short	(.L_58 - .L_57)


	//   ....[0]....
.L_57:
        /*5c78*/ 	.word	0x00026a20


	//----- nvinfo : EIATTR_REQNTID
	.align		4
.L_58:
        /*5c7c*/ 	.byte	0x04, 0x10
        /*5c7e*/ 	.short	(.L_60 - .L_59)
.L_59:
        /*5c80*/ 	.word	0x00000080
        /*5c84*/ 	.word	0x00000001
        /*5c88*/ 	.word	0x00000001


	//----- nvinfo : EIATTR_CRS_STACK_SIZE
	.align		4
.L_60:
        /*5c8c*/ 	.byte	0x04, 0x1e
        /*5c8e*/ 	.short	(.L_62 - .L_61)
.L_61:
        /*5c90*/ 	.word	0x00000000


	//----- nvinfo : EIATTR_CBANK_PARAM_SIZE
	.align		4
.L_62:
        /*5c94*/ 	.byte	0x03, 0x19
        /*5c96*/ 	.short	0x0050


	//----- nvinfo : EIATTR_PARAM_CBANK
	.align		4
        /*5c98*/ 	.byte	0x04, 0x0a
        /*5c9a*/ 	.short	(.L_64 - .L_63)
	.align		4
.L_63:
        /*5c9c*/ 	.word	index@(.nv.constant0.matmul_kernel)
        /*5ca0*/ 	.short	0x0380
        /*5ca2*/ 	.short	0x0050


	//----- nvinfo : EIATTR_SW_WAR
	.align		4
.L_64:
        /*5ca4*/ 	.byte	0x04, 0x36
        /*5ca6*/ 	.short	(.L_66 - .L_65)
.L_65:
        /*5ca8*/ 	.word	0x00000008
.L_66:


//--------------------- .nv.compat                --------------------------
	.section	.nv.compat,"",@"SHT_CUDA_COMPAT_INFO"
	.align	4
        /*0000*/ 	.byte	0x02, 0x02, 0x02, 0x00, 0x02, 0x05, 0x05, 0x00, 0x02, 0x03, 0x00, 0x00, 0x02, 0x06, 0x01, 0x00


//--------------------- .nv.callgraph             --------------------------
	.section	.nv.callgraph,"",@"SHT_CUDA_CALLGRAPH"
	.align	4
	.sectionentsize	8
	.align		4
        /*0000*/ 	.word	0x00000000
	.align		4
        /*0004*/ 	.word	0xffffffff
	.align		4
        /*0008*/ 	.word	0x00000000
	.align		4
        /*000c*/ 	.word	0xfffffffe
	.align		4
        /*0010*/ 	.word	0x00000000
	.align		4
        /*0014*/ 	.word	0xfffffffd
	.align		4
        /*0018*/ 	.word	0x00000000
	.align		4
        /*001c*/ 	.word	0xfffffffc


//--------------------- .text.matmul_kernel       --------------------------
	.section	.text.matmul_kernel,"ax",@progbits
	.align	128
        .global         matmul_kernel
        .type           matmul_kernel,@function
        .size           matmul_kernel,(.L_x_20 - matmul_kernel)
        .other          matmul_kernel,@"STO_CUDA_ENTRY STV_DEFAULT"
matmul_kernel:
.text.matmul_kernel:
[----:B------:R-:W0:Y:S01]  /*0000*/  LDC R1, c[0x0][0x37c] ;  /* 0x0000df00ff017b82 */ /* 0x000e220000000800 */
[----:B------:R-:W1:Y:S01]  /*0010*/  S2R R0, SR_TID.X ;  /* 0x0000000000007919 */ /* 0x000e620000002100 */
[----:B0-----:R-:W-:Y:S01]  /*0020*/  VIADD R1, R1, 0xfffff730 ;  /* 0xfffff73001017836 */ /* 0x001fe20000000000 */
[----:B-1----:R-:W-:-:S13]  /*0030*/  ISETP.GE.U32.AND P0, PT, R0, 0x20, PT ;  /* 0x000000200000780c */ /* 0x002fda0003f06070 */
[----:B------:R-:W-:Y:S02]  /*0040*/  VOTEU.ANY UP0, P0 ;  /* 0x0000000000ff7886 */ /* 0x000fe40000000100 */
[----:B------:R-:W-:Y:S05]  /*0050*/  BRA.U UP0, `(.L_x_0) ;  /* 0x0000000100b87547 */ /* 0x000fea000b800000 */
[----:B------:R-:W0:Y:S01]  /*0060*/  S2UR UR6, SR_CgaCtaId ;  /* 0x00000000000679c3 */ /* 0x000e220000008800 */
[----:B------:R-:W-:Y:S01]  /*0070*/  NOP ;  /* 0x0000000000007918 */ /* 0x000fe20000000000 */
[----:B------:R-:W-:Y:S02]  /*0080*/  UMOV UR4, 0x40 ;  /* 0x0000004000047882 */ /* 0x000fe40000000000 */
[----:B0-----:R-:W-:-:S09]  /*0090*/  ULEA UR4, UR6, UR4, 0x18 ;  /* 0x0000000406047291 */ /* 0x001fd2000f8ec0ff */
[----:B------:R-:W0:Y:S01]  /*00a0*/  LDS.U8 R0, [UR4] ;  /* 0x00000004ff007984 */ /* 0x000e220008000000 */
[----:B------:R-:W-:Y:S02]  /*00b0*/  UMOV UR4, 0x400 ;  /* 0x0000040000047882 */ /* 0x000fe40000000000 */
[----:B------:R-:W-:Y:S01]  /*00c0*/  ULEA UR4, UR6, UR4, 0x18 ;  /* 0x0000000406047291 */ /* 0x000fe2000f8ec0ff */
[----:B0-----:R-:W-:-:S13]  /*00d0*/  ISETP.NE.AND P0, PT, R0, RZ, PT ;  /* 0x000000ff0000720c */ /* 0x001fda0003f05270 */
[----:B------:R-:W-:Y:S05]  /*00e0*/  @P0 BRA `(.L_x_1) ;  /* 0x00000000007c0947 */ /* 0x000fea0003800000 */
[----:B------:R-:W-:-:S13]  /*00f0*/  ELECT P0, URZ, PT ;  /* 0x0000000000ff782f */ /* 0x000fda0003800000 */
[----:B------:R-:W-:Y:S05]  /*0100*/  @!P0 BRA `(.L_x_2) ;  /* 0x0000000000848947 */ /* 0x000fea0003800000 */
[----:B------:R-:W-:Y:S01]  /*0110*/  UMOV UR5, 0x8 ;  /* 0x0000000800057882 */ /* 0x000fe20000000000 */
[----:B------:R-:W-:Y:S02]  /*0120*/  IMAD.MOV.U32 R4, RZ, RZ, 0x1 ;  /* 0x00000001ff047424 */ /* 0x000fe400078e00ff */
[----:B------:R-:W-:Y:S02]  /*0130*/  IMAD.MOV.U32 R5, RZ, RZ, 0xff ;  /* 0x000000ffff057424 */ /* 0x000fe400078e00ff */
[----:B------:R-:W-:Y:S04]  /*0140*/  DEPBAR.LE SB0, 0x36 ;  /* 0x00008d800000791a */ /* 0x000fe80000000000 */
[----:B------:R-:W0:Y:S02]  /*0150*/  UTCATOMSWS.FIND_AND_SET.ALIGN UP1, UR5, UR5 ;  /* 0x00000005000575e3 */ /* 0x000e240008020800 */
[----:B0-----:R-:W-:-:S04]  /*0160*/  PLOP3.LUT P0, PT, PT, PT, UP1, 0x80, 0x8 ;  /* 0x000000000008781c */ /* 0x001fc80003f0f018 */
[----:B------:R-:W-:-:S04]  /*0170*/  SEL R0, RZ, 0xffffffff, !P0 ;  /* 0xffffffffff007807 */ /* 0x000fc80004000000 */
[----:B------:R-:W-:Y:S01]  /*0180*/  ISETP.NE.AND P0, PT, R0, RZ, PT ;  /* 0x000000ff0000720c */ /* 0x000fe20003f05270 */
[----:B------:R-:W-:-:S12]  /*0190*/  IMAD.U32 R0, RZ, RZ, UR5 ;  /* 0x00000005ff007e24 */ /* 0x000fd8000f8e00ff */
[----:B------:R-:W-:Y:S05]  /*01a0*/  @P0 BRA `(.L_x_3) ;  /* 0x0000000000240947 */ /* 0x000fea0003800000 */
.L_x_4:
[----:B------:R-:W-:Y:S05]  /*01b0*/  NANOSLEEP 0x64 ;  /* 0x000000640000795d */ /* 0x000fea0003800000 */
[----:B------:R-:W-:-:S05]  /*01c0*/  UMOV UR5, 0x8 ;  /* 0x0000000800057882 */ /* 0x000fca0000000000 */
[----:B------:R-:W-:Y:S04]  /*01d0*/  DEPBAR.LE SB0, 0x36 ;  /* 0x00008d800000791a */ /* 0x000fe80000000000 */
[----:B------:R-:W0:Y:S02]  /*01e0*/  UTCATOMSWS.FIND_AND_SET.ALIGN UP1, UR5, UR5 ;  /* 0x00000005000575e3 */ /* 0x000e240008020800 */
[----:B0-----:R-:W-:-:S04]  /*01f0*/  PLOP3.LUT P0, PT, PT, PT, UP1, 0x80, 0x8 ;  /* 0x000000000008781c */ /* 0x001fc80003f0f018 */
[----:B------:R-:W-:-:S04]  /*0200*/  SEL R0, RZ, 0xffffffff, !P0 ;  /* 0xffffffffff007807 */ /* 0x000fc80004000000 */
[----:B------:R-:W-:Y:S01]  /*0210*/  ISETP.NE.AND P0, PT, R0, RZ, PT ;  /* 0x000000ff0000720c */ /* 0x000fe20003f05270 */
[----:B------:R-:W-:-:S12]  /*0220*/  IMAD.U32 R0, RZ, RZ, UR5 ;  /* 0x00000005ff007e24 */ /* 0x000fd8000f8e00ff */
[----:B------:R-:W-:Y:S05]  /*0230*/  @!P0 BRA `(.L_x_4) ;  /* 0xfffffffc00dc8947 */ /* 0x000fea000383ffff */
.L_x_3:
[C---:B------:R-:W-:Y:S01]  /*0240*/  VIADD R3, R0.reuse, 0x10 ;  /* 0x0000001000037836 */ /* 0x040fe20000000000 */
[----:B------:R-:W-:Y:S01]  /*0250*/  UMOV UR5, 0x50 ;  /* 0x0000005000057882 */ /* 0x000fe20000000000 */
[----:B------:R-:W-:Y:S01]  /*0260*/  SHF.L.U32 R2, R5, R0, RZ ;  /* 0x0000000005027219 */ /* 0x000fe200000006ff */
[----:B------:R-:W-:Y:S01]  /*0270*/  ULEA UR5, UR6, UR5, 0x18 ;  /* 0x0000000506057291 */ /* 0x000fe2000f8ec0ff */
[----:B------:R-:W-:Y:S01]  /*0280*/  IMAD.SHL.U32 R0, R0, 0x20, RZ ;  /* 0x0000002000007824 */ /* 0x000fe200078e00ff */
[----:B------:R-:W-:-:S04]  /*0290*/  SHF.L.U32 R3, R4, R3, RZ ;  /* 0x0000000304037219 */ /* 0x000fc800000006ff */
[----:B------:R-:W-:-:S05]  /*02a0*/  LOP3.LUT R2, R3, R2, RZ, 0xfc, !PT ;  /* 0x0000000203027212 */ /* 0x000fca00078efcff */
[----:B------:R0:W-:Y:S04]  /*02b0*/  ATOMS.OR RZ, [UR5], R2 ;  /* 0x00000002ffff798c */ /* 0x0001e8000b000005 */
[----:B------:R0:W-:Y:S01]  /*02c0*/  STS [UR4], R0 ;  /* 0x00000000ff007988 */ /* 0x0001e20008000804 */
[----:B------:R-:W-:Y:S05]  /*02d0*/  BRA `(.L_x_2) ;  /* 0x0000000000107947 */ /* 0x000fea0003800000 */
.L_x_1:
[----:B------:R-:W-:Y:S01]  /*02e0*/  IMAD.MOV.U32 R0, RZ, RZ, -0x1 ;  /* 0xffffffffff007424 */ /* 0x000fe200078e00ff */
[----:B------:R-:W-:-:S04]  /*02f0*/  MOV R2, 0x320 ;  /* 0x0000032000027802 */ /* 0x000fc80000000f00 */
[----:B------:R0:W-:Y:S03]  /*0300*/  STS [UR4], R0 ;  /* 0x00000000ff007988 */ /* 0x0001e60008000804 */
[----:B0-----:R-:W-:Y:S05]  /*0310*/  CALL.REL.NOINC `($__internal_1_$__cuda_sm10x_tcgen05_guardrail_trap_phase_invalid_during_alloc) ;  /* 0x0000026400e87944 */ /* 0x001fea0003c00000 */
.L_x_2:
[----:B------:R-:W-:Y:S05]  /*0320*/  WARPSYNC.ALL ;  /* 0x0000000000007948 */ /* 0x000fea0003800000 */
[----:B------:R-:W-:Y:S01]  /*0330*/  NOP ;  /* 0x0000000000007918 */ /* 0x000fe20000000000 */
.L_x_0:
[----:B------:R-:W1:Y:S01]  /*0340*/  LDC.64 R8, c[0x0][0x398] ;  /* 0x0000e600ff087b82 */ /* 0x000e620000000a00 */
[----:B------:R-:W2:Y:S01]  /*0350*/  S2R R5, SR_CTAID.X ;  /* 0x0000000000057919 */ /* 0x000ea20000002500 */
[----:B------:R-:W-:Y:S01]  /*0360*/  UMOV UR9, 0x400 ;  /* 0x0000040000097882 */ /* 0x000fe20000000000 */
[----:B------:R-:W3:Y:S01]  /*0370*/  LDCU UR20, c[0x0][0x3a4] ;  /* 0x00007480ff1477ac */ /* 0x000ee20008000800 */
[----:B------:R-:W4:Y:S04]  /*0380*/  S2R R74, SR_TID.X ;  /* 0x00000000004a7919 */ /* 0x000f280000002100 */
[----:B------:R-:W0:Y:S08]  /*0390*/  S2UR UR5, SR_CgaCtaId ;  /* 0x00000000000579c3 */ /* 0x000e300000008800 */
[----:B------:R-:W-:Y:S06]  /*03a0*/  BAR.SYNC.DEFER_BLOCKING 0x0 ;  /* 0x0000000000007b1d */ /* 0x000fec0000010000 */
[----:B------:R-:W0:Y:S01]  /*03b0*/  LDCU.64 UR24, c[0x0][0x358] ;  /* 0x00006b00ff1877ac */ /* 0x000e220008000a00 */
[----:B------:R-:W0:Y:S01]  /*03c0*/  LDCU.64 UR12, c[0x0][0x3a8] ;  /* 0x00007500ff0c77ac */ /* 0x000e220008000a00 */
[----:B------:R-:W0:Y:S02]  /*03d0*/  LDCU.128 UR16, c[0x0][0x380] ;  /* 0x00007000ff1077ac */ /* 0x000e240008000c00 */
[----:B01----:R-:W-:Y:S01]  /*03e0*/  VIADD R0, R9, 0x7f ;  /* 0x0000007f09007836 */ /* 0x003fe20000000000 */
[----:B------:R-:W-:Y:S04]  /*03f0*/  STL [R1+0x6f0], R9 ;  /* 0x0006f00901007387 */ /* 0x000fe80000100800 */
[----:B------:R-:W-:Y:S01]  /*0400*/  SHF.R.S32.HI R3, RZ, 0x1f, R0 ;  /* 0x0000001fff037819 */ /* 0x000fe20000011400 */
[----:B------:R-:W-:-:S03]  /*0410*/  ULEA UR9, UR5, UR9, 0x18 ;  /* 0x0000000905097291 */ /* 0x000fc6000f8ec0ff */
[----:B------:R-:W-:Y:S02]  /*0420*/  LEA.HI R3, R3, R0, RZ, 0x7 ;  /* 0x0000000003037211 */ /* 0x000fe400078f38ff */
[----:B--2---:R-:W-:Y:S02]  /*0430*/  IABS R10, R5 ;  /* 0x00000005000a7213 */ /* 0x004fe40000000000 */
[----:B------:R-:W-:-:S05]  /*0440*/  SHF.R.S32.HI R3, RZ, 0x7, R3 ;  /* 0x00000007ff037819 */ /* 0x000fca0000011403 */
[----:B------:R-:W-:-:S05]  /*0450*/  IMAD.SHL.U32 R4, R3, 0x8, RZ ;  /* 0x0000000803047824 */ /* 0x000fca00078e00ff */
[-C--:B------:R-:W-:Y:S02]  /*0460*/  IABS R7, R4.reuse ;  /* 0x0000000400077213 */ /* 0x080fe40000000000 */
[----:B------:R-:W-:Y:S02]  /*0470*/  IABS R12, R4 ;  /* 0x00000004000c7213 */ /* 0x000fe40000000000 */
[----:B------:R-:W0:Y:S08]  /*0480*/  I2F.RP R0, R7 ;  /* 0x0000000700007306 */ /* 0x000e300000209400 */
[----:B0-----:R-:W0:Y:S02]  /*0490*/  MUFU.RCP R0, R0 ;  /* 0x0000000000007308 */ /* 0x001e240000001000 */
[----:B0-----:R-:W-:-:S02]  /*04a0*/  VIADD R2, R0, 0xffffffe ;  /* 0x0ffffffe00027836 */ /* 0x001fc40000000000 */
[----:B------:R-:W-:-:S04]  /*04b0*/  IMAD.MOV R0, RZ, RZ, -R12 ;  /* 0x000000ffff007224 */ /* 0x000fc800078e0a0c */
[----:B------:R0:W1:Y:S01]  /*04c0*/  F2I.FTZ.U32.TRUNC.NTZ R3, R2 ;  /* 0x0000000200037305 */ /* 0x000062000021f000 */
[----:B------:R-:W2:Y:S01]  /*04d0*/  LDS R12, [UR9] ;  /* 0x00000009ff0c7984 */ /* 0x000ea20008000800 */
[----:B0-----:R-:W-:Y:S02]  /*04e0*/  IMAD.MOV.U32 R2, RZ, RZ, RZ ;  /* 0x000000ffff027224 */ /* 0x001fe400078e00ff */
[----:B-1----:R-:W-:-:S04]  /*04f0*/  IMAD.MOV R6, RZ, RZ, -R3 ;  /* 0x000000ffff067224 */ /* 0x002fc800078e0a03 */
[----:B------:R-:W-:Y:S02]  /*0500*/  IMAD R11, R6, R7, RZ ;  /* 0x00000007060b7224 */ /* 0x000fe400078e02ff */
[----:B------:R-:W-:Y:S02]  /*0510*/  IMAD.MOV.U32 R6, RZ, RZ, R10 ;  /* 0x000000ffff067224 */ /* 0x000fe400078e000a */
[----:B------:R-:W-:Y:S01]  /*0520*/  IMAD.HI.U32 R3, R3, R11, R2 ;  /* 0x0000000b03037227 */ /* 0x000fe200078e0002 */
[----:B------:R-:W-:-:S05]  /*0530*/  IABS R11, R9 ;  /* 0x00000009000b7213 */ /* 0x000fca0000000000 */
[----:B------:R-:W-:-:S04]  /*0540*/  IMAD.HI.U32 R3, R3, R6, RZ ;  /* 0x0000000603037227 */ /* 0x000fc800078e00ff */
[----:B------:R-:W-:Y:S01]  /*0550*/  IMAD R0, R3, R0, R6 ;  /* 0x0000000003007224 */ /* 0x000fe200078e0206 */
[----:B------:R-:W-:Y:S04]  /*0560*/  BAR.SYNC.DEFER_BLOCKING 0x0 ;  /* 0x0000000000007b1d */ /* 0x000fe80000010000 */
[----:B------:R-:W-:Y:S02]  /*0570*/  ISETP.GT.U32.AND P1, PT, R7, R0, PT ;  /* 0x000000000700720c */ /* 0x000fe40003f24070 */
[----:B--2---:R-:W-:-:S11]  /*0580*/  R2UR UR8, R12 ;  /* 0x000000000c0872ca */ /* 0x004fd600000e0000 */
[----:B------:R-:W-:Y:S02]  /*0590*/  @!P1 IMAD.IADD R0, R0, 0x1, -R7 ;  /* 0x0000000100009824 */ /* 0x000fe400078e0a07 */
[----:B------:R-:W-:Y:S01]  /*05a0*/  @!P1 VIADD R3, R3, 0x1 ;  /* 0x0000000103039836 */ /* 0x000fe20000000000 */
[----:B------:R-:W-:Y:S02]  /*05b0*/  ISETP.NE.AND P1, PT, R4, RZ, PT ;  /* 0x000000ff0400720c */ /* 0x000fe40003f25270 */
[----:B------:R-:W-:Y:S02]  /*05c0*/  ISETP.GE.U32.AND P0, PT, R0, R7, PT ;  /* 0x000000070000720c */ /* 0x000fe40003f06070 */
[----:B------:R-:W-:Y:S01]  /*05d0*/  LOP3.LUT R0, R5, R4, RZ, 0x3c, !PT ;  /* 0x0000000405007212 */ /* 0x000fe200078e3cff */
[----:B------:R-:W0:Y:S03]  /*05e0*/  I2F.RP R7, R11 ;  /* 0x0000000b00077306 */ /* 0x000e260000209400 */
[----:B------:R-:W-:Y:S01]  /*05f0*/  ISETP.GE.AND P2, PT, R0, RZ, PT ;  /* 0x000000ff0000720c */ /* 0x000fe20003f46270 */
[----:B------:R-:W-:-:S06]  /*0600*/  VIADD R0, R8, 0xff ;  /* 0x000000ff08007836 */ /* 0x000fcc0000000000 */
[----:B------:R-:W-:-:S04]  /*0610*/  @P0 VIADD R3, R3, 0x1 ;  /* 0x0000000103030836 */ /* 0x000fc80000000000 */
[----:B------:R-:W-:Y:S01]  /*0620*/  IMAD.MOV.U32 R2, RZ, RZ, R3 ;  /* 0x000000ffff027224 */ /* 0x000fe200078e0003 */
[----:B------:R-:W-:Y:S01]  /*0630*/  SHF.R.S32.HI R3, RZ, 0x1f, R0 ;  /* 0x0000001fff037819 */ /* 0x000fe20000011400 */
[----:B0-----:R-:W-:Y:S02]  /*0640*/  MUFU.RCP R7, R7 ;  /* 0x0000000700077308 */ /* 0x001fe40000001000 */
[----:B------:R-:W-:Y:S01]  /*0650*/  @!P2 IMAD.MOV R2, RZ, RZ, -R2 ;  /* 0x000000ffff02a224 */ /* 0x000fe200078e0a02 */
[----:B------:R-:W-:Y:S02]  /*0660*/  @!P1 LOP3.LUT R2, RZ, R4, RZ, 0x33, !PT ;  /* 0x00000004ff029212 */ /* 0x000fe400078e33ff */
[----:B------:R-:W-:-:S03]  /*0670*/  LEA.HI R3, R3, R0, RZ, 0x8 ;  /* 0x0000000003037211 */ /* 0x000fc600078f40ff */
[----:B------:R-:W-:Y:S02]  /*0680*/  IMAD.SHL.U32 R10, R2, 0x8, RZ ;  /* 0x00000008020a7824 */ /* 0x000fe400078e00ff */
[----:B------:R-:W-:-:S03]  /*0690*/  IMAD.MOV R2, RZ, RZ, -R2 ;  /* 0x000000ffff027224 */ /* 0x000fc600078e0a02 */
[----:B------:R-:W-:Y:S01]  /*06a0*/  LEA.HI.SX32 R3, R3, -R10, 0x18 ;  /* 0x8000000a03037211 */ /* 0x000fe200078fc2ff */
[----:B------:R-:W-:Y:S01]  /*06b0*/  IMAD R14, R4, R2, R5 ;  /* 0x00000002040e7224 */ /* 0x000fe200078e0205 */
[----:B------:R-:W-:Y:S01]  /*06c0*/  IABS R4, R8 ;  /* 0x0000000800047213 */ /* 0x000fe20000000000 */
[----:B------:R-:W-:Y:S01]  /*06d0*/  IMAD.MOV.U32 R2, RZ, RZ, RZ ;  /* 0x000000ffff027224 */ /* 0x000fe200078e00ff */
[----:B------:R-:W-:-:S04]  /*06e0*/  VIMNMX R17, PT, PT, R3, 0x8, PT ;  /* 0x0000000803117848 */ /* 0x000fc80003fe0100 */
[----:B------:R-:W-:-:S04]  /*06f0*/  IABS R13, R17 ;  /* 0x00000011000d7213 */ /* 0x000fc80000000000 */
[----:B------:R-:W0:Y:S08]  /*0700*/  I2F.RP R0, R13 ;  /* 0x0000000d00007306 */ /* 0x000e300000209400 */
[----:B0-----:R-:W0:Y:S02]  /*0710*/  MUFU.RCP R0, R0 ;  /* 0x0000000000007308 */ /* 0x001e240000001000 */
[----:B0-----:R-:W-:Y:S01]  /*0720*/  VIADD R3, R0, 0xffffffe ;  /* 0x0ffffffe00037836 */ /* 0x001fe20000000000 */
[----:B------:R-:W-:-:S05]  /*0730*/  IABS R0, R14 ;  /* 0x0000000e00007213 */ /* 0x000fca0000000000 */
[----:B------:R-:W0:Y:S02]  /*0740*/  F2I.FTZ.U32.TRUNC.NTZ R3, R3 ;  /* 0x0000000300037305 */ /* 0x000e24000021f000 */
[----:B0-----:R-:W-:-:S04]  /*0750*/  IMAD.MOV R6, RZ, RZ, -R3 ;  /* 0x000000ffff067224 */ /* 0x001fc800078e0a03 */
[----:B------:R-:W-:Y:S01]  /*0760*/  IMAD R5, R6, R13, RZ ;  /* 0x0000000d06057224 */ /* 0x000fe200078e02ff */
[----:B------:R-:W-:-:S03]  /*0770*/  IABS R6, R17 ;  /* 0x0000001100067213 */ /* 0x000fc60000000000 */
[----:B------:R-:W-:Y:S02]  /*0780*/  IMAD.HI.U32 R2, R3, R5, R2 ;  /* 0x0000000503027227 */ /* 0x000fe400078e0002 */
[----:B------:R-:W0:Y:S02]  /*0790*/  I2F.RP R5, R4 ;  /* 0x0000000400057306 */ /* 0x000e240000209400 */
[----:B------:R-:W-:Y:S02]  /*07a0*/  IMAD.MOV.U32 R3, RZ, RZ, R0 ;  /* 0x000000ffff037224 */ /* 0x000fe400078e0000 */
[----:B------:R-:W-:Y:S02]  /*07b0*/  IMAD.MOV R0, RZ, RZ, -R6 ;  /* 0x000000ffff007224 */ /* 0x000fe400078e0a06 */
[----:B------:R-:W-:-:S04]  /*07c0*/  IMAD.HI.U32 R2, R2, R3, RZ ;  /* 0x0000000302027227 */ /* 0x000fc800078e00ff */
[----:B------:R-:W-:Y:S02]  /*07d0*/  IMAD R0, R2, R0, R3 ;  /* 0x0000000002007224 */ /* 0x000fe400078e0203 */
[----:B------:R-:W-:-:S03]  /*07e0*/  VIADD R3, R7, 0xffffffe ;  /* 0x0ffffffe07037836 */ /* 0x000fc60000000000 */
[----:B------:R-:W-:Y:S01]  /*07f0*/  ISETP.GT.U32.AND P1, PT, R13, R0, PT ;  /* 0x000000000d00720c */ /* 0x000fe20003f24070 */
[----:B0-----:R-:W0:Y:S08]  /*0800*/  MUFU.RCP R5, R5 ;  /* 0x0000000500057308 */ /* 0x001e300000001000 */
[----:B------:R-:W1:Y:S04]  /*0810*/  F2I.FTZ.U32.TRUNC.NTZ R3, R3 ;  /* 0x0000000300037305 */ /* 0x000e68000021f000 */
[----:B------:R-:W-:-:S02]  /*0820*/  @!P1 IMAD.IADD R0, R0, 0x1, -R13 ;  /* 0x0000000100009824 */ /* 0x000fc400078e0a0d */
[----:B------:R-:W-:Y:S01]  /*0830*/  @!P1 VIADD R2, R2, 0x1 ;  /* 0x0000000102029836 */ /* 0x000fe20000000000 */
[----:B------:R-:W-:Y:S02]  /*0840*/  ISETP.NE.AND P1, PT, R17, RZ, PT ;  /* 0x000000ff1100720c */ /* 0x000fe40003f25270 */
[----:B------:R-:W-:Y:S01]  /*0850*/  ISETP.GE.U32.AND P0, PT, R0, R13, PT ;  /* 0x0000000d0000720c */ /* 0x000fe20003f06070 */
[----:B0-----:R-:W-:Y:S01]  /*0860*/  VIADD R6, R5, 0xffffffe ;  /* 0x0ffffffe05067836 */ /* 0x001fe20000000000 */
[----:B------:R-:W-:Y:S02]  /*0870*/  LOP3.LUT R0, R14, R17, RZ, 0x3c, !PT ;  /* 0x000000110e007212 */ /* 0x000fe400078e3cff */
[--C-:B----4-:R-:W-:Y:S01]  /*0880*/  SHF.R.U32.HI R13, RZ, 0x6, R74.reuse ;  /* 0x00000006ff0d7819 */ /* 0x110fe2000001164a */
[----:B------:R-:W0:Y:S01]  /*0890*/  F2I.FTZ.U32.TRUNC.NTZ R7, R6 ;  /* 0x0000000600077305 */ /* 0x000e22000021f000 */
[----:B------:R-:W-:Y:S02]  /*08a0*/  ISETP.GE.AND P2, PT, R0, RZ, PT ;  /* 0x000000ff0000720c */ /* 0x000fe40003f46270 */
[----:B------:R-:W-:-:S02]  /*08b0*/  SHF.R.U32.HI R0, RZ, 0x5, R74 ;  /* 0x00000005ff007819 */ /* 0x000fc4000001164a */
[----:B------:R-:W-:Y:S02]  /*08c0*/  SGXT.U32 R13, R13, 0x1 ;  /* 0x000000010d0d781a */ /* 0x000fe40000000000 */
[----:B------:R-:W-:Y:S01]  /*08d0*/  R2UR UR7, R0 ;  /* 0x00000000000772ca */ /* 0x000fe200000e0000 */
[----:B------:R-:W-:Y:S02]  /*08e0*/  @P0 VIADD R2, R2, 0x1 ;  /* 0x0000000102020836 */ /* 0x000fe40000000000 */
[----:B-1----:R-:W-:Y:S02]  /*08f0*/  IMAD.MOV R0, RZ, RZ, -R3 ;  /* 0x000000ffff007224 */ /* 0x002fe400078e0a03 */
[----:B------:R-:W-:Y:S02]  /*0900*/  IMAD.MOV.U32 R16, RZ, RZ, R2 ;  /* 0x000000ffff107224 */ /* 0x000fe400078e0002 */
[----:B------:R-:W-:Y:S02]  /*0910*/  IMAD R5, R0, R11, RZ ;  /* 0x0000000b00057224 */ /* 0x000fe400078e02ff */
[----:B------:R-:W-:Y:S01]  /*0920*/  @!P2 IMAD.MOV R16, RZ, RZ, -R16 ;  /* 0x000000ffff10a224 */ /* 0x000fe200078e0a10 */
[----:B------:R-:W-:Y:S01]  /*0930*/  @!P1 LOP3.LUT R16, RZ, R17, RZ, 0x33, !PT ;  /* 0x00000011ff109212 */ /* 0x000fe200078e33ff */
[----:B------:R-:W-:-:S02]  /*0940*/  IMAD.MOV.U32 R2, RZ, RZ, RZ ;  /* 0x000000ffff027224 */ /* 0x000fc400078e00ff */
[----:B0-----:R-:W-:Y:S02]  /*0950*/  IMAD.MOV R15, RZ, RZ, -R7 ;  /* 0x000000ffff0f7224 */ /* 0x001fe400078e0a07 */
[----:B------:R-:W-:Y:S02]  /*0960*/  IMAD.SHL.U32 R0, R16, 0x80, RZ ;  /* 0x0000008010007824 */ /* 0x000fe400078e00ff */
[----:B------:R-:W-:-:S03]  /*0970*/  IMAD.HI.U32 R5, R3, R5, R2 ;  /* 0x0000000503057227 */ /* 0x000fc600078e0002 */
[----:B------:R-:W-:Y:S01]  /*0980*/  LOP3.LUT R12, R0, R13, RZ, 0xfc, !PT ;  /* 0x0000000d000c7212 */ /* 0x000fe200078efcff */
[----:B------:R-:W-:Y:S02]  /*0990*/  IMAD.MOV R2, RZ, RZ, -R16 ;  /* 0x000000ffff027224 */ /* 0x000fe400078e0a10 */
[----:B------:R-:W-:Y:S01]  /*09a0*/  IMAD R15, R15, R4, RZ ;  /* 0x000000040f0f7224 */ /* 0x000fe200078e02ff */
[C---:B------:R-:W-:Y:S01]  /*09b0*/  LOP3.LUT R20, R12.reuse, 0x2, RZ, 0xfc, !PT ;  /* 0x000000020c147812 */ /* 0x040fe200078efcff */
[----:B------:R-:W-:Y:S01]  /*09c0*/  IMAD R2, R17, R2, R14 ;  /* 0x0000000211027224 */ /* 0x000fe200078e020e */
[C---:B------:R-:W-:Y:S01]  /*09d0*/  LOP3.LUT R18, R12.reuse, 0x4, RZ, 0xfc, !PT ;  /* 0x000000040c127812 */ /* 0x040fe200078efcff */
[----:B------:R-:W-:Y:S01]  /*09e0*/  IMAD.MOV.U32 R6, RZ, RZ, RZ ;  /* 0x000000ffff067224 */ /* 0x000fe200078e00ff */
[----:B------:R-:W-:Y:S01]  /*09f0*/  IABS R3, R20 ;  /* 0x0000001400037213 */ /* 0x000fe20000000000 */
[----:B------:R0:W-:Y:S01]  /*0a00*/  STL [R1+0x60], R20 ;  /* 0x0000601401007387 */ /* 0x0001e20000100800 */
[----:B------:R-:W-:Y:S01]  /*0a10*/  IABS R16, R12 ;  /* 0x0000000c00107213 */ /* 0x000fe20000000000 */
[----:B------:R-:W-:Y:S01]  /*0a20*/  IMAD.HI.U32 R6, R7, R15, R6 ;  /* 0x0000000f07067227 */ /* 0x000fe200078e0006 */
[C---:B------:R-:W-:Y:S01]  /*0a30*/  LOP3.LUT R19, R12.reuse, 0x6, RZ, 0xfc, !PT ;  /* 0x000000060c137812 */ /* 0x040fe200078efcff */
[----:B------:R1:W-:Y:S01]  /*0a40*/  STL [R1+0x68], R18 ;  /* 0x0000681201007387 */ /* 0x0003e20000100800 */
[----:B------:R-:W-:Y:S01]  /*0a50*/  LOP3.LUT R9, R12, 0x8, RZ, 0xfc, !PT ;  /* 0x000000080c097812 */ /* 0x000fe200078efcff */
[----:B------:R-:W-:-:S02]  /*0a60*/  IMAD.MOV.U32 R14, RZ, RZ, R3 ;  /* 0x000000ffff0e7224 */ /* 0x000fc400078e0003 */
[C---:B------:R-:W-:Y:S01]  /*0a70*/  IMAD.HI.U32 R3, R5.reuse, R16, RZ ;  /* 0x0000001005037227 */ /* 0x040fe200078e00ff */
[----:B------:R-:W-:Y:S01]  /*0a80*/  STL [R1+0x70], R19 ;  /* 0x0000701301007387 */ /* 0x000fe20000100800 */
[----:B0-----:R-:W-:Y:S02]  /*0a90*/  IABS R20, R19 ;  /* 0x0000001300147213 */ /* 0x001fe40000000000 */
[----:B------:R-:W-:Y:S01]  /*0aa0*/  IMAD.IADD R2, R10, 0x1, R2 ;  /* 0x000000010a027824 */ /* 0x000fe200078e0202 */
[----:B------:R0:W-:Y:S01]  /*0ab0*/  STL [R1+0x6c], R9 ;  /* 0x00006c0901007387 */ /* 0x0001e20000100800 */
[----:B-1----:R-:W-:Y:S01]  /*0ac0*/  IABS R18, R18 ;  /* 0x0000001200127213 */ /* 0x002fe20000000000 */
[----:B------:R-:W-:-:S04]  /*0ad0*/  IMAD.HI.U32 R7, R5, R14, RZ ;  /* 0x0000000e05077227 */ /* 0x000fc800078e00ff */
[----:B------:R-:W-:Y:S02]  /*0ae0*/  IMAD.MOV R13, RZ, RZ, -R3 ;  /* 0x000000ffff0d7224 */ /* 0x000fe400078e0a03 */
[----:B------:R-:W-:-:S04]  /*0af0*/  IMAD.HI.U32 R10, R5, R18, RZ ;  /* 0x00000012050a7227 */ /* 0x000fc800078e00ff */
[----:B------:R-:W-:Y:S02]  /*0b00*/  IMAD.MOV R7, RZ, RZ, -R7 ;  /* 0x000000ffff077224 */ /* 0x000fe400078e0a07 */
[----:B------:R-:W-:Y:S01]  /*0b10*/  IMAD R16, R11, R13, R16 ;  /* 0x0000000d0b107224 */ /* 0x000fe200078e0210 */
[----:B------:R-:W-:Y:S01]  /*0b20*/  IABS R13, R9 ;  /* 0x00000009000d7213 */ /* 0x000fe20000000000 */
[----:B------:R-:W-:Y:S01]  /*0b30*/  IMAD.HI.U32 R3, R5, R20, RZ ;  /* 0x0000001405037227 */ /* 0x000fe200078e00ff */
[----:B0-----:R-:W-:Y:S02]  /*0b40*/  LOP3.LUT R9, R12, 0xa, RZ, 0xfc, !PT ;  /* 0x0000000a0c097812 */ /* 0x001fe400078efcff */
[----:B------:R0:W-:Y:S01]  /*0b50*/  STL [R1+0x6f4], R16 ;  /* 0x0006f41001007387 */ /* 0x0001e20000100800 */
[----:B------:R-:W-:Y:S02]  /*0b60*/  IMAD.MOV R10, RZ, RZ, -R10 ;  /* 0x000000ffff0a7224 */ /* 0x000fe400078e0a0a */
[----:B------:R-:W-:Y:S01]  /*0b70*/  IMAD R15, R11, R7, R14 ;  /* 0x000000070b0f7224 */ /* 0x000fe200078e020e */
[----:B------:R1:W-:Y:S01]  /*0b80*/  STL [R1+0x74], R9 ;  /* 0x0000740901007387 */ /* 0x0003e20000100800 */
[----:B------:R-:W-:-:S02]  /*0b90*/  IMAD.MOV R3, RZ, RZ, -R3 ;  /* 0x000000ffff037224 */ /* 0x000fc400078e0a03 */
[C---:B------:R-:W-:Y:S01]  /*0ba0*/  IMAD R14, R11.reuse, R10, R18 ;  /* 0x0000000a0b0e7224 */ /* 0x040fe200078e0212 */
[----:B------:R-:W-:Y:S01]  /*0bb0*/  LEA.HI R10, R74, R0, RZ, 0x1a ;  /* 0x000000004a0a7211 */ /* 0x000fe200078fd0ff */
[----:B------:R-:W-:Y:S01]  /*0bc0*/  IMAD.MOV.U32 R18, RZ, RZ, R13 ;  /* 0x000000ffff127224 */ /* 0x000fe200078e000d */
[----:B0-----:R-:W-:Y:S01]  /*0bd0*/  LOP3.LUT R16, R12, 0xc, RZ, 0xfc, !PT ;  /* 0x0000000c0c107812 */ /* 0x001fe200078efcff */
[----:B------:R-:W-:Y:S01]  /*0be0*/  IMAD R13, R11, R3, R20 ;  /* 0x000000030b0d7224 */ /* 0x000fe200078e0214 */
[----:B------:R-:W-:Y:S01]  /*0bf0*/  IABS R20, R9 ;  /* 0x0000000900147213 */ /* 0x000fe20000000000 */
[----:B------:R-:W-:Y:S01]  /*0c00*/  IMAD.HI.U32 R3, R5, R18, RZ ;  /* 0x0000001205037227 */ /* 0x000fe200078e00ff */
[----:B------:R0:W-:Y:S01]  /*0c10*/  STL [R1+0x6f8], R0 ;  /* 0x0006f80001007387 */ /* 0x0001e20000100800 */
[----:B------:R-:W-:Y:S02]  /*0c20*/  IABS R22, R16 ;  /* 0x0000001000167213 */ /* 0x000fe40000000000 */
[----:B-1----:R-:W-:Y:S01]  /*0c30*/  VIADD R9, R10, 0xe ;  /* 0x0000000e0a097836 */ /* 0x002fe20000000000 */
[----:B------:R1:W-:Y:S01]  /*0c40*/  STL [R1+0x7c], R16 ;  /* 0x00007c1001007387 */ /* 0x0003e20000100800 */
[----:B------:R-:W-:Y:S01]  /*0c50*/  IMAD.MOV R7, RZ, RZ, -R3 ;  /* 0x000000ffff077224 */ /* 0x000fe200078e0a03 */
[----:B------:R-:W-:Y:S01]  /*0c60*/  ISETP.GT.U32.AND P4, PT, R11, R14, PT ;  /* 0x0000000e0b00720c */ /* 0x000fe20003f84070 */
[----:B------:R-:W-:Y:S01]  /*0c70*/  IMAD.HI.U32 R3, R5, R20, RZ ;  /* 0x0000001405037227 */ /* 0x000fe200078e00ff */
[----:B------:R-:W-:Y:S01]  /*0c80*/  IABS R24, R9 ;  /* 0x0000000900187213 */ /* 0x000fe20000000000 */
[----:B------:R2:W-:Y:S01]  /*0c90*/  STL [R1+0x78], R9 ;  /* 0x0000780901007387 */ /* 0x0005e20000100800 */
[C---:B0-----:R-:W-:Y:S01]  /*0ca0*/  LOP3.LUT R0, R12.reuse, 0x10, RZ, 0xfc, !PT ;  /* 0x000000100c007812 */ /* 0x041fe200078efcff */
[C---:B------:R-:W-:Y:S01]  /*0cb0*/  IMAD R18, R11.reuse, R7, R18 ;  /* 0x000000070b127224 */ /* 0x040fe200078e0212 */
[----:B------:R-:W-:Y:S01]  /*0cc0*/  ISETP.GT.U32.AND P2, PT, R11, R15, PT ;  /* 0x0000000f0b00720c */ /* 0x000fe20003f44070 */
[----:B------:R-:W-:Y:S01]  /*0cd0*/  IMAD.HI.U32 R7, R5, R22, RZ ;  /* 0x0000001605077227 */ /* 0x000fe200078e00ff */
[----:B------:R-:W-:Y:S01]  /*0ce0*/  IABS R26, R0 ;  /* 0x00000000001a7213 */ /* 0x000fe20000000000 */
[----:B------:R0:W-:Y:S01]  /*0cf0*/  STL [R1+0x80], R0 ;  /* 0x0000800001007387 */ /* 0x0001e20000100800 */
[C---:B-1----:R-:W-:Y:S01]  /*0d00*/  LOP3.LUT R16, R12.reuse, 0x20, RZ, 0xfc, !PT ;  /* 0x000000200c107812 */ /* 0x042fe200078efcff */
[----:B------:R-:W-:Y:S01]  /*0d10*/  IMAD.MOV R17, RZ, RZ, -R3 ;  /* 0x000000ffff117224 */ /* 0x000fe200078e0a03 */
[----:B------:R-:W-:Y:S01]  /*0d20*/  ISETP.GT.U32.AND P5, PT, R11, R13, PT ;  /* 0x0000000d0b00720c */ /* 0x000fe20003fa4070 */
[----:B------:R-:W-:Y:S01]  /*0d30*/  IMAD.HI.U32 R3, R5, R24, RZ ;  /* 0x0000001805037227 */ /* 0x000fe200078e00ff */
[----:B--2---:R-:W-:-:S02]  /*0d40*/  LOP3.LUT R9, R12, 0x16, RZ, 0xfc, !PT ;  /* 0x000000160c097812 */ /* 0x004fc400078efcff */
[----:B------:R-:W-:Y:S01]  /*0d50*/  IABS R32, R16 ;  /* 0x0000001000207213 */ /* 0x000fe20000000000 */
[----:B------:R-:W-:Y:S01]  /*0d60*/  IMAD.MOV R7, RZ, RZ, -R7 ;  /* 0x000000ffff077224 */ /* 0x000fe200078e0a07 */
[----:B------:R-:W-:Y:S01]  /*0d70*/  ISETP.GT.U32.AND P6, PT, R11, R18, PT ;  /* 0x000000120b00720c */ /* 0x000fe20003fc4070 */
[----:B------:R-:W-:Y:S01]  /*0d80*/  IMAD.HI.U32 R19, R5, R26, RZ ;  /* 0x0000001a05137227 */ /* 0x000fe200078e00ff */
[----:B0-----:R-:W-:-:S03]  /*0d90*/  LOP3.LUT R0, R12, 0x12, RZ, 0xfc, !PT ;  /* 0x000000120c007812 */ /* 0x001fc600078efcff */
[----:B------:R-:W-:Y:S01]  /*0da0*/  IMAD.MOV R3, RZ, RZ, -R3 ;  /* 0x000000ffff037224 */ /* 0x000fe200078e0a03 */
[----:B------:R-:W-:Y:S01]  /*0db0*/  IABS R28, R0 ;  /* 0x00000000001c7213 */ /* 0x000fe20000000000 */
[----:B------:R0:W-:Y:S01]  /*0dc0*/  STL [R1+0xa4], R0 ;  /* 0x0000a40001007387 */ /* 0x0001e20000100800 */
[C---:B------:R-:W-:Y:S01]  /*0dd0*/  IMAD R22, R11.reuse, R7, R22 ;  /* 0x000000070b167224 */ /* 0x040fe200078e0216 */
[C---:B------:R-:W-:Y:S01]  /*0de0*/  LOP3.LUT R7, R12.reuse, 0x18, RZ, 0xfc, !PT ;  /* 0x000000180c077812 */ /* 0x040fe200078efcff */
[----:B------:R-:W-:Y:S02]  /*0df0*/  IMAD.MOV R19, RZ, RZ, -R19 ;  /* 0x000000ffff137224 */ /* 0x000fe400078e0a13 */
[C---:B------:R-:W-:Y:S01]  /*0e00*/  IMAD R21, R11.reuse, R3, R24 ;  /* 0x000000030b157224 */ /* 0x040fe200078e0218 */
[----:B------:R-:W-:Y:S01]  /*0e10*/  ISETP.GT.U32.AND P3, PT, R11, R22, PT ;  /* 0x000000160b00720c */ /* 0x000fe20003f64070 */
[----:B------:R-:W-:Y:S01]  /*0e20*/  IMAD.HI.U32 R3, R5, R28, RZ ;  /* 0x0000001c05037227 */ /* 0x000fe200078e00ff */
[----:B0-----:R-:W-:-:S03]  /*0e30*/  LOP3.LUT R0, R12, 0x14, RZ, 0xfc, !PT ;  /* 0x000000140c007812 */ /* 0x001fc600078efcff */
[C---:B------:R-:W-:Y:S01]  /*0e40*/  IMAD R17, R11.reuse, R17, R20 ;  /* 0x000000110b117224 */ /* 0x040fe200078e0214 */
[C---:B------:R-:W-:Y:S01]  /*0e50*/  ISETP.GT.U32.AND P0, PT, R11.reuse, R21, PT ;  /* 0x000000150b00720c */ /* 0x040fe20003f04070 */
[----:B------:R-:W-:Y:S01]  /*0e60*/  IMAD R20, R11, R19, R26 ;  /* 0x000000130b147224 */ /* 0x000fe200078e021a */
[----:B------:R-:W-:Y:S01]  /*0e70*/  IABS R24, R0 ;  /* 0x0000000000187213 */ /* 0x000fe20000000000 */
[----:B------:R0:W-:Y:S01]  /*0e80*/  STL [R1+0x98], R0 ;  /* 0x0000980001007387 */ /* 0x0001e20000100800 */
[----:B------:R-:W-:Y:S01]  /*0e90*/  IMAD.MOV R19, RZ, RZ, -R3 ;  /* 0x000000ffff137224 */ /* 0x000fe200078e0a03 */
[----:B------:R-:W-:Y:S01]  /*0ea0*/  IABS R26, R9 ;  /* 0x00000009001a7213 */ /* 0x000fe20000000000 */
[----:B------:R-:W-:Y:S01]  /*0eb0*/  @!P4 IMAD.IADD R14, R14, 0x1, -R11 ;  /* 0x000000010e0ec824 */ /* 0x000fe200078e0a0b */
[----:B------:R1:W-:Y:S01]  /*0ec0*/  STL [R1+0xb4], R9 ;  /* 0x0000b40901007387 */ /* 0x0003e20000100800 */
[----:B------:R-:W-:Y:S01]  /*0ed0*/  IMAD.HI.U32 R3, R5, R24, RZ ;  /* 0x0000001805037227 */ /* 0x000fe200078e00ff */
[----:B------:R-:W-:-:S02]  /*0ee0*/  ISETP.GT.U32.AND P1, PT, R11, R17, PT ;  /* 0x000000110b00720c */ /* 0x000fc40003f24070 */
[----:B------:R2:W-:Y:S01]  /*0ef0*/  STL [R1+0xd0], R7 ;  /* 0x0000d00701007387 */ /* 0x0005e20000100800 */
[----:B------:R-:W-:Y:S01]  /*0f00*/  IMAD R19, R11, R19, R28 ;  /* 0x000000130b137224 */ /* 0x000fe200078e021c */
[C---:B0-----:R-:W-:Y:S01]  /*0f10*/  LOP3.LUT R0, R12.reuse, 0x1a, RZ, 0xfc, !PT ;  /* 0x0000001a0c007812 */ /* 0x041fe200078efcff */
[----:B------:R-:W-:Y:S02]  /*0f20*/  IMAD.MOV R25, RZ, RZ, -R3 ;  /* 0x000000ffff197224 */ /* 0x000fe400078e0a03 */
[--C-:B------:R-:W-:Y:S01]  /*0f30*/  @!P2 IMAD.IADD R15, R15, 0x1, -R11.reuse ;  /* 0x000000010f0fa824 */ /* 0x100fe200078e0a0b */
[----:B------:R-:W-:Y:S01]  /*0f40*/  IABS R30, R0 ;  /* 0x00000000001e7213 */ /* 0x000fe20000000000 */
[----:B------:R0:W-:Y:S01]  /*0f50*/  STL [R1+0xcc], R0 ;  /* 0x0000cc0001007387 */ /* 0x0001e20000100800 */
[----:B------:R-:W-:Y:S01]  /*0f60*/  IMAD R24, R11, R25, R24 ;  /* 0x000000190b187224 */ /* 0x000fe200078e0218 */
[----:B-1----:R-:W-:Y:S01]  /*0f70*/  LOP3.LUT R9, R12, 0x22, RZ, 0xfc, !PT ;  /* 0x000000220c097812 */ /* 0x002fe200078efcff */
[----:B------:R-:W-:Y:S01]  /*0f80*/  @!P5 IMAD.IADD R13, R13, 0x1, -R11 ;  /* 0x000000010d0dd824 */ /* 0x000fe200078e0a0b */
[----:B--2---:R-:W-:Y:S01]  /*0f90*/  IABS R7, R7 ;  /* 0x0000000700077213 */ /* 0x004fe20000000000 */
[----:B------:R-:W-:Y:S01]  /*0fa0*/  IMAD.HI.U32 R23, R5, R30, RZ ;  /* 0x0000001e05177227 */ /* 0x000fe200078e00ff */
[----:B------:R-:W-:-:S02]  /*0fb0*/  IABS R34, R9 ;  /* 0x0000000900227213 */ /* 0x000fc40000000000 */
[----:B------:R-:W-:Y:S01]  /*0fc0*/  ISETP.GT.U32.AND P4, PT, R11, R19, PT ;  /* 0x000000130b00720c */ /* 0x000fe20003f84070 */
[----:B------:R-:W-:Y:S01]  /*0fd0*/  IMAD.MOV.U32 R28, RZ, RZ, R7 ;  /* 0x000000ffff1c7224 */ /* 0x000fe200078e0007 */
[----:B0-----:R-:W-:Y:S01]  /*0fe0*/  LOP3.LUT R0, R12, 0x1c, RZ, 0xfc, !PT ;  /* 0x0000001c0c007812 */ /* 0x001fe200078efcff */
[----:B------:R-:W-:Y:S01]  /*0ff0*/  IMAD.HI.U32 R7, R5, R26, RZ ;  /* 0x0000001a05077227 */ /* 0x000fe200078e00ff */
[----:B------:R-:W-:Y:S02]  /*1000*/  ISETP.GT.U32.AND P2, PT, R11, R20, PT ;  /* 0x000000140b00720c */ /* 0x000fe40003f44070 */
[----:B------:R-:W-:Y:S01]  /*1010*/  IABS R25, R0 ;  /* 0x0000000000197213 */ /* 0x000fe20000000000 */
[----:B------:R-:W-:Y:S01]  /*1020*/  IMAD.HI.U32 R3, R5, R28, RZ ;  /* 0x0000001c05037227 */ /* 0x000fe200078e00ff */
[----:B------:R0:W-:Y:S03]  /*1030*/  STL [R1+0xec], R0 ;  /* 0x0000ec0001007387 */ /* 0x0001e60000100800 */
[----:B------:R-:W-:-:S02]  /*1040*/  IMAD.MOV R7, RZ, RZ, -R7 ;  /* 0x000000ffff077224 */ /* 0x000fc400078e0a07 */
[----:B------:R-:W-:Y:S02]  /*1050*/  IMAD.MOV R27, RZ, RZ, -R23 ;  /* 0x000000ffff1b7224 */ /* 0x000fe400078e0a17 */
[----:B------:R-:W-:Y:S02]  /*1060*/  IMAD.MOV R3, RZ, RZ, -R3 ;  /* 0x000000ffff037224 */ /* 0x000fe400078e0a03 */
[C---:B------:R-:W-:Y:S02]  /*1070*/  IMAD R23, R11.reuse, R7, R26 ;  /* 0x000000070b177224 */ /* 0x040fe400078e021a */
[----:B------:R-:W-:Y:S02]  /*1080*/  IMAD.MOV.U32 R26, RZ, RZ, R25 ;  /* 0x000000ffff1a7224 */ /* 0x000fe400078e0019 */
[----:B0-----:R-:W-:Y:S02]  /*1090*/  VIADD R0, R10, 0x1e ;  /* 0x0000001e0a007836 */ /* 0x001fe40000000000 */
[----:B------:R-:W-:-:S02]  /*10a0*/  IMAD R28, R11, R3, R28 ;  /* 0x000000030b1c7224 */ /* 0x000fc400078e021c */
[----:B------:R-:W-:Y:S01]  /*10b0*/  IMAD.HI.U32 R3, R5, R26, RZ ;  /* 0x0000001a05037227 */ /* 0x000fe200078e00ff */
[----:B------:R0:W-:Y:S03]  /*10c0*/  STL [R1+0xf8], R0 ;  /* 0x0000f80001007387 */ /* 0x0001e60000100800 */
[----:B------:R-:W-:Y:S01]  /*10d0*/  IMAD R27, R11, R27, R30 ;  /* 0x0000001b0b1b7224 */ /* 0x000fe200078e021e */
[----:B------:R-:W-:Y:S01]  /*10e0*/  IABS R30, R0 ;  /* 0x00000000001e7213 */ /* 0x000fe20000000000 */
[----:B------:R-:W-:Y:S01]  /*10f0*/  IMAD.MOV R7, RZ, RZ, -R3 ;  /* 0x000000ffff077224 */ /* 0x000fe200078e0a03 */
[----:B------:R-:W-:Y:S01]  /*1100*/  STL [R1+0xf4], R16 ;  /* 0x0000f41001007387 */ /* 0x000fe20000100800 */
[----:B------:R-:W-:Y:S02]  /*1110*/  @!P1 IMAD.IADD R17, R17, 0x1, -R11 ;  /* 0x0000000111119824 */ /* 0x000fe400078e0a0b */
[----:B------:R-:W-:Y:S01]  /*1120*/  IMAD.HI.U32 R3, R5, R30, RZ ;  /* 0x0000001e05037227 */ /* 0x000fe200078e00ff */
[----:B0-----:R-:W-:Y:S01]  /*1130*/  LOP3.LUT R0, R12, 0x24, RZ, 0xfc, !PT ;  /* 0x000000240c007812 */ /* 0x001fe200078efcff */
[----:B------:R0:W-:Y:S02]  /*1140*/  STL [R1+0xfc], R9 ;  /* 0x0000fc0901007387 */ /* 0x0001e40000100800 */
[----:B------:R-:W-:Y:S01]  /*1150*/  IMAD R26, R11, R7, R26 ;  /* 0x000000070b1a7224 */ /* 0x000fe200078e021a */
[----:B------:R-:W-:Y:S01]  /*1160*/  IABS R36, R0 ;  /* 0x0000000000247213 */ /* 0x000fe20000000000 */
[----:B------:R1:W-:Y:S01]  /*1170*/  STL [R1+0x1ac], R0 ;  /* 0x0001ac0001007387 */ /* 0x0003e20000100800 */
[----:B------:R-:W-:-:S04]  /*1180*/  IMAD.HI.U32 R7, R5, R32, RZ ;  /* 0x0000002005077227 */ /* 0x000fc800078e00ff */
[----:B------:R-:W-:Y:S01]  /*1190*/  IMAD.MOV R25, RZ, RZ, -R3 ;  /* 0x000000ffff197224 */ /* 0x000fe200078e0a03 */
[C---:B0-----:R-:W-:Y:S01]  /*11a0*/  LOP3.LUT R9, R12.reuse, 0x2a, RZ, 0xfc, !PT ;  /* 0x0000002a0c097812 */ /* 0x041fe200078efcff */
[----:B------:R-:W-:Y:S01]  /*11b0*/  IMAD.HI.U32 R3, R5, R34, RZ ;  /* 0x0000002205037227 */ /* 0x000fe200078e00ff */
[----:B-1----:R-:W-:-:S03]  /*11c0*/  LOP3.LUT R0, R12, 0x26, RZ, 0xfc, !PT ;  /* 0x000000260c007812 */ /* 0x002fc600078efcff */
[----:B------:R-:W-:Y:S01]  /*11d0*/  IMAD.HI.U32 R29, R5, R36, RZ ;  /* 0x00000024051d7227 */ /* 0x000fe200078e00ff */
[----:B------:R-:W-:Y:S02]  /*11e0*/  IABS R38, R9 ;  /* 0x0000000900267213 */ /* 0x000fe40000000000 */
[----:B------:R-:W-:Y:S01]  /*11f0*/  IABS R33, R0 ;  /* 0x0000000000217213 */ /* 0x000fe20000000000 */
[----:B------:R-:W-:Y:S01]  /*1200*/  IMAD.MOV R7, RZ, RZ, -R7 ;  /* 0x000000ffff077224 */ /* 0x000fe200078e0a07 */
[----:B------:R0:W-:Y:S01]  /*1210*/  STL [R1+0x1a8], R0 ;  /* 0x0001a80001007387 */ /* 0x0001e20000100800 */
[----:B------:R-:W-:Y:S02]  /*1220*/  IMAD R25, R11, R25, R30 ;  /* 0x000000190b197224 */ /* 0x000fe400078e021e */
[----:B------:R-:W-:Y:S02]  /*1230*/  IMAD.MOV R3, RZ, RZ, -R3 ;  /* 0x000000ffff037224 */ /* 0x000fe400078e0a03 */
[----:B------:R-:W-:-:S02]  /*1240*/  IMAD.MOV R31, RZ, RZ, -R29 ;  /* 0x000000ffff1f7224 */ /* 0x000fc400078e0a1d */
[C---:B------:R-:W-:Y:S01]  /*1250*/  IMAD R30, R11.reuse, R7, R32 ;  /* 0x000000070b1e7224 */ /* 0x040fe200078e0220 */
[C---:B------:R-:W-:Y:S01]  /*1260*/  LOP3.LUT R7, R12.reuse, 0x2c, RZ, 0xfc, !PT ;  /* 0x0000002c0c077812 */ /* 0x040fe200078efcff */
[----:B------:R-:W-:Y:S01]  /*1270*/  IMAD.MOV.U32 R32, RZ, RZ, R33 ;  /* 0x000000ffff207224 */ /* 0x000fe200078e0021 */
[----:B0-----:R-:W-:Y:S01]  /*1280*/  LOP3.LUT R0, R12, 0x28, RZ, 0xfc, !PT ;  /* 0x000000280c007812 */ /* 0x001fe200078efcff */
[C---:B------:R-:W-:Y:S01]  /*1290*/  IMAD R29, R11.reuse, R3, R34 ;  /* 0x000000030b1d7224 */ /* 0x040fe200078e0222 */
[----:B------:R-:W-:Y:S01]  /*12a0*/  IABS R40, R7 ;  /* 0x0000000700287213 */ /* 0x000fe20000000000 */
[----:B------:R-:W-:Y:S01]  /*12b0*/  IMAD R34, R11, R31, R36 ;  /* 0x0000001f0b227224 */ /* 0x000fe200078e0224 */
[----:B------:R-:W-:Y:S01]  /*12c0*/  IABS R36, R0 ;  /* 0x0000000000247213 */ /* 0x000fe20000000000 */
[C---:B------:R-:W-:Y:S01]  /*12d0*/  IMAD.HI.U32 R3, R5.reuse, R32, RZ ;  /* 0x0000002005037227 */ /* 0x040fe200078e00ff */
[----:B------:R0:W-:Y:S03]  /*12e0*/  STL [R1+0x1b4], R0 ;  /* 0x0001b40001007387 */ /* 0x0001e60000100800 */
[----:B------:R-:W-:Y:S01]  /*12f0*/  IMAD.MOV R33, RZ, RZ, -R3 ;  /* 0x000000ffff217224 */ /* 0x000fe200078e0a03 */
[----:B------:R1:W-:Y:S01]  /*1300*/  STL [R1+0x258], R9 ;  /* 0x0002580901007387 */ /* 0x0003e20000100800 */
[----:B------:R-:W-:-:S03]  /*1310*/  IMAD.HI.U32 R3, R5, R36, RZ ;  /* 0x0000002405037227 */ /* 0x000fc600078e00ff */
[----:B------:R2:W-:Y:S01]  /*1320*/  STL [R1+0x254], R7 ;  /* 0x0002540701007387 */ /* 0x0005e20000100800 */
[----:B------:R-:W-:Y:S02]  /*1330*/  IMAD R33, R11, R33, R32 ;  /* 0x000000210b217224 */ /* 0x000fe400078e0220 */
[----:B0-----:R-:W-:Y:S02]  /*1340*/  VIADD R0, R10, 0x2e ;  /* 0x0000002e0a007836 */ /* 0x001fe40000000000 */
[----:B------:R-:W-:Y:S01]  /*1350*/  IMAD.MOV R32, RZ, RZ, -R3 ;  /* 0x000000ffff207224 */ /* 0x000fe200078e0a03 */
[----:B-1----:R-:W-:Y:S01]  /*1360*/  LOP3.LUT R9, R12, 0x34, RZ, 0xfc, !PT ;  /* 0x000000340c097812 */ /* 0x002fe200078efcff */
[C---:B------:R-:W-:Y:S01]  /*1370*/  IMAD.HI.U32 R3, R5.reuse, R40, RZ ;  /* 0x0000002805037227 */ /* 0x040fe200078e00ff */
[----:B------:R-:W-:Y:S01]  /*1380*/  IABS R42, R0 ;  /* 0x00000000002a7213 */ /* 0x000fe20000000000 */
[----:B------:R0:W-:Y:S01]  /*1390*/  STL [R1+0x25c], R0 ;  /* 0x00025c0001007387 */ /* 0x0001e20000100800 */
[----:B------:R-:W-:Y:S01]  /*13a0*/  IABS R44, R9 ;  /* 0x00000009002c7213 */ /* 0x000fe20000000000 */
[----:B--2---:R-:W-:-:S04]  /*13b0*/  IMAD.HI.U32 R7, R5, R38, RZ ;  /* 0x0000002605077227 */ /* 0x004fc800078e00ff */
[----:B------:R-:W-:Y:S01]  /*13c0*/  IMAD.HI.U32 R31, R5, R42, RZ ;  /* 0x0000002a051f7227 */ /* 0x000fe200078e00ff */
[----:B0-----:R-:W-:-:S03]  /*13d0*/  LOP3.LUT R0, R12, 0x30, RZ, 0xfc, !PT ;  /* 0x000000300c007812 */ /* 0x001fc600078efcff */
[C---:B------:R-:W-:Y:S02]  /*13e0*/  IMAD R32, R11.reuse, R32, R36 ;  /* 0x000000200b207224 */ /* 0x040fe400078e0224 */
[----:B------:R-:W-:Y:S01]  /*13f0*/  IMAD.MOV R7, RZ, RZ, -R7 ;  /* 0x000000ffff077224 */ /* 0x000fe200078e0a07 */
[----:B------:R-:W-:Y:S01]  /*1400*/  IABS R36, R0 ;  /* 0x0000000000247213 */ /* 0x000fe20000000000 */
[----:B------:R0:W-:Y:S01]  /*1410*/  STL [R1+0x264], R0 ;  /* 0x0002640001007387 */ /* 0x0001e20000100800 */
[----:B------:R-:W-:Y:S02]  /*1420*/  IMAD.MOV R35, RZ, RZ, -R31 ;  /* 0x000000ffff237224 */ /* 0x000fe400078e0a1f */
[----:B------:R-:W-:Y:S02]  /*1430*/  IMAD.MOV R3, RZ, RZ, -R3 ;  /* 0x000000ffff037224 */ /* 0x000fe400078e0a03 */
[----:B------:R-:W-:Y:S01]  /*1440*/  IMAD R31, R11, R7, R38 ;  /* 0x000000070b1f7224 */ /* 0x000fe200078e0226 */
[----:B------:R-:W-:Y:S01]  /*1450*/  LOP3.LUT R7, R12, 0x36, RZ, 0xfc, !PT ;  /* 0x000000360c077812 */ /* 0x000fe200078efcff */
[----:B------:R-:W-:-:S02]  /*1460*/  IMAD.MOV.U32 R38, RZ, RZ, R36 ;  /* 0x000000ffff267224 */ /* 0x000fc400078e0024 */
[C---:B------:R-:W-:Y:S01]  /*1470*/  IMAD R35, R11.reuse, R35, R42 ;  /* 0x000000230b237224 */ /* 0x040fe200078e022a */
[----:B0-----:R-:W-:Y:S01]  /*1480*/  LOP3.LUT R0, R12, 0x32, RZ, 0xfc, !PT ;  /* 0x000000320c007812 */ /* 0x001fe200078efcff */
[----:B------:R-:W-:Y:S01]  /*1490*/  IMAD R36, R11, R3, R40 ;  /* 0x000000030b247224 */ /* 0x000fe200078e0228 */
[----:B------:R-:W-:Y:S01]  /*14a0*/  IABS R46, R7 ;  /* 0x00000007002e7213 */ /* 0x000fe20000000000 */
[C---:B------:R-:W-:Y:S01]  /*14b0*/  IMAD.HI.U32 R3, R5.reuse, R38, RZ ;  /* 0x0000002605037227 */ /* 0x040fe200078e00ff */
[----:B------:R-:W-:Y:S01]  /*14c0*/  IABS R42, R0 ;  /* 0x00000000002a7213 */ /* 0x000fe20000000000 */
[----:B------:R0:W-:Y:S02]  /*14d0*/  STL [R1+0x260], R0 ;  /* 0x0002600001007387 */ /* 0x0001e40000100800 */
[----:B------:R-:W-:Y:S02]  /*14e0*/  IMAD.MOV R40, RZ, RZ, -R3 ;  /* 0x000000ffff287224 */ /* 0x000fe400078e0a03 */
[----:B------:R-:W-:Y:S01]  /*14f0*/  STL [R1+0x268], R9 ;  /* 0x0002680901007387 */ /* 0x000fe20000100800 */
[----:B------:R-:W-:-:S03]  /*1500*/  IMAD.HI.U32 R3, R5, R42, RZ ;  /* 0x0000002a05037227 */ /* 0x000fc600078e00ff */
[----:B------:R1:W-:Y:S01]  /*1510*/  STL [R1+0x270], R7 ;  /* 0x0002700701007387 */ /* 0x0003e20000100800 */
[----:B------:R-:W-:Y:S01]  /*1520*/  IMAD.MOV R39, RZ, RZ, -R3 ;  /* 0x000000ffff277224 */ /* 0x000fe200078e0a03 */
[----:B0-----:R-:W-:Y:S01]  /*1530*/  LOP3.LUT R0, R12, 0x38, RZ, 0xfc, !PT ;  /* 0x000000380c007812 */ /* 0x001fe200078efcff */
[----:B------:R-:W-:-:S03]  /*1540*/  IMAD.HI.U32 R3, R5, R46, RZ ;  /* 0x0000002e05037227 */ /* 0x000fc600078e00ff */
[----:B------:R-:W-:Y:S01]  /*1550*/  IABS R48, R0 ;  /* 0x0000000000307213 */ /* 0x000fe20000000000 */
[----:B------:R0:W-:Y:S01]  /*1560*/  STL [R1+0x26c], R0 ;  /* 0x00026c0001007387 */ /* 0x0001e20000100800 */
[----:B------:R-:W-:Y:S02]  /*1570*/  IMAD R40, R11, R40, R38 ;  /* 0x000000280b287224 */ /* 0x000fe400078e0226 */
[----:B-1----:R-:W-:-:S04]  /*1580*/  IMAD.HI.U32 R7, R5, R44, RZ ;  /* 0x0000002c05077227 */ /* 0x002fc800078e00ff */
[----:B------:R-:W-:Y:S02]  /*1590*/  IMAD.MOV R7, RZ, RZ, -R7 ;  /* 0x000000ffff077224 */ /* 0x000fe400078e0a07 */
[----:B------:R-:W-:Y:S01]  /*15a0*/  IMAD.HI.U32 R37, R5, R48, RZ ;  /* 0x0000003005257227 */ /* 0x000fe200078e00ff */
[----:B0-----:R-:W-:-:S03]  /*15b0*/  LOP3.LUT R0, R12, 0x3a, RZ, 0xfc, !PT ;  /* 0x0000003a0c007812 */ /* 0x001fc600078efcff */
[----:B------:R-:W-:Y:S01]  /*15c0*/  IMAD.MOV R3, RZ, RZ, -R3 ;  /* 0x000000ffff037224 */ /* 0x000fe200078e0a03 */
[----:B------:R-:W-:Y:S01]  /*15d0*/  IABS R41, R0 ;  /* 0x0000000000297213 */ /* 0x000fe20000000000 */
[----:B------:R0:W-:Y:S01]  /*15e0*/  STL [R1+0x274], R0 ;  /* 0x0002740001007387 */ /* 0x0001e20000100800 */
[C---:B------:R-:W-:Y:S01]  /*15f0*/  IMAD R38, R11.reuse, R7, R44 ;  /* 0x000000070b267224 */ /* 0x040fe200078e022c */
[C---:B------:R-:W-:Y:S01]  /*1600*/  LOP3.LUT R7, R12.reuse, 0x40, RZ, 0xfc, !PT ;  /* 0x000000400c077812 */ /* 0x040fe200078efcff */
[C---:B------:R-:W-:Y:S02]  /*1610*/  IMAD R39, R11.reuse, R39, R42 ;  /* 0x000000270b277224 */ /* 0x040fe400078e022a */
[----:B------:R-:W-:Y:S01]  /*1620*/  IMAD.MOV.U32 R44, RZ, RZ, R41 ;  /* 0x000000ffff2c7224 */ /* 0x000fe200078e0029 */
[----:B------:R-:W-:Y:S01]  /*1630*/  IABS R50, R7 ;  /* 0x0000000700327213 */ /* 0x000fe20000000000 */
[----:B------:R-:W-:Y:S02]  /*1640*/  IMAD.MOV R42, RZ, RZ, -R37 ;  /* 0x000000ffff2a7224 */ /* 0x000fe400078e0a25 */
[----:B------:R-:W-:Y:S01]  /*1650*/  IMAD R37, R11, R3, R46 ;  /* 0x000000030b257224 */ /* 0x000fe200078e022e */
[----:B0-----:R-:W-:Y:S01]  /*1660*/  LOP3.LUT R0, R12, 0x3c, RZ, 0xfc, !PT ;  /* 0x0000003c0c007812 */ /* 0x001fe200078efcff */
[----:B------:R-:W-:-:S02]  /*1670*/  VIADD R9, R10, 0x3e ;  /* 0x0000003e0a097836 */ /* 0x000fc40000000000 */
[----:B------:R-:W-:Y:S01]  /*1680*/  IMAD.HI.U32 R3, R5, R44, RZ ;  /* 0x0000002c05037227 */ /* 0x000fe200078e00ff */
[----:B------:R-:W-:Y:S01]  /*1690*/  IABS R46, R0 ;  /* 0x00000000002e7213 */ /* 0x000fe20000000000 */
[----:B------:R0:W-:Y:S02]  /*16a0*/  STL [R1+0x27c], R0 ;  /* 0x00027c0001007387 */ /* 0x0001e40000100800 */
[----:B------:R-:W-:Y:S01]  /*16b0*/  IMAD R42, R11, R42, R48 ;  /* 0x0000002a0b2a7224 */ /* 0x000fe200078e0230 */
[----:B------:R-:W-:Y:S01]  /*16c0*/  IABS R48, R9 ;  /* 0x0000000900307213 */ /* 0x000fe20000000000 */
[----:B------:R-:W-:Y:S01]  /*16d0*/  IMAD.MOV R41, RZ, RZ, -R3 ;  /* 0x000000ffff297224 */ /* 0x000fe200078e0a03 */
[----:B------:R1:W-:Y:S01]  /*16e0*/  STL [R1+0x278], R9 ;  /* 0x0002780901007387 */ /* 0x0003e20000100800 */
[----:B------:R-:W-:-:S03]  /*16f0*/  IMAD.HI.U32 R3, R5, R46, RZ ;  /* 0x0000002e05037227 */ /* 0x000fc600078e00ff */
[----:B------:R2:W-:Y:S01]  /*1700*/  STL [R1+0x280], R7 ;  /* 0x0002800701007387 */ /* 0x0005e20000100800 */
[C---:B0-----:R-:W-:Y:S01]  /*1710*/  LOP3.LUT R0, R12.reuse, 0x42, RZ, 0xfc, !PT ;  /* 0x000000420c007812 */ /* 0x041fe200078efcff */
[----:B------:R-:W-:Y:S02]  /*1720*/  IMAD R41, R11, R41, R44 ;  /* 0x000000290b297224 */ /* 0x000fe400078e022c */
[----:B------:R-:W-:Y:S01]  /*1730*/  IMAD.MOV R44, RZ, RZ, -R3 ;  /* 0x000000ffff2c7224 */ /* 0x000fe200078e0a03 */
[----:B------:R-:W-:Y:S01]  /*1740*/  IABS R52, R0 ;  /* 0x0000000000347213 */ /* 0x000fe20000000000 */
[----:B------:R0:W-:Y:S01]  /*1750*/  STL [R1+0x288], R0 ;  /* 0x0002880001007387 */ /* 0x0001e20000100800 */
[----:B------:R-:W-:Y:S01]  /*1760*/  IMAD.HI.U32 R3, R5, R50, RZ ;  /* 0x0000003205037227 */ /* 0x000fe200078e00ff */
[----:B-1----:R-:W-:-:S03]  /*1770*/  LOP3.LUT R9, R12, 0x48, RZ, 0xfc, !PT ;  /* 0x000000480c097812 */ /* 0x002fc600078efcff */
[----:B--2---:R-:W-:-:S04]  /*1780*/  IMAD.HI.U32 R7, R5, R48, RZ ;  /* 0x0000003005077227 */ /* 0x004fc800078e00ff */
[----:B------:R-:W-:Y:S01]  /*1790*/  IMAD R46, R11, R44, R46 ;  /* 0x0000002c0b2e7224 */ /* 0x000fe200078e022e */
[C---:B0-----:R-:W-:Y:S01]  /*17a0*/  LOP3.LUT R0, R12.reuse, 0x44, RZ, 0xfc, !PT ;  /* 0x000000440c007812 */ /* 0x041fe200078efcff */
[----:B------:R-:W-:Y:S02]  /*17b0*/  IMAD.MOV R7, RZ, RZ, -R7 ;  /* 0x000000ffff077224 */ /* 0x000fe400078e0a07 */
[----:B------:R-:W-:Y:S01]  /*17c0*/  IMAD.HI.U32 R43, R5, R52, RZ ;  /* 0x00000034052b7227 */ /* 0x000fe200078e00ff */
[----:B------:R-:W-:Y:S01]  /*17d0*/  IABS R44, R0 ;  /* 0x00000000002c7213 */ /* 0x000fe20000000000 */
[----:B------:R0:W-:Y:S02]  /*17e0*/  STL [R1+0x284], R0 ;  /* 0x0002840001007387 */ /* 0x0001e40000100800 */
[----:B------:R-:W-:Y:S02]  /*17f0*/  IMAD.MOV R3, RZ, RZ, -R3 ;  /* 0x000000ffff037224 */ /* 0x000fe400078e0a03 */
[----:B------:R-:W-:Y:S01]  /*1800*/  IMAD R45, R11, R7, R48 ;  /* 0x000000070b2d7224 */ /* 0x000fe200078e0230 */
[----:B------:R-:W-:Y:S01]  /*1810*/  LOP3.LUT R7, R12, 0x4a, RZ, 0xfc, !PT ;  /* 0x0000004a0c077812 */ /* 0x000fe200078efcff */
[----:B------:R-:W-:-:S02]  /*1820*/  IMAD.MOV.U32 R48, RZ, RZ, R44 ;  /* 0x000000ffff307224 */ /* 0x000fc400078e002c */
[----:B------:R-:W-:Y:S01]  /*1830*/  IMAD.MOV R43, RZ, RZ, -R43 ;  /* 0x000000ffff2b7224 */ /* 0x000fe200078e0a2b */
[----:B------:R-:W-:Y:S01]  /*1840*/  IABS R54, R7 ;  /* 0x0000000700367213 */ /* 0x000fe20000000000 */
[----:B------:R-:W-:Y:S01]  /*1850*/  IMAD R44, R11, R3, R50 ;  /* 0x000000030b2c7224 */ /* 0x000fe200078e0232 */
[----:B0-----:R-:W-:Y:S01]  /*1860*/  LOP3.LUT R0, R12, 0x46, RZ, 0xfc, !PT ;  /* 0x000000460c007812 */ /* 0x001fe200078efcff */
[----:B------:R-:W-:-:S03]  /*1870*/  IMAD.HI.U32 R3, R5, R48, RZ ;  /* 0x0000003005037227 */ /* 0x000fc600078e00ff */
[----:B------:R-:W-:Y:S01]  /*1880*/  IABS R56, R0 ;  /* 0x0000000000387213 */ /* 0x000fe20000000000 */
[----:B------:R0:W-:Y:S01]  /*1890*/  STL [R1+0x28c], R0 ;  /* 0x00028c0001007387 */ /* 0x0001e20000100800 */
[----:B------:R-:W-:Y:S01]  /*18a0*/  IMAD R43, R11, R43, R52 ;  /* 0x0000002b0b2b7224 */ /* 0x000fe200078e0234 */
[----:B------:R-:W-:Y:S01]  /*18b0*/  IABS R52, R9 ;  /* 0x0000000900347213 */ /* 0x000fe20000000000 */
[----:B------:R-:W-:Y:S01]  /*18c0*/  IMAD.MOV R3, RZ, RZ, -R3 ;  /* 0x000000ffff037224 */ /* 0x000fe200078e0a03 */
[----:B------:R1:W-:Y:S01]  /*18d0*/  STL [R1+0x29c], R9 ;  /* 0x00029c0901007387 */ /* 0x0003e20000100800 */
[----:B------:R-:W-:-:S03]  /*18e0*/  IMAD.HI.U32 R51, R5, R54, RZ ;  /* 0x0000003605337227 */ /* 0x000fc600078e00ff */
[----:B------:R2:W-:Y:S01]  /*18f0*/  STL [R1+0x298], R7 ;  /* 0x0002980701007387 */ /* 0x0005e20000100800 */
[----:B------:R-:W-:Y:S01]  /*1900*/  IMAD R48, R11, R3, R48 ;  /* 0x000000030b307224 */ /* 0x000fe200078e0230 */
[C---:B0-----:R-:W-:Y:S01]  /*1910*/  LOP3.LUT R0, R12.reuse, 0x4c, RZ, 0xfc, !PT ;  /* 0x0000004c0c007812 */ /* 0x041fe200078efcff */
[----:B------:R-:W-:Y:S02]  /*1920*/  IMAD.MOV R51, RZ, RZ, -R51 ;  /* 0x000000ffff337224 */ /* 0x000fe400078e0a33 */
[----:B------:R-:W-:Y:S01]  /*1930*/  IMAD.HI.U32 R47, R5, R56, RZ ;  /* 0x00000038052f7227 */ /* 0x000fe200078e00ff */
[----:B------:R-:W-:Y:S01]  /*1940*/  IABS R50, R0 ;  /* 0x0000000000327213 */ /* 0x000fe20000000000 */
[----:B------:R0:W-:Y:S01]  /*1950*/  STL [R1+0x2bc], R0 ;  /* 0x0002bc0001007387 */ /* 0x0001e20000100800 */
[----:B-1----:R-:W-:Y:S01]  /*1960*/  LOP3.LUT R9, R12, 0x52, RZ, 0xfc, !PT ;  /* 0x000000520c097812 */ /* 0x002fe200078efcff */
[----:B------:R-:W-:Y:S02]  /*1970*/  IMAD R51, R11, R51, R54 ;  /* 0x000000330b337224 */ /* 0x000fe400078e0236 */
[----:B--2---:R-:W-:Y:S01]  /*1980*/  IMAD.HI.U32 R7, R5, R52, RZ ;  /* 0x0000003405077227 */ /* 0x004fe200078e00ff */
[----:B------:R-:W-:-:S03]  /*1990*/  IABS R53, R9 ;  /* 0x0000000900357213 */ /* 0x000fc60000000000 */
[----:B------:R-:W-:-:S04]  /*19a0*/  IMAD.HI.U32 R3, R5, R50, RZ ;  /* 0x0000003205037227 */ /* 0x000fc800078e00ff */
[----:B0-----:R-:W-:Y:S02]  /*19b0*/  VIADD R0, R10, 0x4e ;  /* 0x0000004e0a007836 */ /* 0x001fe40000000000 */
[----:B------:R-:W-:Y:S02]  /*19c0*/  IMAD.MOV R7, RZ, RZ, -R7 ;  /* 0x000000ffff077224 */ /* 0x000fe400078e0a07 */
[----:B------:R-:W-:Y:S01]  /*19d0*/  IMAD.MOV R3, RZ, RZ, -R3 ;  /* 0x000000ffff037224 */ /* 0x000fe200078e0a03 */
[----:B------:R0:W-:Y:S01]  /*19e0*/  STL [R1+0x2dc], R0 ;  /* 0x0002dc0001007387 */ /* 0x0001e20000100800 */
[----:B------:R-:W-:Y:S01]  /*19f0*/  IABS R49, R0 ;  /* 0x0000000000317213 */ /* 0x000fe20000000000 */
[C---:B------:R-:W-:Y:S01]  /*1a00*/  IMAD R52, R11.reuse, R7, R52 ;  /* 0x000000070b347224 */ /* 0x040fe200078e0234 */
[C---:B------:R-:W-:Y:S01]  /*1a10*/  LOP3.LUT R7, R12.reuse, 0x54, RZ, 0xfc, !PT ;  /* 0x000000540c077812 */ /* 0x040fe200078efcff */
[----:B------:R-:W-:Y:S02]  /*1a20*/  IMAD R50, R11, R3, R50 ;  /* 0x000000030b327224 */ /* 0x000fe400078e0232 */
[----:B------:R-:W-:Y:S01]  /*1a30*/  IMAD.MOV R47, RZ, RZ, -R47 ;  /* 0x000000ffff2f7224 */ /* 0x000fe200078e0a2f */
[----:B------:R-:W-:Y:S01]  /*1a40*/  IABS R58, R7 ;  /* 0x00000007003a7213 */ /* 0x000fe20000000000 */
[----:B------:R-:W-:Y:S01]  /*1a50*/  IMAD.HI.U32 R3, R5, R49, RZ ;  /* 0x0000003105037227 */ /* 0x000fe200078e00ff */
[----:B0-----:R-:W-:-:S03]  /*1a60*/  LOP3.LUT R0, R12, 0x50, RZ, 0xfc, !PT ;  /* 0x000000500c007812 */ /* 0x001fc600078efcff */
[----:B------:R-:W-:Y:S01]  /*1a70*/  IMAD R47, R11, R47, R56 ;  /* 0x0000002f0b2f7224 */ /* 0x000fe200078e0238 */
[----:B------:R-:W-:Y:S01]  /*1a80*/  IABS R54, R0 ;  /* 0x0000000000367213 */ /* 0x000fe20000000000 */
[----:B------:R0:W-:Y:S01]  /*1a90*/  STL [R1+0x2d8], R0 ;  /* 0x0002d80001007387 */ /* 0x0001e20000100800 */
[----:B------:R-:W-:Y:S02]  /*1aa0*/  IMAD.MOV R3, RZ, RZ, -R3 ;  /* 0x000000ffff037224 */ /* 0x000fe400078e0a03 */
[C---:B------:R-:W-:Y:S01]  /*1ab0*/  IMAD.HI.U32 R55, R5.reuse, R53, RZ ;  /* 0x0000003505377227 */ /* 0x040fe200078e00ff */
[----:B------:R-:W-:Y:S03]  /*1ac0*/  STL [R1+0x724], R50 ;  /* 0x0007243201007387 */ /* 0x000fe60000100800 */
[----:B------:R-:W-:Y:S01]  /*1ad0*/  IMAD.HI.U32 R56, R5, R54, RZ ;  /* 0x0000003605387227 */ /* 0x000fe200078e00ff */
[----:B------:R1:W-:Y:S01]  /*1ae0*/  STL [R1+0x2ec], R9 ;  /* 0x0002ec0901007387 */ /* 0x0003e20000100800 */
[----:B0-----:R-:W-:-:S02]  /*1af0*/  LOP3.LUT R0, R12, 0x56, RZ, 0xfc, !PT ;  /* 0x000000560c007812 */ /* 0x001fc400078efcff */
[C---:B------:R-:W-:Y:S01]  /*1b00*/  IMAD R49, R11.reuse, R3, R49 ;  /* 0x000000030b317224 */ /* 0x040fe200078e0231 */
[----:B------:R0:W-:Y:S01]  /*1b10*/  STL [R1+0x2fc], R7 ;  /* 0x0002fc0701007387 */ /* 0x0001e20000100800 */
[----:B------:R-:W-:Y:S01]  /*1b20*/  IMAD.MOV R56, RZ, RZ, -R56 ;  /* 0x000000ffff387224 */ /* 0x000fe200078e0a38 */
[----:B------:R-:W-:Y:S01]  /*1b30*/  IABS R57, R0 ;  /* 0x0000000000397213 */ /* 0x000fe20000000000 */
[----:B------:R-:W-:Y:S01]  /*1b40*/  IMAD.MOV R55, RZ, RZ, -R55 ;  /* 0x000000ffff377224 */ /* 0x000fe200078e0a37 */
[----:B------:R2:W-:Y:S01]  /*1b50*/  STL [R1+0x2f8], R0 ;  /* 0x0002f80001007387 */ /* 0x0005e20000100800 */
[----:B------:R-:W-:Y:S01]  /*1b60*/  IMAD R54, R11, R56, R54 ;  /* 0x000000380b367224 */ /* 0x000fe200078e0236 */
[C---:B-1----:R-:W-:Y:S01]  /*1b70*/  LOP3.LUT R9, R12.reuse, 0x5c, RZ, 0xfc, !PT ;  /* 0x0000005c0c097812 */ /* 0x042fe200078efcff */
[C---:B------:R-:W-:Y:S01]  /*1b80*/  IMAD.HI.U32 R3, R5.reuse, R57, RZ ;  /* 0x0000003905037227 */ /* 0x040fe200078e00ff */
[----:B------:R-:W-:Y:S02]  /*1b90*/  STL [R1+0x70c], R49 ;  /* 0x00070c3101007387 */ /* 0x000fe40000100800 */
[----:B------:R-:W-:Y:S01]  /*1ba0*/  IABS R60, R9 ;  /* 0x00000009003c7213 */ /* 0x000fe20000000000 */
[----:B0-----:R-:W-:Y:S01]  /*1bb0*/  IMAD.HI.U32 R7, R5, R58, RZ ;  /* 0x0000003a05077227 */ /* 0x001fe200078e00ff */
[----:B--2---:R-:W-:-:S03]  /*1bc0*/  LOP3.LUT R0, R12, 0x58, RZ, 0xfc, !PT ;  /* 0x000000580c007812 */ /* 0x004fc600078efcff */
[----:B------:R-:W-:Y:S02]  /*1bd0*/  IMAD.MOV R7, RZ, RZ, -R7 ;  /* 0x000000ffff077224 */ /* 0x000fe400078e0a07 */
[----:B------:R-:W-:Y:S01]  /*1be0*/  IMAD.MOV R3, RZ, RZ, -R3 ;  /* 0x000000ffff037224 */ /* 0x000fe200078e0a03 */
[----:B------:R-:W-:Y:S01]  /*1bf0*/  IABS R56, R0 ;  /* 0x0000000000387213 */ /* 0x000fe20000000000 */
[----:B------:R0:W-:Y:S01]  /*1c00*/  STL [R1+0x2f0], R0 ;  /* 0x0002f00001007387 */ /* 0x0001e20000100800 */
[C---:B------:R-:W-:Y:S02]  /*1c10*/  IMAD R53, R11.reuse, R55, R53 ;  /* 0x000000370b357224 */ /* 0x040fe400078e0235 */
[C---:B------:R-:W-:Y:S01]  /*1c20*/  IMAD R58, R11.reuse, R7, R58 ;  /* 0x000000070b3a7224 */ /* 0x040fe200078e023a */
[----:B------:R-:W-:Y:S01]  /*1c30*/  STL [R1+0x704], R54 ;  /* 0x0007043601007387 */ /* 0x000fe20000100800 */
[----:B------:R-:W-:Y:S02]  /*1c40*/  VIADD R7, R10, 0x5e ;  /* 0x0000005e0a077836 */ /* 0x000fe40000000000 */
[----:B------:R-:W-:Y:S01]  /*1c50*/  IMAD R57, R11, R3, R57 ;  /* 0x000000030b397224 */ /* 0x000fe200078e0239 */
[----:B------:R-:W-:Y:S01]  /*1c60*/  STL [R1+0x6fc], R53 ;  /* 0x0006fc3501007387 */ /* 0x000fe20000100800 */
[----:B------:R-:W-:Y:S01]  /*1c70*/  IMAD.HI.U32 R3, R5, R56, RZ ;  /* 0x0000003805037227 */ /* 0x000fe200078e00ff */
[----:B0-----:R-:W-:-:S02]  /*1c80*/  LOP3.LUT R0, R12, 0x5a, RZ, 0xfc, !PT ;  /* 0x0000005a0c007812 */ /* 0x001fc400078efcff */
[----:B------:R-:W-:Y:S01]  /*1c90*/  STL [R1+0x700], R58 ;  /* 0x0007003a01007387 */ /* 0x000fe20000100800 */
[----:B------:R-:W-:Y:S01]  /*1ca0*/  IABS R59, R7 ;  /* 0x00000007003b7213 */ /* 0x000fe20000000000 */
[----:B------:R-:W-:Y:S01]  /*1cb0*/  IMAD.MOV R3, RZ, RZ, -R3 ;  /* 0x000000ffff037224 */ /* 0x000fe200078e0a03 */
[----:B------:R-:W-:Y:S01]  /*1cc0*/  IABS R55, R0 ;  /* 0x0000000000377213 */ /* 0x000fe20000000000 */
[----:B------:R0:W-:Y:S01]  /*1cd0*/  STL [R1+0x2e8], R0 ;  /* 0x0002e80001007387 */ /* 0x0001e20000100800 */
[----:B------:R-:W-:-:S03]  /*1ce0*/  IMAD.HI.U32 R61, R5, R60, RZ ;  /* 0x0000003c053d7227 */ /* 0x000fc600078e00ff */
[----:B------:R-:W-:Y:S01]  /*1cf0*/  STL [R1+0x708], R57 ;  /* 0x0007083901007387 */ /* 0x000fe20000100800 */
[----:B------:R-:W-:-:S03]  /*1d00*/  IMAD.HI.U32 R62, R5, R55, RZ ;  /* 0x00000037053e7227 */ /* 0x000fc600078e00ff */
[----:B------:R1:W-:Y:S01]  /*1d10*/  STL [R1+0x2d4], R9 ;  /* 0x0002d40901007387 */ /* 0x0003e20000100800 */
[C---:B------:R-:W-:Y:S01]  /*1d20*/  IMAD R56, R11.reuse, R3, R56 ;  /* 0x000000030b387224 */ /* 0x040fe200078e0238 */
[C---:B0-----:R-:W-:Y:S01]  /*1d30*/  LOP3.LUT R0, R12.reuse, 0x60, RZ, 0xfc, !PT ;  /* 0x000000600c007812 */ /* 0x041fe200078efcff */
[----:B------:R-:W-:Y:S01]  /*1d40*/  IMAD.MOV R62, RZ, RZ, -R62 ;  /* 0x000000ffff3e7224 */ /* 0x000fe200078e0a3e */
[----:B------:R0:W-:Y:S01]  /*1d50*/  STL [R1+0x2e4], R7 ;  /* 0x0002e40701007387 */ /* 0x0001e20000100800 */
[----:B------:R-:W-:Y:S01]  /*1d60*/  IMAD.MOV R61, RZ, RZ, -R61 ;  /* 0x000000ffff3d7224 */ /* 0x000fe200078e0a3d */
[----:B------:R-:W-:Y:S01]  /*1d70*/  IABS R64, R0 ;  /* 0x0000000000407213 */ /* 0x000fe20000000000 */
[C---:B------:R-:W-:Y:S01]  /*1d80*/  IMAD R55, R11.reuse, R62, R55 ;  /* 0x0000003e0b377224 */ /* 0x040fe200078e0237 */
        /* <DEDUP_REMOVED lines=12> */
[C---:B------:R-:W-:Y:S01]  /*1e50*/  IMAD R59, R11.reuse, R7, R59 ;  /* 0x000000070b3b7224 */ /* 0x040fe200078e023b */
[----:B------:R-:W-:Y:S01]  /*1e60*/  LOP3.LUT R7, R12, 0x68, RZ, 0xfc, !PT ;  /* 0x000000680c077812 */ /* 0x000fe200078efcff */
[----:B------:R-:W-:Y:S01]  /*1e70*/  IMAD R64, R11, R3, R64 ;  /* 0x000000030b407224 */ /* 0x000fe200078e0240 */
[----:B------:R-:W-:Y:S01]  /*1e80*/  STL [R1+0x714], R55 ;  /* 0x0007143701007387 */ /* 0x000fe20000100800 */
[----:B------:R-:W-:Y:S01]  /*1e90*/  IMAD.HI.U32 R3, R5, R63, RZ ;  /* 0x0000003f05037227 */ /* 0x000fe200078e00ff */
[----:B------:R-:W-:-:S02]  /*1ea0*/  IABS R66, R7 ;  /* 0x0000000700427213 */ /* 0x000fc40000000000 */
[----:B------:R-:W-:Y:S01]  /*1eb0*/  STL [R1+0x718], R60 ;  /* 0x0007183c01007387 */ /* 0x000fe20000100800 */
[----:B------:R-:W-:Y:S01]  /*1ec0*/  IMAD.MOV R3, RZ, RZ, -R3 ;  /* 0x000000ffff037224 */ /* 0x000fe200078e0a03 */
[C---:B0-----:R-:W-:Y:S01]  /*1ed0*/  LOP3.LUT R0, R12.reuse, 0x64, RZ, 0xfc, !PT ;  /* 0x000000640c007812 */ /* 0x041fe200078efcff */
[----:B------:R-:W-:Y:S01]  /*1ee0*/  IMAD.HI.U32 R67, R5, R61, RZ ;  /* 0x0000003d05437227 */ /* 0x000fe200078e00ff */
[----:B------:R-:W-:Y:S02]  /*1ef0*/  STL [R1+0x71c], R59 ;  /* 0x00071c3b01007387 */ /* 0x000fe40000100800 */
[----:B------:R-:W-:Y:S01]  /*1f00*/  IABS R62, R0 ;  /* 0x00000000003e7213 */ /* 0x000fe20000000000 */
[----:B------:R-:W-:Y:S01]  /*1f10*/  IMAD R63, R11, R3, R63 ;  /* 0x000000030b3f7224 */ /* 0x000fe200078e023f */
[----:B------:R0:W-:Y:S01]  /*1f20*/  STL [R1+0x2c8], R0 ;  /* 0x0002c80001007387 */ /* 0x0001e20000100800 */
[----:B------:R-:W-:Y:S02]  /*1f30*/  IMAD.MOV R67, RZ, RZ, -R67 ;  /* 0x000000ffff437224 */ /* 0x000fe400078e0a43 */
[----:B------:R-:W-:Y:S01]  /*1f40*/  IMAD.HI.U32 R68, R5, R62, RZ ;  /* 0x0000003e05447227 */ /* 0x000fe200078e00ff */
[----:B------:R-:W-:Y:S03]  /*1f50*/  STL [R1+0x720], R64 ;  /* 0x0007204001007387 */ /* 0x000fe60000100800 */
[----:B------:R-:W-:Y:S01]  /*1f60*/  IMAD.MOV R68, RZ, RZ, -R68 ;  /* 0x000000ffff447224 */ /* 0x000fe200078e0a44 */
[----:B------:R1:W-:Y:S01]  /*1f70*/  STL [R1+0x2c4], R9 ;  /* 0x0002c40901007387 */ /* 0x0003e20000100800 */
[C---:B------:R-:W-:Y:S01]  /*1f80*/  IMAD R61, R11.reuse, R67, R61 ;  /* 0x000000430b3d7224 */ /* 0x040fe200078e023d */
[----:B0-----:R-:W-:Y:S01]  /*1f90*/  LOP3.LUT R0, R12, 0x6a, RZ, 0xfc, !PT ;  /* 0x0000006a0c007812 */ /* 0x001fe200078efcff */
[----:B------:R-:W-:Y:S01]  /*1fa0*/  IMAD R62, R11, R68, R62 ;  /* 0x000000440b3e7224 */ /* 0x000fe200078e023e */
[----:B------:R0:W-:Y:S01]  /*1fb0*/  STL [R1+0x2c0], R7 ;  /* 0x0002c00701007387 */ /* 0x0001e20000100800 */
[--C-:B------:R-:W-:Y:S01]  /*1fc0*/  @!P3 IMAD.IADD R22, R22, 0x1, -R11.reuse ;  /* 0x000000011616b824 */ /* 0x100fe200078e0a0b */
[----:B------:R-:W-:Y:S01]  /*1fd0*/  IABS R65, R0 ;  /* 0x0000000000417213 */ /* 0x000fe20000000000 */
[--C-:B------:R-:W-:Y:S01]  /*1fe0*/  @!P0 IMAD.IADD R21, R21, 0x1, -R11.reuse ;  /* 0x0000000115158824 */ /* 0x100fe200078e0a0b */
[----:B------:R2:W-:Y:S01]  /*1ff0*/  STL [R1+0x2d0], R0 ;  /* 0x0002d00001007387 */ /* 0x0005e20000100800 */
[----:B------:R-:W-:Y:S01]  /*2000*/  ISETP.GT.U32.AND P3, PT, R11, R23, PT ;  /* 0x000000170b00720c */ /* 0x000fe20003f64070 */
[----:B------:R-:W-:Y:S01]  /*2010*/  @!P4 IMAD.IADD R19, R19, 0x1, -R11 ;  /* 0x000000011313c824 */ /* 0x000fe200078e0a0b */
[----:B-1----:R-:W-:Y:S01]  /*2020*/  LOP3.LUT R9, R12, 0x72, RZ, 0xfc, !PT ;  /* 0x000000720c097812 */ /* 0x002fe200078efcff */
[----:B------:R-:W-:Y:S01]  /*2030*/  IMAD.HI.U32 R3, R5, R65, RZ ;  /* 0x0000004105037227 */ /* 0x000fe200078e00ff */
[----:B------:R-:W-:Y:S01]  /*2040*/  STL [R1+0x728], R63 ;  /* 0x0007283f01007387 */ /* 0x000fe20000100800 */
[----:B------:R-:W-:-:S02]  /*2050*/  ISETP.GT.U32.AND P0, PT, R11, R28, PT ;  /* 0x0000001c0b00720c */ /* 0x000fc40003f04070 */
[----:B0-----:R-:W-:Y:S01]  /*2060*/  IMAD.HI.U32 R7, R5, R66, RZ ;  /* 0x0000004205077227 */ /* 0x001fe200078e00ff */
[----:B------:R-:W-:Y:S02]  /*2070*/  IABS R68, R9 ;  /* 0x0000000900447213 */ /* 0x000fe40000000000 */
[C---:B--2---:R-:W-:Y:S01]  /*2080*/  LOP3.LUT R0, R12.reuse, 0x6c, RZ, 0xfc, !PT ;  /* 0x0000006c0c007812 */ /* 0x044fe200078efcff */
[----:B------:R-:W-:Y:S01]  /*2090*/  IMAD.MOV R7, RZ, RZ, -R7 ;  /* 0x000000ffff077224 */ /* 0x000fe200078e0a07 */
[C---:B------:R-:W-:Y:S01]  /*20a0*/  ISETP.GT.U32.AND P4, PT, R11.reuse, R26, PT ;  /* 0x0000001a0b00720c */ /* 0x040fe20003f84070 */
        /* <DEDUP_REMOVED lines=11> */
[----:B0-----:R-:W-:Y:S01]  /*2160*/  LOP3.LUT R0, R12, 0x70, RZ, 0xfc, !PT ;  /* 0x000000700c007812 */ /* 0x001fe200078efcff */
[--C-:B------:R-:W-:Y:S01]  /*2170*/  @!P2 IMAD.IADD R20, R20, 0x1, -R11.reuse ;  /* 0x000000011414a824 */ /* 0x100fe200078e0a0b */
[----:B------:R-:W-:Y:S01]  /*2180*/  STL [R1+0x734], R66 ;  /* 0x0007344201007387 */ /* 0x000fe20000100800 */
[----:B------:R-:W-:Y:S01]  /*2190*/  IMAD R70, R11, R3, R70 ;  /* 0x000000030b467224 */ /* 0x000fe200078e0246 */
[----:B------:R-:W-:Y:S01]  /*21a0*/  IABS R69, R0 ;  /* 0x0000000000457213 */ /* 0x000fe20000000000 */
[--C-:B------:R-:W-:Y:S01]  /*21b0*/  @!P3 IMAD.IADD R23, R23, 0x1, -R11.reuse ;  /* 0x000000011717b824 */ /* 0x100fe200078e0a0b */
[----:B------:R0:W-:Y:S01]  /*21c0*/  STL [R1+0x2b0], R0 ;  /* 0x0002b00001007387 */ /* 0x0001e20000100800 */
[C---:B------:R-:W-:Y:S01]  /*21d0*/  ISETP.GT.U32.AND P2, PT, R11.reuse, R27, PT ;  /* 0x0000001b0b00720c */ /* 0x040fe20003f44070 */
[----:B------:R-:W-:Y:S01]  /*21e0*/  @!P0 IMAD.IADD R28, R28, 0x1, -R11 ;  /* 0x000000011c1c8824 */ /* 0x000fe200078e0a0b */
[----:B------:R-:W-:Y:S01]  /*21f0*/  ISETP.GT.U32.AND P0, PT, R11, R29, PT ;  /* 0x0000001d0b00720c */ /* 0x000fe20003f04070 */
[----:B------:R-:W-:Y:S01]  /*2200*/  STL [R1+0x738], R65 ;  /* 0x0007384101007387 */ /* 0x000fe20000100800 */
[----:B------:R-:W-:-:S03]  /*2210*/  IMAD.HI.U32 R71, R5, R69, RZ ;  /* 0x0000004505477227 */ /* 0x000fc600078e00ff */
[----:B------:R1:W-:Y:S01]  /*2220*/  STL [R1+0x2a8], R9 ;  /* 0x0002a80901007387 */ /* 0x0003e20000100800 */
[----:B------:R-:W-:Y:S01]  /*2230*/  IMAD.MOV R71, RZ, RZ, -R71 ;  /* 0x000000ffff477224 */ /* 0x000fe200078e0a47 */
[----:B0-----:R-:W-:Y:S01]  /*2240*/  LOP3.LUT R0, R12, 0x76, RZ, 0xfc, !PT ;  /* 0x000000760c007812 */ /* 0x001fe200078efcff */
[----:B------:R-:W-:Y:S01]  /*2250*/  @!P4 IMAD.IADD R26, R26, 0x1, -R11 ;  /* 0x000000011a1ac824 */ /* 0x000fe200078e0a0b */
[----:B------:R0:W-:Y:S01]  /*2260*/  STL [R1+0x2b8], R7 ;  /* 0x0002b80701007387 */ /* 0x0001e20000100800 */
[----:B------:R-:W-:Y:S01]  /*2270*/  IMAD R69, R11, R71, R69 ;  /* 0x000000470b457224 */ /* 0x000fe200078e0245 */
        /* <DEDUP_REMOVED lines=9> */
[----:B------:R-:W-:Y:S01]  /*2310*/  IMAD.MOV R3, RZ, RZ, -R3 ;  /* 0x000000ffff037224 */ /* 0x000fe200078e0a03 */
[----:B------:R-:W-:Y:S01]  /*2320*/  ISETP.GT.U32.AND P0, PT, R11, R35, PT ;  /* 0x000000230b00720c */ /* 0x000fe20003f04070 */
[----:B0-----:R-:W-:Y:S01]  /*2330*/  IMAD.HI.U32 R7, R5, R67, RZ ;  /* 0x0000004305077227 */ /* 0x001fe200078e00ff */
[----:B--2---:R-:W-:-:S03]  /*2340*/  LOP3.LUT R0, R12, 0x78, RZ, 0xfc, !PT ;  /* 0x000000780c007812 */ /* 0x004fc600078efcff */
[----:B------:R-:W-:Y:S01]  /*2350*/  IMAD R72, R11, R3, R72 ;  /* 0x000000030b487224 */ /* 0x000fe200078e0248 */
[----:B------:R-:W-:Y:S01]  /*2360*/  IABS R71, R0 ;  /* 0x0000000000477213 */ /* 0x000fe20000000000 */
[----:B------:R0:W-:Y:S01]  /*2370*/  STL [R1+0x2a4], R0 ;  /* 0x0002a40001007387 */ /* 0x0001e20000100800 */
[----:B------:R-:W-:Y:S02]  /*2380*/  IMAD.MOV R7, RZ, RZ, -R7 ;  /* 0x000000ffff077224 */ /* 0x000fe400078e0a07 */
[----:B------:R-:W-:Y:S01]  /*2390*/  @!P4 IMAD.IADD R33, R33, 0x1, -R11 ;  /* 0x000000012121c824 */ /* 0x000fe200078e0a0b */
[----:B------:R-:W-:Y:S01]  /*23a0*/  STL [R1+0x740], R69 ;  /* 0x0007404501007387 */ /* 0x000fe20000100800 */
[----:B------:R-:W-:Y:S01]  /*23b0*/  IMAD.HI.U32 R3, R5, R71, RZ ;  /* 0x0000004705037227 */ /* 0x000fe200078e00ff */
[----:B------:R-:W-:-:S03]  /*23c0*/  ISETP.GT.U32.AND P4, PT, R11, R40, PT ;  /* 0x000000280b00720c */ /* 0x000fc60003f84070 */
[C---:B------:R-:W-:Y:S01]  /*23d0*/  IMAD R67, R11.reuse, R7, R67 ;  /* 0x000000070b437224 */ /* 0x040fe200078e0243 */
[----:B0-----:R-:W-:Y:S01]  /*23e0*/  LOP3.LUT R0, R12, 0x7a, RZ, 0xfc, !PT ;  /* 0x0000007a0c007812 */ /* 0x001fe200078efcff */
[----:B------:R-:W-:Y:S02]  /*23f0*/  IMAD.MOV R3, RZ, RZ, -R3 ;  /* 0x000000ffff037224 */ /* 0x000fe400078e0a03 */
[----:B------:R-:W-:Y:S01]  /*2400*/  VIADD R7, R10, 0x6e ;  /* 0x0000006e0a077836 */ /* 0x000fe20000000000 */
[----:B------:R-:W-:Y:S01]  /*2410*/  IABS R75, R0 ;  /* 0x00000000004b7213 */ /* 0x000fe20000000000 */
[----:B------:R0:W-:Y:S01]  /*2420*/  STL [R1+0x2a0], R0 ;  /* 0x0002a00001007387 */ /* 0x0001e20000100800 */
[----:B------:R-:W-:Y:S02]  /*2430*/  IMAD R71, R11, R3, R71 ;  /* 0x000000030b477224 */ /* 0x000fe400078e0247 */
[----:B------:R-:W-:Y:S01]  /*2440*/  IABS R76, R7 ;  /* 0x00000007004c7213 */ /* 0x000fe20000000000 */
[C---:B------:R-:W-:Y:S01]  /*2450*/  IMAD.HI.U32 R78, R5.reuse, R75, RZ ;  /* 0x0000004b054e7227 */ /* 0x040fe200078e00ff */
[----:B------:R1:W-:Y:S03]  /*2460*/  STL [R1+0x294], R9 ;  /* 0x0002940901007387 */ /* 0x0003e60000100800 */
[----:B------:R-:W-:Y:S01]  /*2470*/  IMAD.MOV R78, RZ, RZ, -R78 ;  /* 0x000000ffff4e7224 */ /* 0x000fe200078e0a4e */
[----:B------:R2:W-:Y:S01]  /*2480*/  STL [R1+0x2ac], R7 ;  /* 0x0002ac0701007387 */ /* 0x0005e20000100800 */
[----:B0-----:R-:W-:Y:S01]  /*2490*/  LOP3.LUT R0, R74, 0x7f, RZ, 0xc0, !PT ;  /* 0x0000007f4a007812 */ /* 0x001fe200078ec0ff */
[----:B------:R-:W-:Y:S01]  /*24a0*/  IMAD.HI.U32 R73, R5, R68, RZ ;  /* 0x0000004405497227 */ /* 0x000fe200078e00ff */
[----:B------:R-:W-:-:S03]  /*24b0*/  IABS R74, R9 ;  /* 0x00000009004a7213 */ /* 0x000fc60000000000 */
[----:B------:R-:W-:Y:S01]  /*24c0*/  IMAD R2, R2, 0x100, R0 ;  /* 0x0000010002027824 */ /* 0x000fe200078e0200 */
[----:B-1----:R-:W0:Y:S01]  /*24d0*/  LDC R9, c[0x0][0x3a0] ;  /* 0x0000e800ff097b82 */ /* 0x002e220000000800 */
[----:B------:R-:W-:-:S03]  /*24e0*/  IMAD.HI.U32 R77, R5, R74, RZ ;  /* 0x0000004a054d7227 */ /* 0x000fc600078e00ff */
[----:B--2---:R-:W-:Y:S01]  /*24f0*/  IABS R7, R2 ;  /* 0x0000000200077213 */ /* 0x004fe20000000000 */
[----:B------:R-:W-:Y:S02]  /*2500*/  VIADD R3, R2, 0x80 ;  /* 0x0000008002037836 */ /* 0x000fe40000000000 */
[----:B------:R-:W-:Y:S02]  /*2510*/  IMAD.MOV R77, RZ, RZ, -R77 ;  /* 0x000000ffff4d7224 */ /* 0x000fe400078e0a4d */
[C---:B------:R-:W-:Y:S01]  /*2520*/  IMAD R75, R11.reuse, R78, R75 ;  /* 0x0000004e0b4b7224 */ /* 0x040fe200078e024b */
[----:B------:R-:W-:Y:S01]  /*2530*/  IABS R78, R3 ;  /* 0x00000003004e7213 */ /* 0x000fe20000000000 */
[----:B------:R-:W-:Y:S02]  /*2540*/  IMAD R74, R11, R77, R74 ;  /* 0x0000004d0b4a7224 */ /* 0x000fe400078e024a */
[----:B------:R-:W-:-:S04]  /*2550*/  IMAD.HI.U32 R77, R6, R7, RZ ;  /* 0x00000007064d7227 */ /* 0x000fc800078e00ff */
[----:B------:R-:W-:Y:S02]  /*2560*/  VIADD R0, R10, 0x7e ;  /* 0x0000007e0a007836 */ /* 0x000fe40000000000 */
[----:B------:R-:W-:Y:S02]  /*2570*/  IMAD.MOV.U32 R10, RZ, RZ, R78 ;  /* 0x000000ffff0a7224 */ /* 0x000fe400078e004e */
[----:B------:R-:W-:Y:S01]  /*2580*/  IMAD.MOV R77, RZ, RZ, -R77 ;  /* 0x000000ffff4d7224 */ /* 0x000fe200078e0a4d */
[----:B------:R1:W-:Y:S01]  /*2590*/  STL [R1+0x290], R0 ;  /* 0x0002900001007387 */ /* 0x0003e20000100800 */
[----:B------:R-:W-:-:S04]  /*25a0*/  IMAD.HI.U32 R6, R6, R10, RZ ;  /* 0x0000000a06067227 */ /* 0x000fc800078e00ff */
[----:B------:R-:W-:Y:S02]  /*25b0*/  IMAD R7, R4, R77, R7 ;  /* 0x0000004d04077224 */ /* 0x000fe400078e0207 */
[----:B------:R-:W-:Y:S02]  /*25c0*/  IMAD.MOV R6, RZ, RZ, -R6 ;  /* 0x000000ffff067224 */ /* 0x000fe400078e0a06 */
[--C-:B------:R-:W-:Y:S01]  /*25d0*/  @!P2 IMAD.IADD R34, R34, 0x1, -R11.reuse ;  /* 0x000000012222a824 */ /* 0x100fe200078e0a0b */
[C---:B------:R-:W-:Y:S01]  /*25e0*/  ISETP.GT.U32.AND P5, PT, R4.reuse, R7, PT ;  /* 0x000000070400720c */ /* 0x040fe20003fa4070 */
[----:B------:R-:W-:Y:S01]  /*25f0*/  IMAD R6, R4, R6, R10 ;  /* 0x0000000604067224 */ /* 0x000fe200078e020a */
[----:B------:R-:W-:Y:S01]  /*2600*/  ISETP.GE.AND P2, PT, R2, RZ, PT ;  /* 0x000000ff0200720c */ /* 0x000fe20003f46270 */
[----:B------:R-:W-:Y:S01]  /*2610*/  @!P6 IMAD.IADD R18, R18, 0x1, -R11 ;  /* 0x000000011212e824 */ /* 0x000fe200078e0a0b */
[----:B------:R-:W-:Y:S01]  /*2620*/  ISETP.GT.U32.AND P6, PT, R11, R24, PT ;  /* 0x000000180b00720c */ /* 0x000fe20003fc4070 */
[----:B------:R-:W-:Y:S01]  /*2630*/  IMAD.MOV R73, RZ, RZ, -R73 ;  /* 0x000000ffff497224 */ /* 0x000fe200078e0a49 */
[----:B------:R-:W-:Y:S01]  /*2640*/  ISETP.GT.U32.AND P1, PT, R4, R6, PT ;  /* 0x000000060400720c */ /* 0x000fe20003f24070 */
[----:B------:R-:W-:Y:S01]  /*2650*/  @!P0 IMAD.IADD R35, R35, 0x1, -R11 ;  /* 0x0000000123238824 */ /* 0x000fe200078e0a0b */
[C---:B------:R-:W-:Y:S01]  /*2660*/  ISETP.GT.U32.AND P0, PT, R11.reuse, R38, PT ;  /* 0x000000260b00720c */ /* 0x040fe20003f04070 */
[----:B------:R-:W-:-:S02]  /*2670*/  IMAD R68, R11, R73, R68 ;  /* 0x000000490b447224 */ /* 0x000fc400078e0244 */
[----:B------:R-:W-:-:S04]  /*2680*/  IMAD.HI.U32 R73, R5, R76, RZ ;  /* 0x0000004c05497227 */ /* 0x000fc800078e00ff */
[--C-:B------:R-:W-:Y:S01]  /*2690*/  @!P5 IMAD.IADD R7, R7, 0x1, -R4.reuse ;  /* 0x000000010707d824 */ /* 0x100fe200078e0a04 */
[C---:B------:R-:W-:Y:S01]  /*26a0*/  ISETP.GT.U32.AND P5, PT, R11.reuse, R25, PT ;  /* 0x000000190b00720c */ /* 0x040fe20003fa4070 */
[----:B------:R-:W-:Y:S02]  /*26b0*/  IMAD.MOV R73, RZ, RZ, -R73 ;  /* 0x000000ffff497224 */ /* 0x000fe400078e0a49 */
[----:B------:R-:W-:Y:S01]  /*26c0*/  @!P1 IMAD.IADD R6, R6, 0x1, -R4 ;  /* 0x0000000106069824 */ /* 0x000fe200078e0a04 */
[----:B------:R-:W-:Y:S01]  /*26d0*/  ISETP.GT.U32.AND P1, PT, R4, R7, PT ;  /* 0x000000070400720c */ /* 0x000fe20003f24070 */
[--C-:B------:R-:W-:Y:S01]  /*26e0*/  @!P4 IMAD.IADD R40, R40, 0x1, -R11.reuse ;  /* 0x000000012828c824 */ /* 0x100fe200078e0a0b */
[C---:B------:R-:W-:Y:S01]  /*26f0*/  ISETP.GT.U32.AND P4, PT, R11.reuse, R42, PT ;  /* 0x0000002a0b00720c */ /* 0x040fe20003f84070 */
[C---:B------:R-:W-:Y:S01]  /*2700*/  IMAD R76, R11.reuse, R73, R76 ;  /* 0x000000490b4c7224 */ /* 0x040fe200078e024c */
[----:B------:R-:W-:Y:S01]  /*2710*/  ISETP.GT.U32.AND P3, PT, R4, R6, PT ;  /* 0x000000060400720c */ /* 0x000fe20003f64070 */
[--C-:B------:R-:W-:Y:S01]  /*2720*/  @!P6 IMAD.IADD R24, R24, 0x1, -R11.reuse ;  /* 0x000000011818e824 */ /* 0x100fe200078e0a0b */
[----:B------:R-:W-:Y:S01]  /*2730*/  IABS R73, R0 ;  /* 0x0000000000497213 */ /* 0x000fe20000000000 */
[--C-:B------:R-:W-:Y:S01]  /*2740*/  @!P0 IMAD.IADD R38, R38, 0x1, -R11.reuse ;  /* 0x0000000126268824 */ /* 0x100fe200078e0a0b */
[----:B------:R-:W-:Y:S01]  /*2750*/  ISETP.GT.U32.AND P6, PT, R11, R30, PT ;  /* 0x0000001e0b00720c */ /* 0x000fe20003fc4070 */
[----:B------:R-:W-:Y:S01]  /*2760*/  @!P5 IMAD.IADD R25, R25, 0x1, -R11 ;  /* 0x000000011919d824 */ /* 0x000fe200078e0a0b */
[----:B------:R-:W-:Y:S01]  /*2770*/  ISETP.GT.U32.AND P5, PT, R11, R32, PT ;  /* 0x000000200b00720c */ /* 0x000fe20003fa4070 */
[----:B------:R-:W-:Y:S01]  /*2780*/  IMAD.HI.U32 R5, R5, R73, RZ ;  /* 0x0000004905057227 */ /* 0x000fe200078e00ff */
[----:B------:R-:W-:-:S03]  /*2790*/  ISETP.GT.U32.AND P0, PT, R11, R44, PT ;  /* 0x0000002c0b00720c */ /* 0x000fc60003f04070 */
[--C-:B------:R-:W-:Y:S01]  /*27a0*/  @!P1 IMAD.IADD R7, R7, 0x1, -R4.reuse ;  /* 0x0000000107079824 */ /* 0x100fe200078e0a04 */
[C---:B------:R-:W-:Y:S01]  /*27b0*/  ISETP.GT.U32.AND P1, PT, R11.reuse, R31, PT ;  /* 0x0000001f0b00720c */ /* 0x040fe20003f24070 */
[----:B------:R-:W-:Y:S01]  /*27c0*/  @!P3 IMAD.IADD R6, R6, 0x1, -R4 ;  /* 0x000000010606b824 */ /* 0x000fe200078e0a04 */
[C---:B------:R-:W-:Y:S01]  /*27d0*/  ISETP.GT.U32.AND P3, PT, R11.reuse, R36, PT ;  /* 0x000000240b00720c */ /* 0x040fe20003f64070 */
[----:B------:R-:W-:Y:S01]  /*27e0*/  @!P2 IMAD.MOV R7, RZ, RZ, -R7 ;  /* 0x000000ffff07a224 */ /* 0x000fe200078e0a07 */
[C---:B------:R-:W-:Y:S01]  /*27f0*/  ISETP.GT.U32.AND P2, PT, R11.reuse, R41, PT ;  /* 0x000000290b00720c */ /* 0x040fe20003f44070 */
[--C-:B------:R-:W-:Y:S01]  /*2800*/  @!P4 IMAD.IADD R42, R42, 0x1, -R11.reuse ;  /* 0x000000012a2ac824 */ /* 0x100fe200078e0a0b */
[----:B------:R-:W-:Y:S01]  /*2810*/  ISETP.GT.U32.AND P4, PT, R11, R48, PT ;  /* 0x000000300b00720c */ /* 0x000fe20003f84070 */
[----:B------:R-:W-:Y:S01]  /*2820*/  @!P5 IMAD.IADD R32, R32, 0x1, -R11 ;  /* 0x000000012020d824 */ /* 0x000fe200078e0a0b */
[----:B------:R-:W-:Y:S01]  /*2830*/  ISETP.GE.AND P5, PT, R3, RZ, PT ;  /* 0x000000ff0300720c */ /* 0x000fe20003fa6270 */
[----:B------:R-:W-:-:S02]  /*2840*/  IMAD.MOV R5, RZ, RZ, -R5 ;  /* 0x000000ffff057224 */ /* 0x000fc400078e0a05 */
[--C-:B------:R-:W-:Y:S01]  /*2850*/  @!P6 IMAD.IADD R30, R30, 0x1, -R11.reuse ;  /* 0x000000011e1ee824 */ /* 0x100fe200078e0a0b */
[----:B------:R-:W-:Y:S01]  /*2860*/  ISETP.GT.U32.AND P6, PT, R11, R39, PT ;  /* 0x000000270b00720c */ /* 0x000fe20003fc4070 */
[--C-:B------:R-:W-:Y:S01]  /*2870*/  @!P1 IMAD.IADD R31, R31, 0x1, -R11.reuse ;  /* 0x000000011f1f9824 */ /* 0x100fe200078e0a0b */
[----:B------:R-:W-:Y:S01]  /*2880*/  ISETP.NE.AND P1, PT, R8, RZ, PT ;  /* 0x000000ff0800720c */ /* 0x000fe20003f25270 */
[----:B------:R-:W-:Y:S01]  /*2890*/  @!P3 IMAD.IADD R36, R36, 0x1, -R11 ;  /* 0x000000012424b824 */ /* 0x000fe200078e0a0b */
[C---:B------:R-:W-:Y:S01]  /*28a0*/  ISETP.GT.U32.AND P3, PT, R11.reuse, R37, PT ;  /* 0x000000250b00720c */ /* 0x040fe20003f64070 */
[----:B------:R-:W-:Y:S01]  /*28b0*/  IMAD R73, R11, R5, R73 ;  /* 0x000000050b497224 */ /* 0x000fe200078e0249 */
[----:B------:R-:W-:Y:S01]  /*28c0*/  LOP3.LUT R8, RZ, R8, RZ, 0x33, !PT ;  /* 0x00000008ff087212 */ /* 0x000fe200078e33ff */
[--C-:B------:R-:W-:Y:S02]  /*28d0*/  @!P2 IMAD.IADD R41, R41, 0x1, -R11.reuse ;  /* 0x000000012929a824 */ /* 0x100fe400078e0a0b */
[----:B------:R-:W-:Y:S01]  /*28e0*/  @!P5 IMAD.MOV R6, RZ, RZ, -R6 ;  /* 0x000000ffff06d224 */ /* 0x000fe200078e0a06 */
[----:B------:R-:W-:Y:S01]  /*28f0*/  SEL R4, R8, R7, !P1 ;  /* 0x0000000708047207 */ /* 0x000fe20004800000 */
[----:B0-----:R-:W-:Y:S01]  /*2900*/  VIADD R5, R9, 0xfffffff7 ;  /* 0xfffffff709057836 */ /* 0x001fe20000000000 */
[C---:B------:R-:W-:Y:S01]  /*2910*/  ISETP.GT.U32.AND P5, PT, R11.reuse, R46, PT ;  /* 0x0000002e0b00720c */ /* 0x040fe20003fa4070 */
[--C-:B------:R-:W-:Y:S01]  /*2920*/  @!P0 IMAD.IADD R44, R44, 0x1, -R11.reuse ;  /* 0x000000012c2c8824 */ /* 0x100fe200078e0a0b */
[----:B-1----:R-:W-:Y:S01]  /*2930*/  SEL R0, R8, R6, !P1 ;  /* 0x0000000608007207 */ /* 0x002fe20004800000 */
[----:B------:R0:W-:Y:S01]  /*2940*/  STL [R1+0x58], R4 ;  /* 0x0000580401007387 */ /* 0x0001e20000100800 */
[----:B------:R-:W-:Y:S01]  /*2950*/  ISETP.GT.U32.AND P1, PT, R11, R45, PT ;  /* 0x0000002d0b00720c */ /* 0x000fe20003f24070 */
[--C-:B------:R-:W-:Y:S01]  /*2960*/  @!P3 IMAD.IADD R37, R37, 0x1, -R11.reuse ;  /* 0x000000012525b824 */ /* 0x100fe200078e0a0b */
[C---:B------:R-:W-:Y:S01]  /*2970*/  ISETP.GT.U32.AND P3, PT, R11.reuse, R43, PT ;  /* 0x0000002b0b00720c */ /* 0x040fe20003f64070 */
[--C-:B------:R-:W-:Y:S01]  /*2980*/  @!P4 IMAD.IADD R48, R48, 0x1, -R11.reuse ;  /* 0x000000013030c824 */ /* 0x100fe200078e0a0b */
[----:B------:R-:W-:Y:S01]  /*2990*/  ISETP.GT.U32.AND P0, PT, R11, R51, PT ;  /* 0x000000330b00720c */ /* 0x000fe20003f04070 */
[----:B------:R-:W-:Y:S01]  /*29a0*/  @!P6 IMAD.IADD R39, R39, 0x1, -R11 ;  /* 0x000000012727e824 */ /* 0x000fe200078e0a0b */
[----:B------:R1:W-:Y:S01]  /*29b0*/  STL [R1+0x54], R0 ;  /* 0x0000540001007387 */ /* 0x0003e20000100800 */
[----:B------:R-:W-:-:S02]  /*29c0*/  VIADD R10, R9, 0xffffffe0 ;  /* 0xffffffe0090a7836 */ /* 0x000fc40000000000 */
[----:B0-----:R-:W-:Y:S02]  /*29d0*/  VIADD R4, R9, 0xffffffff ;  /* 0xffffffff09047836 */ /* 0x001fe40000000000 */
[--C-:B------:R-:W-:Y:S01]  /*29e0*/  @!P5 IMAD.IADD R46, R46, 0x1, -R11.reuse ;  /* 0x000000012e2ed824 */ /* 0x100fe200078e0a0b */
[----:B------:R-:W-:Y:S01]  /*29f0*/  ISETP.GT.U32.AND P5, PT, R11, R47, PT ;  /* 0x0000002f0b00720c */ /* 0x000fe20003fa4070 */
[--C-:B------:R-:W-:Y:S01]  /*2a00*/  @!P1 IMAD.IADD R45, R45, 0x1, -R11.reuse ;  /* 0x000000012d2d9824 */ /* 0x100fe200078e0a0b */
[----:B------:R-:W-:Y:S01]  /*2a10*/  ISETP.GT.U32.AND P1, PT, R11, R52, PT ;  /* 0x000000340b00720c */ /* 0x000fe20003f24070 */
[----:B------:R-:W-:Y:S01]  /*2a20*/  @!P3 IMAD.IADD R43, R43, 0x1, -R11 ;  /* 0x000000012b2bb824 */ /* 0x000fe200078e0a0b */
[----:B------:R-:W-:Y:S01]  /*2a30*/  ISETP.GE.U32.AND P2, PT, R4, 0x7fffffc0, PT ;  /* 0x7fffffc00400780c */ /* 0x000fe20003f46070 */
[----:B------:R-:W-:Y:S01]  /*2a40*/  VIADD R4, R9, 0xffffffec ;  /* 0xffffffec09047836 */ /* 0x000fe20000000000 */
[----:B------:R-:W-:Y:S01]  /*2a50*/  ISETP.GE.U32.AND P3, PT, R5, 0x7fffffb8, PT ;  /* 0x7fffffb80500780c */ /* 0x000fe20003f66070 */
[----:B------:R-:W-:-:S02]  /*2a60*/  VIADD R5, R9, 0xffffffed ;  /* 0xffffffed09057836 */ /* 0x000fc40000000000 */
[--C-:B------:R-:W-:Y:S01]  /*2a70*/  @!P0 IMAD.IADD R51, R51, 0x1, -R11.reuse ;  /* 0x0000000133338824 */ /* 0x100fe200078e0a0b */
[----:B------:R-:W-:Y:S01]  /*2a80*/  ISETP.GE.U32.AND P4, PT, R4, 0x7fffffad, PT ;  /* 0x7fffffad0400780c */ /* 0x000fe20003f86070 */
[----:B------:R-:W-:Y:S01]  /*2a90*/  VIADD R4, R9, 0xffffffee ;  /* 0xffffffee09047836 */ /* 0x000fe20000000000 */
[----:B------:R-:W-:Y:S01]  /*2aa0*/  ISETP.GE.U32.AND P6, PT, R5, 0x7fffffae, PT ;  /* 0x7fffffae0500780c */ /* 0x000fe20003fc6070 */
[C---:B------:R-:W-:Y:S01]  /*2ab0*/  VIADD R5, R9.reuse, 0xffffffef ;  /* 0xffffffef09057836 */ /* 0x040fe20000000000 */
[----:B------:R-:W-:Y:S01]  /*2ac0*/  SEL R79, RZ, 0x1, P4 ;  /* 0x00000001ff4f7807 */ /* 0x000fe20002000000 */
[--C-:B------:R-:W-:Y:S01]  /*2ad0*/  @!P1 IMAD.IADD R52, R52, 0x1, -R11.reuse ;  /* 0x0000000134349824 */ /* 0x100fe200078e0a0b */
[----:B------:R-:W-:Y:S01]  /*2ae0*/  ISETP.GE.U32.AND P1, PT, R4, 0x7fffffaf, PT ;  /* 0x7fffffaf0400780c */ /* 0x000fe20003f26070 */
[----:B------:R-:W-:Y:S01]  /*2af0*/  VIADD R4, R9, 0xffffffe8 ;  /* 0xffffffe809047836 */ /* 0x000fe20000000000 */
[----:B------:R-:W-:Y:S01]  /*2b00*/  SEL R77, RZ, 0x1fffe, P6 ;  /* 0x0001fffeff4d7807 */ /* 0x000fe20003000000 */
[----:B------:R-:W-:Y:S01]  /*2b10*/  @!P5 IMAD.IADD R47, R47, 0x1, -R11 ;  /* 0x000000012f2fd824 */ /* 0x000fe200078e0a0b */
[----:B------:R-:W-:Y:S01]  /*2b20*/  ISETP.GE.U32.AND P5, PT, R5, 0x7fffffb0, PT ;  /* 0x7fffffb00500780c */ /* 0x000fe20003fa6070 */
[C---:B------:R-:W-:Y:S01]  /*2b30*/  VIADD R5, R9.reuse, 0xffffffe9 ;  /* 0xffffffe909057836 */ /* 0x040fe20000000000 */
[----:B------:R-:W-:Y:S01]  /*2b40*/  ISETP.GE.U32.AND P0, PT, R4, 0x7fffffa9, PT ;  /* 0x7fffffa90400780c */ /* 0x000fe20003f06070 */
[C---:B------:R-:W-:Y:S01]  /*2b50*/  VIADD R4, R9.reuse, 0xffffffea ;  /* 0xffffffea09047836 */ /* 0x040fe20000000000 */
[----:B------:R-:W-:Y:S01]  /*2b60*/  SEL R7, RZ, 0x4, P1 ;  /* 0x00000004ff077807 */ /* 0x000fe20000800000 */
[----:B------:R-:W-:Y:S01]  /*2b70*/  VIADD R78, R9, 0xffffffcd ;  /* 0xffffffcd094e7836 */ /* 0x000fe20000000000 */
        /* <DEDUP_REMOVED lines=14> */
[----:B------:R-:W-:Y:S01]  /*2c60*/  SEL R80, RZ, 0x1fffe, P4 ;  /* 0x0001fffeff507807 */ /* 0x000fe20002000000 */
        /* <DEDUP_REMOVED lines=8> */
[----:B------:R-:W-:Y:S01]  /*2cf0*/  VIADD R89, R9, 0xffffffd9 ;  /* 0xffffffd909597836 */ /* 0x000fe20000000000 */
[----:B------:R-:W-:Y:S01]  /*2d00*/  ISETP.GE.U32.AND P1, PT, R4, 0x7fffffa2, PT ;  /* 0x7fffffa20400780c */ /* 0x000fe20003f26070 */
[----:B------:R-:W-:Y:S01]  /*2d10*/  IMAD.IADD R77, R79, 0x1, R77 ;  /* 0x000000014f4d7824 */ /* 0x000fe200078e024d */
[----:B------:R-:W-:Y:S01]  /*2d20*/  SEL R4, RZ, 0x1, P5 ;  /* 0x00000001ff047807 */ /* 0x000fe20002800000 */
[----:B------:R-:W-:Y:S01]  /*2d30*/  IMAD.IADD R6, R6, 0x1, R80 ;  /* 0x0000000106067824 */ /* 0x000fe200078e0250 */
[----:B------:R-:W-:Y:S01]  /*2d40*/  ISETP.GE.U32.AND P5, PT, R10, 0x7fffffa1, PT ;  /* 0x7fffffa10a00780c */ /* 0x000fe20003fa6070 */
[C---:B------:R-:W-:Y:S01]  /*2d50*/  VIADD R10, R9.reuse, 0xffffffe3 ;  /* 0xffffffe3090a7836 */ /* 0x040fe20000000000 */
[----:B------:R-:W-:Y:S01]  /*2d60*/  SEL R81, RZ, 0x1fffe, P0 ;  /* 0x0001fffeff517807 */ /* 0x000fe20000000000 */
[----:B------:R-:W-:Y:S01]  /*2d70*/  VIADD R90, R9, 0xffffffd5 ;  /* 0xffffffd5095a7836 */ /* 0x000fe20000000000 */
[----:B------:R-:W-:Y:S01]  /*2d80*/  ISETP.GE.U32.AND P0, PT, R5, 0x7fffffa3, PT ;  /* 0x7fffffa30500780c */ /* 0x000fe20003f06070 */
[C---:B------:R-:W-:Y:S01]  /*2d90*/  VIADD R5, R9.reuse, 0xffffffcc ;  /* 0xffffffcc09057836 */ /* 0x040fe20000000000 */
[----:B------:R-:W-:Y:S01]  /*2da0*/  SEL R84, RZ, 0x4, P4 ;  /* 0x00000004ff547807 */ /* 0x000fe20002000000 */
[----:B------:R-:W-:Y:S01]  /*2db0*/  IMAD.IADD R4, R4, 0x1, R81 ;  /* 0x0000000104047824 */ /* 0x000fe200078e0251 */
[----:B------:R-:W-:Y:S01]  /*2dc0*/  ISETP.GE.U32.AND P4, PT, R10, 0x7fffffa4, PT ;  /* 0x7fffffa40a00780c */ /* 0x000fe20003f86070 */
[----:B------:R-:W-:Y:S01]  /*2dd0*/  VIADD R92, R9, 0xffffffd1 ;  /* 0xffffffd1095c7836 */ /* 0x000fe20000000000 */
[----:B------:R-:W-:-:S02]  /*2de0*/  SEL R10, RZ, 0x7fff8, P6 ;  /* 0x0007fff8ff0a7807 */ /* 0x000fc40003000000 */
[----:B------:R-:W-:Y:S02]  /*2df0*/  ISETP.GE.U32.AND P6, PT, R5, 0x7fffff8d, PT ;  /* 0x7fffff8d0500780c */ /* 0x000fe40003fc6070 */
[----:B------:R-:W-:Y:S02]  /*2e00*/  SEL R5, RZ, 0x1fffe, P1 ;  /* 0x0001fffeff057807 */ /* 0x000fe40000800000 */
[----:B------:R-:W-:Y:S02]  /*2e10*/  ISETP.GE.U32.AND P1, PT, R78, 0x7fffff8e, PT ;  /* 0x7fffff8e4e00780c */ /* 0x000fe40003f26070 */
[----:B------:R-:W-:Y:S02]  /*2e20*/  SEL R78, RZ, 0x4, P0 ;  /* 0x00000004ff4e7807 */ /* 0x000fe40000000000 */
[----:B------:R-:W-:Y:S02]  /*2e30*/  ISETP.GE.U32.AND P0, PT, R85, 0x7fffff8f, PT ;  /* 0x7fffff8f5500780c */ /* 0x000fe40003f06070 */
[----:B------:R-:W-:-:S02]  /*2e40*/  SEL R85, RZ, 0x7fff8, P4 ;  /* 0x0007fff8ff557807 */ /* 0x000fc40002000000 */
[----:B------:R-:W-:Y:S01]  /*2e50*/  ISETP.GE.U32.AND P4, PT, R86, 0x7fffff90, PT ;  /* 0x7fffff905600780c */ /* 0x000fe20003f86070 */
[----:B------:R-:W-:Y:S01]  /*2e60*/  VIADD R86, R9, 0xffffffca ;  /* 0xffffffca09567836 */ /* 0x000fe20000000000 */
[----:B------:R-:W-:Y:S02]  /*2e70*/  SEL R70, RZ, 0x1, P6 ;  /* 0x00000001ff467807 */ /* 0x000fe40003000000 */
[----:B------:R-:W-:Y:S01]  /*2e80*/  ISETP.GE.U32.AND P6, PT, R87, 0x7fffff89, PT ;  /* 0x7fffff895700780c */ /* 0x000fe20003fc6070 */
[C---:B------:R-:W-:Y:S01]  /*2e90*/  VIADD R87, R9.reuse, 0xffffffcb ;  /* 0xffffffcb09577836 */ /* 0x040fe20000000000 */
[----:B------:R-:W-:Y:S02]  /*2ea0*/  SEL R64, RZ, 0x4, P0 ;  /* 0x00000004ff407807 */ /* 0x000fe40000000000 */
[----:B------:R-:W-:Y:S01]  /*2eb0*/  ISETP.GE.U32.AND P0, PT, R86, 0x7fffff8b, PT ;  /* 0x7fffff8b5600780c */ /* 0x000fe20003f06070 */
[----:B------:R-:W-:Y:S01]  /*2ec0*/  VIADD R86, R9, 0xffffffc4 ;  /* 0xffffffc409567836 */ /* 0x000fe20000000000 */
[----:B------:R-:W-:-:S02]  /*2ed0*/  SEL R59, RZ, 0x7fff8, P4 ;  /* 0x0007fff8ff3b7807 */ /* 0x000fc40002000000 */
[----:B------:R-:W-:Y:S02]  /*2ee0*/  SEL R69, RZ, 0x1fffe, P1 ;  /* 0x0001fffeff457807 */ /* 0x000fe40000800000 */
[----:B------:R-:W-:Y:S01]  /*2ef0*/  ISETP.GE.U32.AND P4, PT, R87, 0x7fffff8c, PT ;  /* 0x7fffff8c5700780c */ /* 0x000fe20003f86070 */
[C---:B------:R-:W-:Y:S01]  /*2f00*/  VIADD R87, R9.reuse, 0xffffffc5 ;  /* 0xffffffc509577836 */ /* 0x040fe20000000000 */
[----:B------:R-:W-:Y:S01]  /*2f10*/  ISETP.GE.U32.AND P1, PT, R88, 0x7fffff8a, PT ;  /* 0x7fffff8a5800780c */ /* 0x000fe20003f26070 */
[C---:B------:R-:W-:Y:S01]  /*2f20*/  VIADD R88, R9.reuse, 0xffffffd8 ;  /* 0xffffffd809587836 */ /* 0x040fe20000000000 */
[----:B------:R-:W-:Y:S01]  /*2f30*/  SEL R66, RZ, 0x1, P6 ;  /* 0x00000001ff427807 */ /* 0x000fe20003000000 */
[----:B------:R-:W-:Y:S01]  /*2f40*/  IMAD.IADD R80, R70, 0x1, R69 ;  /* 0x0000000146507824 */ /* 0x000fe200078e0245 */
[----:B------:R-:W-:Y:S01]  /*2f50*/  ISETP.GE.U32.AND P6, PT, R86, 0x7fffff85, PT ;  /* 0x7fffff855600780c */ /* 0x000fe20003fc6070 */
[----:B------:R-:W-:Y:S01]  /*2f60*/  VIADD R86, R9, 0xffffffc6 ;  /* 0xffffffc609567836 */ /* 0x000fe20000000000 */
[----:B------:R-:W-:Y:S01]  /*2f70*/  SEL R65, RZ, 0x1fffe, P1 ;  /* 0x0001fffeff417807 */ /* 0x000fe20000800000 */
[----:B------:R0:W5:Y:S01]  /*2f80*/  LDL.LU R69, [R1+0x740] ;  /* 0x0007400001457983 */ /* 0x0001620000300800 */
[----:B------:R-:W-:Y:S01]  /*2f90*/  ISETP.GE.U32.AND P1, PT, R87, 0x7fffff86, PT ;  /* 0x7fffff865700780c */ /* 0x000fe20003f26070 */
[C---:B------:R-:W-:Y:S01]  /*2fa0*/  VIADD R87, R9.reuse, 0xffffffc7 ;  /* 0xffffffc709577836 */ /* 0x040fe20000000000 */
[----:B------:R-:W-:Y:S01]  /*2fb0*/  SEL R60, RZ, 0x4, P0 ;  /* 0x00000004ff3c7807 */ /* 0x000fe20000000000 */
[----:B------:R0:W5:Y:S01]  /*2fc0*/  LDL.LU R70, [R1+0x73c] ;  /* 0x00073c0001467983 */ /* 0x0001620000300800 */
[----:B------:R-:W-:Y:S01]  /*2fd0*/  ISETP.GE.U32.AND P0, PT, R86, 0x7fffff87, PT ;  /* 0x7fffff875600780c */ /* 0x000fe20003f06070 */
[----:B------:R-:W-:Y:S01]  /*2fe0*/  VIADD R86, R9, 0xffffffc1 ;  /* 0xffffffc109567836 */ /* 0x000fe20000000000 */
[----:B------:R-:W-:-:S02]  /*2ff0*/  SEL R55, RZ, 0x7fff8, P4 ;  /* 0x0007fff8ff377807 */ /* 0x000fc40002000000 */
[----:B------:R-:W-:Y:S01]  /*3000*/  ISETP.GE.U32.AND P4, PT, R87, 0x7fffff88, PT ;  /* 0x7fffff885700780c */ /* 0x000fe20003f86070 */
[C---:B------:R-:W-:Y:S01]  /*3010*/  VIADD R87, R9.reuse, 0xffffffc0 ;  /* 0xffffffc009577836 */ /* 0x040fe20000000000 */
[----:B------:R-:W-:Y:S02]  /*3020*/  SEL R61, RZ, 0x1, P6 ;  /* 0x00000001ff3d7807 */ /* 0x000fe40003000000 */
[----:B------:R-:W-:Y:S01]  /*3030*/  ISETP.GE.U32.AND P6, PT, R86, 0x7fffff82, PT ;  /* 0x7fffff825600780c */ /* 0x000fe20003fc6070 */
[----:B------:R-:W-:Y:S01]  /*3040*/  VIADD R86, R9, 0xffffffc2 ;  /* 0xffffffc209567836 */ /* 0x000fe20000000000 */
[----:B------:R-:W-:Y:S02]  /*3050*/  SEL R93, RZ, 0x1fffe, P1 ;  /* 0x0001fffeff5d7807 */ /* 0x000fe40000800000 */
[----:B------:R-:W-:Y:S01]  /*3060*/  ISETP.GE.U32.AND P1, PT, R87, 0x7fffff81, PT ;  /* 0x7fffff815700780c */ /* 0x000fe20003f26070 */
[----:B------:R-:W-:Y:S01]  /*3070*/  VIADD R87, R9, 0xffffffc3 ;  /* 0xffffffc309577836 */ /* 0x000fe20000000000 */
        /* <DEDUP_REMOVED lines=10> */
[----:B------:R-:W-:Y:S01]  /*3120*/  ISETP.GE.U32.AND P0, PT, R87, 0x7fffff9e, PT ;  /* 0x7fffff9e5700780c */ /* 0x000fe20003f06070 */
[----:B------:R-:W-:Y:S01]  /*3130*/  VIADD R87, R9, 0xffffffdf ;  /* 0xffffffdf09577836 */ /* 0x000fe20000000000 */
[----:B------:R-:W-:Y:S02]  /*3140*/  SEL R54, RZ, 0x7fff8, P4 ;  /* 0x0007fff8ff367807 */ /* 0x000fe40002000000 */
[----:B------:R-:W-:Y:S02]  /*3150*/  ISETP.GE.U32.AND P4, PT, R86, 0x7fffff9f, PT ;  /* 0x7fffff9f5600780c */ /* 0x000fe40003f86070 */
[----:B------:R-:W-:Y:S02]  /*3160*/  SEL R63, RZ, 0x1, P6 ;  /* 0x00000001ff3f7807 */ /* 0x000fe40003000000 */
[----:B------:R-:W-:Y:S01]  /*3170*/  ISETP.GE.U32.AND P6, PT, R87, 0x7fffffa0, PT ;  /* 0x7fffffa05700780c */ /* 0x000fe20003fc6070 */
[----:B------:R-:W-:Y:S01]  /*3180*/  VIADD R87, R9, 0xffffffda ;  /* 0xffffffda09577836 */ /* 0x000fe20000000000 */
[----:B------:R-:W-:-:S02]  /*3190*/  SEL R86, RZ, 0x1fffe, P0 ;  /* 0x0001fffeff567807 */ /* 0x000fc40000000000 */
[----:B------:R-:W-:Y:S02]  /*31a0*/  SEL R58, RZ, 0x4, P4 ;  /* 0x00000004ff3a7807 */ /* 0x000fe40002000000 */
[----:B------:R-:W-:Y:S02]  /*31b0*/  ISETP.GE.U32.AND P0, PT, R88, 0x7fffff99, PT ;  /* 0x7fffff995800780c */ /* 0x000fe40003f06070 */
[----:B------:R-:W-:Y:S02]  /*31c0*/  SEL R53, RZ, 0x7fff8, P6 ;  /* 0x0007fff8ff357807 */ /* 0x000fe40003000000 */
[----:B------:R-:W-:Y:S01]  /*31d0*/  SEL R79, RZ, 0x1, P1 ;  /* 0x00000001ff4f7807 */ /* 0x000fe20000800000 */
[----:B------:R-:W-:Y:S01]  /*31e0*/  IMAD.IADD R81, R66, 0x1, R65 ;  /* 0x0000000142517824 */ /* 0x000fe200078e0241 */
[----:B------:R-:W-:Y:S01]  /*31f0*/  ISETP.GE.U32.AND P4, PT, R89, 0x7fffff9a, PT ;  /* 0x7fffff9a5900780c */ /* 0x000fe20003f86070 */
[----:B------:R0:W5:Y:S01]  /*3200*/  LDL.LU R65, [R1+0x738] ;  /* 0x0007380001417983 */ /* 0x0001620000300800 */
[----:B------:R-:W-:Y:S01]  /*3210*/  ISETP.GE.U32.AND P6, PT, R87, 0x7fffff9b, PT ;  /* 0x7fffff9b5700780c */ /* 0x000fe20003fc6070 */
[----:B------:R-:W-:Y:S01]  /*3220*/  IMAD.IADD R93, R61, 0x1, R93 ;  /* 0x000000013d5d7824 */ /* 0x000fe200078e025d */
[----:B------:R-:W-:Y:S01]  /*3230*/  SEL R50, RZ, 0x1, P0 ;  /* 0x00000001ff327807 */ /* 0x000fe20000000000 */
[----:B------:R0:W5:Y:S01]  /*3240*/  LDL.LU R66, [R1+0x734] ;  /* 0x0007340001427983 */ /* 0x0001620000300800 */
[----:B------:R-:W-:Y:S01]  /*3250*/  SEL R87, RZ, 0x1fffe, P4 ;  /* 0x0001fffeff577807 */ /* 0x000fe20002000000 */
[----:B------:R-:W-:-:S02]  /*3260*/  IMAD.IADD R79, R79, 0x1, R62 ;  /* 0x000000014f4f7824 */ /* 0x000fc400078e023e */
[----:B------:R-:W-:Y:S01]  /*3270*/  IMAD.IADD R86, R63, 0x1, R86 ;  /* 0x000000013f567824 */ /* 0x000fe200078e0256 */
[----:B------:R0:W5:Y:S01]  /*3280*/  LDL.LU R61, [R1+0x730] ;  /* 0x00073000013d7983 */ /* 0x0001620000300800 */
[----:B------:R-:W-:Y:S01]  /*3290*/  IMAD.IADD R87, R50, 0x1, R87 ;  /* 0x0000000132577824 */ /* 0x000fe200078e0257 */
[----:B------:R-:W-:Y:S01]  /*32a0*/  LOP3.LUT R80, R80, 0x3, RZ, 0xc0, !PT ;  /* 0x0000000350507812 */ /* 0x000fe200078ec0ff */
[----:B------:R-:W-:Y:S01]  /*32b0*/  VIADD R88, R9, 0xffffffdb ;  /* 0xffffffdb09587836 */ /* 0x000fe20000000000 */
[----:B------:R0:W5:Y:S01]  /*32c0*/  LDL.LU R62, [R1+0x72c] ;  /* 0x00072c00013e7983 */ /* 0x0001620000300800 */
[----:B------:R-:W-:Y:S01]  /*32d0*/  LOP3.LUT R81, R81, 0x3, RZ, 0xc0, !PT ;  /* 0x0000000351517812 */ /* 0x000fe200078ec0ff */
[----:B------:R-:W-:Y:S01]  /*32e0*/  VIADD R89, R9, 0xffffffd4 ;  /* 0xffffffd409597836 */ /* 0x000fe20000000000 */
[----:B-1----:R-:W-:Y:S01]  /*32f0*/  SEL R0, RZ, 0x4, P6 ;  /* 0x00000004ff007807 */ /* 0x002fe20003000000 */
[----:B------:R0:W5:Y:S01]  /*3300*/  LDL.LU R63, [R1+0x728] ;  /* 0x00072800013f7983 */ /* 0x0001620000300800 */
[----:B------:R-:W-:-:S02]  /*3310*/  IADD3 R80, PT, PT, R80, R59, R64 ;  /* 0x0000003b50507210 */ /* 0x000fc40007ffe040 */
[----:B------:R-:W-:Y:S01]  /*3320*/  LOP3.LUT R93, R93, 0x3, RZ, 0xc0, !PT ;  /* 0x000000035d5d7812 */ /* 0x000fe200078ec0ff */
[----:B------:R-:W2:Y:S01]  /*3330*/  LDL.LU R50, [R1+0x724] ;  /* 0x0007240001327983 */ /* 0x000ea20000300800 */
[----:B------:R-:W-:Y:S02]  /*3340*/  IADD3 R81, PT, PT, R81, R55, R60 ;  /* 0x0000003751517210 */ /* 0x000fe40007ffe03c */
[----:B------:R-:W-:Y:S01]  /*3350*/  LOP3.LUT R79, R79, 0x3, RZ, 0xc0, !PT ;  /* 0x000000034f4f7812 */ /* 0x000fe200078ec0ff */
[----:B------:R0:W5:Y:S01]  /*3360*/  LDL.LU R64, [R1+0x720] ;  /* 0x0007200001407983 */ /* 0x0001620000300800 */
[----:B------:R-:W-:Y:S02]  /*3370*/  LOP3.LUT R86, R86, 0x3, RZ, 0xc0, !PT ;  /* 0x0000000356567812 */ /* 0x000fe400078ec0ff */
[----:B------:R-:W-:Y:S01]  /*3380*/  ISETP.GE.U32.AND P0, PT, R88, 0x7fffff9c, PT ;  /* 0x7fffff9c5800780c */ /* 0x000fe20003f06070 */
[----:B------:R0:W5:Y:S01]  /*3390*/  LDL.LU R59, [R1+0x71c] ;  /* 0x00071c00013b7983 */ /* 0x0001620000300800 */
[----:B------:R-:W-:Y:S01]  /*33a0*/  IADD3 R93, PT, PT, R93, R49, R56 ;  /* 0x000000315d5d7210 */ /* 0x000fe20007ffe038 */
[----:B------:R-:W-:Y:S01]  /*33b0*/  VIADD R88, R9, 0xffffffd6 ;  /* 0xffffffd609587836 */ /* 0x000fe20000000000 */
[----:B------:R-:W-:Y:S01]  /*33c0*/  IADD3 R79, PT, PT, R79, R54, R57 ;  /* 0x000000364f4f7210 */ /* 0x000fe20007ffe039 */
[----:B------:R0:W5:Y:S01]  /*33d0*/  LDL.LU R60, [R1+0x718] ;  /* 0x00071800013c7983 */ /* 0x0001620000300800 */
[----:B------:R-:W-:-:S02]  /*33e0*/  IADD3 R86, PT, PT, R86, R53, R58 ;  /* 0x0000003556567210 */ /* 0x000fc40007ffe03a */
[----:B------:R-:W-:Y:S01]  /*33f0*/  ISETP.GE.U32.AND P4, PT, R89, 0x7fffff95, PT ;  /* 0x7fffff955900780c */ /* 0x000fe20003f86070 */
[----:B------:R-:W4:Y:S01]  /*3400*/  LDL.LU R55, [R1+0x714] ;  /* 0x0007140001377983 */ /* 0x000f220000300800 */
[C---:B------:R-:W-:Y:S01]  /*3410*/  VIADD R89, R9.reuse, 0xffffffd7 ;  /* 0xffffffd709597836 */ /* 0x040fe20000000000 */
[----:B------:R-:W-:Y:S01]  /*3420*/  ISETP.GE.U32.AND P6, PT, R90, 0x7fffff96, PT ;  /* 0x7fffff965a00780c */ /* 0x000fe20003fc6070 */
[----:B------:R-:W-:Y:S01]  /*3430*/  VIADD R90, R9, 0xffffffd0 ;  /* 0xffffffd0095a7836 */ /* 0x000fe20000000000 */
[----:B------:R-:W3:Y:S01]  /*3440*/  LDL.LU R56, [R1+0x710] ;  /* 0x0007100001387983 */ /* 0x000ee20000300800 */
[----:B------:R-:W-:Y:S02]  /*3450*/  SEL R16, RZ, 0x7fff8, P0 ;  /* 0x0007fff8ff107807 */ /* 0x000fe40000000000 */
[----:B------:R-:W-:Y:S01]  /*3460*/  ISETP.GE.U32.AND P0, PT, R88, 0x7fffff97, PT ;  /* 0x7fffff975800780c */ /* 0x000fe20003f06070 */
[----:B------:R-:W3:Y:S01]  /*3470*/  LDL.LU R49, [R1+0x70c] ;  /* 0x00070c0001317983 */ /* 0x000ee20000300800 */
[----:B------:R-:W-:-:S02]  /*3480*/  SEL R88, RZ, 0x1, P4 ;  /* 0x00000001ff587807 */ /* 0x000fc40002000000 */
[----:B------:R-:W-:Y:S01]  /*3490*/  ISETP.GE.U32.AND P4, PT, R89, 0x7fffff98, PT ;  /* 0x7fffff985900780c */ /* 0x000fe20003f86070 */
[----:B------:R-:W4:Y:S01]  /*34a0*/  LDL.LU R57, [R1+0x708] ;  /* 0x0007080001397983 */ /* 0x000f220000300800 */
[----:B------:R-:W-:Y:S02]  /*34b0*/  SEL R89, RZ, 0x1fffe, P6 ;  /* 0x0001fffeff597807 */ /* 0x000fe40003000000 */
[----:B------:R-:W-:Y:S01]  /*34c0*/  ISETP.GE.U32.AND P6, PT, R90, 0x7fffff91, PT ;  /* 0x7fffff915a00780c */ /* 0x000fe20003fc6070 */
[----:B------:R-:W4:Y:S01]  /*34d0*/  LDL.LU R54, [R1+0x704] ;  /* 0x0007040001367983 */ /* 0x000f220000300800 */
[----:B------:R-:W1:Y:S01]  /*34e0*/  LDC R90, c[0x0][0x3a0] ;  /* 0x0000e800ff5a7b82 */ /* 0x000e620000000800 */
[----:B------:R-:W-:Y:S02]  /*34f0*/  SEL R9, RZ, 0x4, P0 ;  /* 0x00000004ff097807 */ /* 0x000fe40000000000 */
[----:B------:R-:W4:Y:S01]  /*3500*/  LDL.LU R58, [R1+0x700] ;  /* 0x00070000013a7983 */ /* 0x000f220000300800 */
[----:B------:R-:W-:-:S03]  /*3510*/  ISETP.GE.U32.AND P0, PT, R92, 0x7fffff92, PT ;  /* 0x7fffff925c00780c */ /* 0x000fc60003f06070 */
[----:B------:R-:W4:Y:S01]  /*3520*/  LDL.LU R53, [R1+0x6fc] ;  /* 0x0006fc0001357983 */ /* 0x000f220000300800 */
[C---:B-1----:R-:W-:Y:S02]  /*3530*/  VIADD R91, R90.reuse, 0xffffffd2 ;  /* 0xffffffd25a5b7836 */ /* 0x042fe40000000000 */
[----:B------:R-:W-:Y:S01]  /*3540*/  VIADD R92, R90, 0xffffffd3 ;  /* 0xffffffd35a5c7836 */ /* 0x000fe20000000000 */
[----:B------:R-:W-:Y:S02]  /*3550*/  SEL R90, RZ, 0x1, P6 ;  /* 0x00000001ff5a7807 */ /* 0x000fe40003000000 */
[----:B------:R-:W-:Y:S02]  /*3560*/  ISETP.GE.U32.AND P6, PT, R91, 0x7fffff93, PT ;  /* 0x7fffff935b00780c */ /* 0x000fe40003fc6070 */
[----:B------:R-:W-:Y:S02]  /*3570*/  SEL R91, RZ, 0x1fffe, P0 ;  /* 0x0001fffeff5b7807 */ /* 0x000fe40000000000 */
[----:B------:R-:W-:-:S02]  /*3580*/  ISETP.GE.U32.AND P0, PT, R92, 0x7fffff94, PT ;  /* 0x7fffff945c00780c */ /* 0x000fc40003f06070 */
[----:B------:R-:W-:-:S05]  /*3590*/  SEL R92, RZ, 0x1, P5 ;  /* 0x00000001ff5c7807 */ /* 0x000fca0002800000 */
[----:B------:R-:W-:Y:S01]  /*35a0*/  IMAD.IADD R5, R92, 0x1, R5 ;  /* 0x000000015c057824 */ /* 0x000fe200078e0205 */
[----:B------:R-:W-:Y:S01]  /*35b0*/  LOP3.LUT R77, R77, 0x3, RZ, 0xc0, !PT ;  /* 0x000000034d4d7812 */ /* 0x000fe200078ec0ff */
[----:B------:R-:W-:Y:S01]  /*35c0*/  IMAD.IADD R90, R90, 0x1, R91 ;  /* 0x000000015a5a7824 */ /* 0x000fe200078e025b */
[----:B------:R-:W-:Y:S02]  /*35d0*/  LOP3.LUT R4, R4, 0x3, RZ, 0xc0, !PT ;  /* 0x0000000304047812 */ /* 0x000fe400078ec0ff */
[----:B------:R-:W-:Y:S01]  /*35e0*/  LOP3.LUT R5, R5, 0x3, RZ, 0xc0, !PT ;  /* 0x0000000305057812 */ /* 0x000fe200078ec0ff */
[----:B------:R-:W-:Y:S01]  /*35f0*/  IMAD.IADD R88, R88, 0x1, R89 ;  /* 0x0000000158587824 */ /* 0x000fe200078e0259 */
[----:B------:R-:W-:Y:S02]  /*3600*/  LOP3.LUT R6, R6, 0x3, RZ, 0xc0, !PT ;  /* 0x0000000306067812 */ /* 0x000fe400078ec0ff */
[----:B------:R-:W-:Y:S02]  /*3610*/  IADD3 R7, PT, PT, R77, R83, R7 ;  /* 0x000000534d077210 */ /* 0x000fe40007ffe007 */
[----:B------:R-:W-:-:S02]  /*3620*/  IADD3 R4, PT, PT, R4, R10, R84 ;  /* 0x0000000a04047210 */ /* 0x000fc40007ffe054 */
[----:B------:R-:W-:Y:S02]  /*3630*/  IADD3 R5, PT, PT, R5, R85, R78 ;  /* 0x0000005505057210 */ /* 0x000fe40007ffe04e */
[----:B------:R-:W-:Y:S02]  /*3640*/  LOP3.LUT R87, R87, 0x3, RZ, 0xc0, !PT ;  /* 0x0000000357577812 */ /* 0x000fe400078ec0ff */
[----:B------:R-:W-:Y:S02]  /*3650*/  SEL R10, RZ, 0x4, P6 ;  /* 0x00000004ff0a7807 */ /* 0x000fe40003000000 */
[----:B------:R-:W-:Y:S02]  /*3660*/  SEL R77, RZ, 0x7fff8, P0 ;  /* 0x0007fff8ff4d7807 */ /* 0x000fe40000000000 */
[----:B------:R-:W-:Y:S02]  /*3670*/  LOP3.LUT R90, R90, 0x3, RZ, 0xc0, !PT ;  /* 0x000000035a5a7812 */ /* 0x000fe400078ec0ff */
[----:B------:R-:W-:-:S02]  /*3680*/  IADD3 R6, PT, PT, R6, R82, R8 ;  /* 0x0000005206067210 */ /* 0x000fc40007ffe008 */
[----:B------:R-:W-:Y:S02]  /*3690*/  LOP3.LUT R5, R5, 0xf, RZ, 0xc0, !PT ;  /* 0x0000000f05057812 */ /* 0x000fe400078ec0ff */
[----:B------:R-:W-:Y:S02]  /*36a0*/  SEL R8, RZ, 0x7fff8, P4 ;  /* 0x0007fff8ff087807 */ /* 0x000fe40002000000 */
[----:B------:R-:W-:Y:S02]  /*36b0*/  IADD3 R87, PT, PT, R87, R16, R0 ;  /* 0x0000001057577210 */ /* 0x000fe40007ffe000 */
[----:B------:R-:W-:Y:S02]  /*36c0*/  LOP3.LUT R88, R88, 0x3, RZ, 0xc0, !PT ;  /* 0x0000000358587812 */ /* 0x000fe400078ec0ff */
[----:B------:R-:W-:Y:S01]  /*36d0*/  IADD3 R10, PT, PT, R90, R77, R10 ;  /* 0x0000004d5a0a7210 */ /* 0x000fe20007ffe00a */
[----:B------:R-:W-:Y:S01]  /*36e0*/  IMAD R4, R4, 0x10, R5 ;  /* 0x0000001004047824 */ /* 0x000fe200078e0205 */
[----:B------:R-:W-:Y:S01]  /*36f0*/  IADD3 R8, PT, PT, R88, R8, R9 ;  /* 0x0000000858087210 */ /* 0x000fe20007ffe009 */
[----:B------:R-:W-:Y:S01]  /*3700*/  IMAD.SHL.U32 R5, R87, 0x100, RZ ;  /* 0x0000010057057824 */ /* 0x000fe200078e00ff */
[----:B------:R-:W-:Y:S01]  /*3710*/  LOP3.LUT R10, R10, 0xf, RZ, 0xc0, !PT ;  /* 0x0000000f0a0a7812 */ /* 0x000fe200078ec0ff */
[----:B------:R-:W-:Y:S01]  /*3720*/  IMAD.SHL.U32 R6, R6, 0x100, RZ ;  /* 0x0000010006067824 */ /* 0x000fe200078e00ff */
[----:B------:R-:W1:Y:S02]  /*3730*/  S2R R92, SR_TID.X ;  /* 0x00000000005c7919 */ /* 0x000e640000002100 */
[----:B------:R-:W-:Y:S01]  /*3740*/  LOP3.LUT R5, R5, 0xf00, RZ, 0xe2, !PT ;  /* 0x00000f0005057812 */ /* 0x000fe200078ee2ff */
[----:B------:R-:W-:Y:S01]  /*3750*/  IMAD R8, R8, 0x10, R10 ;  /* 0x0000001008087824 */ /* 0x000fe200078e020a */
[----:B------:R-:W-:Y:S01]  /*3760*/  LOP3.LUT R6, R6, 0xf00, RZ, 0xe2, !PT ;  /* 0x00000f0006067812 */ /* 0x000fe200078ee2ff */
[----:B------:R0:W5:Y:S01]  /*3770*/  LDL.LU R0, [R1+0x6f8] ;  /* 0x0006f80001007983 */ /* 0x0001620000300800 */
[----:B------:R-:W-:Y:S01]  /*3780*/  LOP3.LUT R4, R4, 0xff, RZ, 0xc0, !PT ;  /* 0x000000ff04047812 */ /* 0x000fe200078ec0ff */
[----:B------:R-:W-:Y:S01]  /*3790*/  IMAD R5, R86, 0x1000, R5 ;  /* 0x0000100056057824 */ /* 0x000fe200078e0205 */
[----:B------:R-:W-:Y:S01]  /*37a0*/  LOP3.LUT R8, R8, 0xff, RZ, 0xc0, !PT ;  /* 0x000000ff08087812 */ /* 0x000fe200078ec0ff */
[----:B------:R-:W-:Y:S01]  /*37b0*/  IMAD R6, R7, 0x1000, R6 ;  /* 0x0000100007067824 */ /* 0x000fe200078e0206 */
[----:B------:R0:W5:Y:S03]  /*37c0*/  LDL.LU R16, [R1+0x6f4] ;  /* 0x0006f40001107983 */ /* 0x0001660000300800 */
[----:B------:R-:W-:Y:S01]  /*37d0*/  IMAD.IADD R8, R5, 0x1, R8 ;  /* 0x0000000105087824 */ /* 0x000fe200078e0208 */
[----:B------:R-:W-:Y:S01]  /*37e0*/  PRMT R5, RZ, 0x7610, R5 ;  /* 0x00007610ff057816 */ /* 0x000fe20000000005 */
[--C-:B------:R-:W-:Y:S01]  /*37f0*/  IMAD.IADD R10, R6, 0x1, R4.reuse ;  /* 0x00000001060a7824 */ /* 0x100fe200078e0204 */
[----:B------:R-:W-:Y:S01]  /*3800*/  PRMT R4, RZ, 0x7610, R4 ;  /* 0x00007610ff047816 */ /* 0x000fe20000000004 */
[----:B------:R0:W5:Y:S01]  /*3810*/  LDL.LU R9, [R1+0x6f0] ;  /* 0x0006f00001097983 */ /* 0x0001620000300800 */
[----:B------:R-:W-:Y:S01]  /*3820*/  LOP3.LUT R79, R79, 0xf, RZ, 0xc0, !PT ;  /* 0x0000000f4f4f7812 */ /* 0x000fe200078ec0ff */
[----:B------:R-:W-:-:S02]  /*3830*/  IMAD.SHL.U32 R81, R81, 0x100, RZ ;  /* 0x0000010051517824 */ /* 0x000fc400078e00ff */
[----:B------:R0:W-:Y:S04]  /*3840*/  STL.S16 [R1+0x250], R5 ;  /* 0x0002500501007387 */ /* 0x0001e80000100600 */
[----:B------:R0:W-:Y:S01]  /*3850*/  STL.S16 [R1+0x24c], R4 ;  /* 0x00024c0401007387 */ /* 0x0001e20000100600 */
[----:B------:R-:W-:Y:S01]  /*3860*/  IMAD R79, R93, 0x10, R79 ;  /* 0x000000105d4f7824 */ /* 0x000fe200078e024f */
[----:B------:R-:W-:Y:S01]  /*3870*/  LOP3.LUT R81, R81, 0xf00, RZ, 0xe2, !PT ;  /* 0x00000f0051517812 */ /* 0x000fe200078ee2ff */
[----:B------:R-:W-:-:S03]  /*3880*/  USHF.L.U32 UR4, UR7, 0x15, URZ ;  /* 0x0000001507047899 */ /* 0x000fc600080006ff */
[----:B------:R-:W-:Y:S01]  /*3890*/  LOP3.LUT R79, R79, 0xff, RZ, 0xc0, !PT ;  /* 0x000000ff4f4f7812 */ /* 0x000fe200078ec0ff */
[----:B------:R-:W-:Y:S01]  /*38a0*/  IMAD R80, R80, 0x1000, R81 ;  /* 0x0000100050507824 */ /* 0x000fe200078e0251 */
[----:B-1----:R-:W-:Y:S01]  /*38b0*/  LOP3.LUT R92, R92, 0x7f, RZ, 0xc0, !PT ;  /* 0x0000007f5c5c7812 */ /* 0x002fe200078ec0ff */
[----:B------:R-:W-:Y:S02]  /*38c0*/  ULOP3.LUT UR4, UR4, 0x600000, URZ, 0xc0, !UPT ;  /* 0x0060000004047892 */ /* 0x000fe4000f8ec0ff */
[----:B------:R-:W-:Y:S01]  /*38d0*/  IMAD.IADD R79, R80, 0x1, R79 ;  /* 0x00000001504f7824 */ /* 0x000fe200078e024f */
[----:B------:R-:W-:Y:S02]  /*38e0*/  UIADD3 UR11, UPT, UPT, UR9, 0xc000, URZ ;  /* 0x0000c000090b7890 */ /* 0x000fe4000fffe0ff */
[----:B------:R-:W-:Y:S02]  /*38f0*/  UIADD3 UR10, UPT, UPT, UR8, UR4, URZ ;  /* 0x00000004080a7290 */ /* 0x000fe4000fffe0ff */
[----:B------:R-:W-:Y:S01]  /*3900*/  PRMT R8, R79, 0x5410, R8 ;  /* 0x000054104f087816 */ /* 0x000fe20000000008 */
[----:B------:R-:W-:Y:S01]  /*3910*/  UMOV UR4, 0x1 ;  /* 0x0000000100047882 */ /* 0x000fe20000000000 */
[----:B--2---:R-:W-:-:S13]  /*3920*/  ISETP.GT.U32.AND P4, PT, R11, R50, PT ;  /* 0x000000320b00720c */ /* 0x004fda0003f84070 */
[----:B------:R-:W-:Y:S01]  /*3930*/  @!P4 IMAD.IADD R50, R50, 0x1, -R11 ;  /* 0x000000013232c824 */ /* 0x000fe200078e0a0b */
[C---:B---3--:R-:W-:Y:S02]  /*3940*/  ISETP.GT.U32.AND P6, PT, R11.reuse, R49, PT ;  /* 0x000000310b00720c */ /* 0x048fe40003fc4070 */
[C---:B----4-:R-:W-:Y:S02]  /*3950*/  ISETP.GT.U32.AND P0, PT, R11.reuse, R54, PT ;  /* 0x000000360b00720c */ /* 0x050fe40003f04070 */
[----:B------:R-:W-:-:S09]  /*3960*/  ISETP.GT.U32.AND P4, PT, R11, R53, PT ;  /* 0x000000350b00720c */ /* 0x000fd20003f84070 */
[--C-:B------:R-:W-:Y:S01]  /*3970*/  @!P6 IMAD.IADD R49, R49, 0x1, -R11.reuse ;  /* 0x000000013131e824 */ /* 0x100fe200078e0a0b */
[C---:B------:R-:W-:Y:S01]  /*3980*/  ISETP.GT.U32.AND P6, PT, R11.reuse, R56, PT ;  /* 0x000000380b00720c */ /* 0x040fe20003fc4070 */
[--C-:B------:R-:W-:Y:S01]  /*3990*/  @!P0 IMAD.IADD R54, R54, 0x1, -R11.reuse ;  /* 0x0000000136368824 */ /* 0x100fe200078e0a0b */
[----:B------:R-:W-:Y:S01]  /*39a0*/  ISETP.GT.U32.AND P0, PT, R11, R58, PT ;  /* 0x0000003a0b00720c */ /* 0x000fe20003f04070 */
[----:B------:R-:W-:Y:S01]  /*39b0*/  @!P4 IMAD.IADD R53, R53, 0x1, -R11 ;  /* 0x000000013535c824 */ /* 0x000fe200078e0a0b */
[----:B------:R-:W-:-:S09]  /*39c0*/  ISETP.GT.U32.AND P4, PT, R11, R57, PT ;  /* 0x000000390b00720c */ /* 0x000fd20003f84070 */
[--C-:B------:R-:W-:Y:S01]  /*39d0*/  @!P6 IMAD.IADD R56, R56, 0x1, -R11.reuse ;  /* 0x000000013838e824 */ /* 0x100fe200078e0a0b */
[----:B------:R-:W-:Y:S01]  /*39e0*/  ISETP.GT.U32.AND P6, PT, R11, R55, PT ;  /* 0x000000370b00720c */ /* 0x000fe20003fc4070 */
[--C-:B------:R-:W-:Y:S01]  /*39f0*/  @!P0 IMAD.IADD R58, R58, 0x1, -R11.reuse ;  /* 0x000000013a3a8824 */ /* 0x100fe200078e0a0b */
[----:B------:R-:W-:Y:S01]  /*3a00*/  ISETP.NE.U32.AND P0, PT, R92, RZ, PT ;  /* 0x000000ff5c00720c */ /* 0x000fe20003f05070 */
[----:B------:R-:W-:Y:S01]  /*3a10*/  @!P4 IMAD.IADD R57, R57, 0x1, -R11 ;  /* 0x000000013939c824 */ /* 0x000fe200078e0a0b */
[----:B0-----:R-:W-:Y:S11]  /*3a20*/  BRA.U UP0, `(.L_x_5) ;  /* 0x0000000100187547 */ /* 0x001ff6000b800000 */
[----:B------:R-:W-:Y:S01]  /*3a30*/  ELECT P4, URZ, PT ;  /* 0x0000000000ff782f */ /* 0x000fe20003880000 */
[----:B------:R-:W-:Y:S01]  /*3a40*/  IMAD.MOV.U32 R4, RZ, RZ, 0x1 ;  /* 0x00000001ff047424 */ /* 0x000fe200078e00ff */
[----:B------:R-:W-:Y:S01]  /*3a50*/  UMOV UR6, 0x40 ;  /* 0x0000004000067882 */ /* 0x000fe20000000000 */
[----:B------:R-:W-:Y:S01]  /*3a60*/  UVIRTCOUNT.DEALLOC.SMPOOL 0x80 ;  /* 0x000000800000784c */ /* 0x000fe20000000000 */
[----:B------:R-:W-:-:S09]  /*3a70*/  ULEA UR6, UR5, UR6, 0x18 ;  /* 0x0000000605067291 */ /* 0x000fd2000f8ec0ff */
[----:B------:R0:W-:Y:S03]  /*3a80*/  @P4 STS.U8 [UR6], R4 ;  /* 0x00000004ff004988 */ /* 0x0001e60008000006 */
.L_x_5:
[----:B------:R-:W2:Y:S01]  /*3a90*/  LDL.LU R5, [R1+0x58] ;  /* 0x0000580001057983 */ /* 0x000ea20000300800 */
[----:B------:R-:W-:Y:S03]  /*3aa0*/  STTM.x64 tmem[UR10], RZ ;  /* 0x000000ff000079ed */ /* 0x000fe6000834000a */
[----:B0-----:R-:W3:Y:S01]  /*3ab0*/  LDL.LU R4, [R1+0x54] ;  /* 0x0000540001047983 */ /* 0x001ee20000300800 */
[----:B------:R-:W-:Y:S01]  /*3ac0*/  VOTEU.ALL UP1, P0 ;  /* 0x0000000000ff7886 */ /* 0x000fe20000020000 */
[----:B------:R-:W-:Y:S01]  /*3ad0*/  VOTEU.ALL UP2, P0 ;  /* 0x0000000000ff7886 */ /* 0x000fe20000040000 */
[----:B-----5:R-:W-:Y:S01]  /*3ae0*/  ISETP.GT.U32.AND P4, PT, R11, R60, PT ;  /* 0x0000003c0b00720c */ /* 0x020fe20003f84070 */
[----:B------:R-:W-:Y:S01]  /*3af0*/  STL [R1+0x8c8], R8 ;  /* 0x0008c80801007387 */ /* 0x000fe20000100800 */
[----:B------:R-:W-:Y:S01]  /*3b00*/  P2R R6, PR, RZ, 0x2 ;  /* 0x00000002ff067803 */ /* 0x000fe20000000000 */
[----:B------:R-:W-:Y:S01]  /*3b10*/  @!P6 IMAD.IADD R55, R55, 0x1, -R11 ;  /* 0x000000013737e824 */ /* 0x000fe200078e0a0b */
[----:B------:R-:W-:Y:S01]  /*3b20*/  USHF.L.U32 UR5, UR12, 0x3, URZ ;  /* 0x000000030c057899 */ /* 0x000fe200080006ff */
[----:B------:R0:W-:Y:S01]  /*3b30*/  STL [R1+0x8c4], R65 ;  /* 0x0008c44101007387 */ /* 0x0001e20000100800 */
[----:B------:R-:W-:Y:S01]  /*3b40*/  LOP3.LUT R10, R10, 0xffff, RZ, 0xc0, !PT ;  /* 0x0000ffff0a0a7812 */ /* 0x000fe200078ec0ff */
[----:B------:R-:W1:Y:S01]  /*3b50*/  LDCU UR60, c[0x0][0x3b0] ;  /* 0x00007600ff3c77ac */ /* 0x000e620008000800 */
[----:B------:R-:W4:Y:S01]  /*3b60*/  LDCU UR62, c[0x0][0x3b0] ;  /* 0x00007600ff3e77ac */ /* 0x000f220008000800 */
[----:B0-----:R-:W2:Y:S01]  /*3b70*/  LDL R65, [R1+0x250] ;  /* 0x0002500001417983 */ /* 0x001ea20000100800 */
[----:B------:R-:W0:Y:S03]  /*3b80*/  LDCU UR57, c[0x0][0x3b0] ;  /* 0x00007600ff3977ac */ /* 0x000e260008000800 */
[----:B------:R-:W-:Y:S01]  /*3b90*/  STL [R1+0x8c0], R70 ;  /* 0x0008c04601007387 */ /* 0x000fe20000100800 */
        /* <DEDUP_REMOVED lines=75> */
[----:B------:R-:W-:Y:S04]  /*4050*/  STL [R1+0x828], R42 ;  /* 0x0008282a01007387 */ /* 0x000fe80000100800 */
        /* <DEDUP_REMOVED lines=48> */
[----:B------:R-:W4:Y:S01]  /*4360*/  LDL R77, [R1+0x24c] ;  /* 0x00024c00014d7983 */ /* 0x000f220000100800 */
[----:B------:R-:W-:-:S04]  /*4370*/  @!UP1 UIADD3 UR14, UPT, UPT, -UR4, 0x100000, URZ ;  /* 0x00100000040e9890 */ /* 0x000fc8000fffe1ff */
[----:B------:R-:W-:Y:S02]  /*4380*/  @!UP1 USHF.L.U32 UR15, UR14, 0xb, URZ ;  /* 0x0000000b0e0f9899 */ /* 0x000fe400080006ff */
[----:B------:R-:W-:Y:S01]  /*4390*/  @!UP1 USHF.L.U32 UR14, UR14, 0x1, URZ ;  /* 0x000000010e0e9899 */ /* 0x000fe200080006ff */
[----:B---3--:R-:W-:Y:S01]  /*43a0*/  IMAD R7, R4, UR20, RZ ;  /* 0x0000001404077c24 */ /* 0x008fe2000f8e02ff */
[----:B------:R-:W-:Y:S01]  /*43b0*/  ISETP.GT.U32.AND P6, PT, R11, R16, PT ;  /* 0x000000100b00720c */ /* 0x000fe20003fc4070 */
[----:B------:R-:W-:Y:S01]  /*43c0*/  STTM.x64 tmem[UR10+0x40], RZ ;  /* 0x000040ff000079ed */ /* 0x000fe2000834000a */
[----:B------:R-:W-:Y:S01]  /*43d0*/  STTM.x64 tmem[UR10+0x80], RZ ;  /* 0x000080ff000079ed */ /* 0x000fe2000834000a */
[----:B------:R-:W-:Y:S01]  /*43e0*/  STTM.x64 tmem[UR10+0xc0], RZ ;  /* 0x0000c0ff000079ed */ /* 0x000fe2000834000a */
[----:B------:R-:W3:Y:S02]  /*43f0*/  FENCE.VIEW.ASYNC.T ;  /* 0x00000000000073c6 */ /* 0x000ee40000000200 */
[----:B---3--:R-:W-:Y:S01]  /*4400*/  BAR.SYNC.DEFER_BLOCKING 0x0 ;  /* 0x0000000000007b1d */ /* 0x008fe20000010000 */
[----:B------:R-:W-:-:S05]  /*4410*/  @!P4 IMAD.IADD R60, R60, 0x1, -R11 ;  /* 0x000000013c3cc824 */ /* 0x000fca00078e0a0b */
[----:B------:R2:W-:Y:S01]  /*4420*/  STL [R1+0x300], R6 ;  /* 0x0003000601007387 */ /* 0x0005e20000100800 */
[----:B------:R-:W-:Y:S02]  /*4430*/  @!P6 IMAD.IADD R16, R16, 0x1, -R11 ;  /* 0x000000011010e824 */ /* 0x000fe400078e0a0b */
[----:B--2---:R-:W-:Y:S01]  /*4440*/  IMAD R6, R5, UR20, RZ ;  /* 0x0000001405067c24 */ /* 0x004fe2000f8e02ff */
[----:B------:R-:W-:-:S04]  /*4450*/  IADD3 R5, P6, PT, R7, UR16, RZ ;  /* 0x0000001007057c10 */ /* 0x000fc8000ffde0ff */
[C---:B------:R-:W-:Y:S01]  /*4460*/  IADD3 R4, P4, PT, R6.reuse, UR16, RZ ;  /* 0x0000001006047c10 */ /* 0x040fe2000ff9e0ff */
[----:B------:R-:W2:Y:S02]  /*4470*/  FENCE.VIEW.ASYNC.S ;  /* 0x00000000000073c6 */ /* 0x000ea40000000000 */
[----:B--2---:R2:W3:Y:S01]  /*4480*/  @!UP2 SYNCS.EXCH.64 URZ, [UR11], UR14 ;  /* 0x0000000e0bffa5b2 */ /* 0x0044e20008000100 */
[----:B------:R-:W-:Y:S02]  /*4490*/  LEA.HI.X.SX32 R7, R7, UR17, 0x1, P6 ;  /* 0x0000001107077c11 */ /* 0x000fe4000b0f0eff */
[----:B------:R-:W-:Y:S01]  /*44a0*/  LEA.HI.X.SX32 R6, R6, UR17, 0x1, P4 ;  /* 0x0000001106067c11 */ /* 0x000fe2000a0f0eff */
[----:B------:R-:W-:Y:S01]  /*44b0*/  @!P2 IMAD.MOV.U32 R78, RZ, RZ, R4 ;  /* 0x000000ffff4ea224 */ /* 0x000fe200078e0004 */
[----:B------:R-:W-:Y:S01]  /*44c0*/  ISETP.GT.U32.AND P4, PT, R11, R59, PT ;  /* 0x0000003b0b00720c */ /* 0x000fe20003f84070 */
[----:B------:R-:W-:Y:S01]  /*44d0*/  USHF.R.S32.HI UR6, URZ, 0x1f, UR5 ;  /* 0x0000001fff067899 */ /* 0x000fe20008011405 */
[----:B------:R-:W-:Y:S01]  /*44e0*/  PRMT R8, RZ, 0x7610, R8 ;  /* 0x00007610ff087816 */ /* 0x000fe20000000008 */
[----:B------:R-:W-:Y:S01]  /*44f0*/  @!P2 IMAD.MOV.U32 R79, RZ, RZ, R6 ;  /* 0x000000ffff4fa224 */ /* 0x000fe200078e0006 */
[----:B---3--:R-:W-:Y:S01]  /*4500*/  BAR.SYNC.DEFER_BLOCKING 0x0 ;  /* 0x0000000000007b1d */ /* 0x008fe20000010000 */
[----:B------:R-:W-:-:S02]  /*4510*/  PRMT R69, RZ, 0x7610, R69 ;  /* 0x00007610ff457816 */ /* 0x000fc40000000045 */
[----:B------:R-:W-:-:S03]  /*4520*/  ISETP.GT.U32.AND P6, PT, R11, R64, PT ;  /* 0x000000400b00720c */ /* 0x000fc60003fc4070 */
[----:B------:R3:W2:Y:S02]  /*4530*/  @!P2 LDG.E.U8 R65, desc[UR24][R78.64] ;  /* 0x000000184e41a981 */ /* 0x0006a4000c1e1100 */
[----:B---3--:R-:W-:Y:S02]  /*4540*/  @!P2 IMAD.MOV.U32 R78, RZ, RZ, R5 ;  /* 0x000000ffff4ea224 */ /* 0x008fe400078e0005 */
[----:B------:R-:W-:-:S05]  /*4550*/  @!P2 IMAD.MOV.U32 R79, RZ, RZ, R7 ;  /* 0x000000ffff4fa224 */ /* 0x000fca00078e0007 */
[----:B----4-:R3:W4:Y:S01]  /*4560*/  @!P2 LDG.E.U8 R77, desc[UR24][R78.64] ;  /* 0x000000184e4da981 */ /* 0x010722000c1e1100 */
[--C-:B------:R-:W-:Y:S02]  /*4570*/  @!P4 IMAD.IADD R59, R59, 0x1, -R11.reuse ;  /* 0x000000013b3bc824 */ /* 0x100fe400078e0a0b */
[----:B------:R-:W-:Y:S01]  /*4580*/  @!P6 IMAD.IADD R64, R64, 0x1, -R11 ;  /* 0x000000014040e824 */ /* 0x000fe200078e0a0b */
[----:B------:R-:W-:Y:S02]  /*4590*/  ISETP.GT.U32.AND P6, PT, R11, R63, PT ;  /* 0x0000003f0b00720c */ /* 0x000fe40003fc4070 */
[----:B---3--:R-:W-:-:S04]  /*45a0*/  IADD3 R79, P4, PT, R4, UR5, RZ ;  /* 0x00000005044f7c10 */ /* 0x008fc8000ff9e0ff */
[----:B------:R-:W-:Y:S02]  /*45b0*/  IADD3.X R78, PT, PT, R6, UR6, RZ, P4, !PT ;  /* 0x00000006064e7c10 */ /* 0x000fe4000a7fe4ff */
[----:B------:R-:W-:Y:S01]  /*45c0*/  ISETP.GT.U32.AND P4, PT, R11, R62, PT ;  /* 0x0000003e0b00720c */ /* 0x000fe20003f84070 */
[----:B----4-:R3:W-:Y:S04]  /*45d0*/  @!P2 STL [R1+0x24c], R77 ;  /* 0x00024c4d0100a387 */ /* 0x0107e80000100800 */
[----:B--2---:R2:W-:Y:S01]  /*45e0*/  @!P2 STL [R1+0x250], R65 ;  /* 0x000250410100a387 */ /* 0x0045e20000100800 */
[----:B------:R-:W-:-:S03]  /*45f0*/  IADD3 R91, P2, PT, R5, UR5, RZ ;  /* 0x00000005055b7c10 */ /* 0x000fc6000ff5e0ff */
[----:B------:R4:W-:Y:S01]  /*4600*/  STL [R1+0x124], R79 ;  /* 0x0001244f01007387 */ /* 0x0009e20000100800 */
[----:B---3--:R-:W-:-:S03]  /*4610*/  SHF.R.U32.HI R77, RZ, 0xf, R10 ;  /* 0x0000000fff4d7819 */ /* 0x008fc6000001160a */
[----:B------:R-:W-:Y:S01]  /*4620*/  STL [R1+0x12c], R91 ;  /* 0x00012c5b01007387 */ /* 0x000fe20000100800 */
[----:B--2---:R-:W-:-:S03]  /*4630*/  IADD3.X R65, PT, PT, R7, UR6, RZ, P2, !PT ;  /* 0x0000000607417c10 */ /* 0x004fc600097fe4ff */
[----:B------:R2:W-:Y:S01]  /*4640*/  STL [R1+0x120], R78 ;  /* 0x0001204e01007387 */ /* 0x0005e20000100800 */
[----:B------:R-:W-:Y:S01]  /*4650*/  USHF.L.U32 UR5, UR12, 0x4, URZ ;  /* 0x000000040c057899 */ /* 0x000fe200080006ff */
[-C--:B----4-:R-:W-:Y:S02]  /*4660*/  @!P3 LOP3.LUT R79, R79, R78.reuse, RZ, 0x3c, !PT ;  /* 0x0000004e4f4fb212 */ /* 0x090fe400078e3cff */
[----:B------:R-:W-:Y:S01]  /*4670*/  LOP3.LUT P2, RZ, R77, 0x1, RZ, 0xc0, !PT ;  /* 0x000000014dff7812 */ /* 0x000fe2000784c0ff */
[----:B------:R-:W-:Y:S01]  /*4680*/  @!P6 IMAD.IADD R63, R63, 0x1, -R11 ;  /* 0x000000013f3fe824 */ /* 0x000fe200078e0a0b */
[----:B------:R-:W-:Y:S01]  /*4690*/  STL [R1+0x128], R65 ;  /* 0x0001284101007387 */ /* 0x000fe20000100800 */
[----:B--2---:R-:W-:-:S04]  /*46a0*/  @!P3 LOP3.LUT R78, R79, R78, RZ, 0x3c, !PT ;  /* 0x0000004e4f4eb212 */ /* 0x004fc800078e3cff */
[----:B------:R-:W-:-:S05]  /*46b0*/  @!P3 LOP3.LUT R79, R79, R78, RZ, 0x3c, !PT ;  /* 0x0000004e4f4fb212 */ /* 0x000fca00078e3cff */
[----:B------:R2:W3:Y:S02]  /*46c0*/  @!P3 LDG.E.U8 R8, desc[UR24][R78.64] ;  /* 0x000000184e08b981 */ /* 0x0004e4000c1e1100 */
[----:B--2---:R-:W-:Y:S02]  /*46d0*/  @!P3 IMAD.MOV.U32 R78, RZ, RZ, R91 ;  /* 0x000000ffff4eb224 */ /* 0x004fe400078e005b */
[----:B------:R-:W-:-:S05]  /*46e0*/  @!P3 IMAD.MOV.U32 R79, RZ, RZ, R65 ;  /* 0x000000ffff4fb224 */ /* 0x000fca00078e0041 */
[----:B------:R2:W4:Y:S01]  /*46f0*/  @!P3 LDG.E.U8 R69, desc[UR24][R78.64] ;  /* 0x000000184e45b981 */ /* 0x000522000c1e1100 */
[----:B------:R-:W-:Y:S01]  /*4700*/  USHF.R.S32.HI UR6, URZ, 0x1f, UR5 ;  /* 0x0000001fff067899 */ /* 0x000fe20008011405 */
[----:B------:R-:W-:Y:S01]  /*4710*/  @!P4 IMAD.IADD R62, R62, 0x1, -R11 ;  /* 0x000000013e3ec824 */ /* 0x000fe200078e0a0b */
[----:B------:R-:W-:Y:S02]  /*4720*/  IADD3 R91, P4, PT, R5, UR5, RZ ;  /* 0x00000005055b7c10 */ /* 0x000fe4000ff9e0ff */
[----:B--2---:R-:W-:-:S04]  /*4730*/  IADD3 R79, P6, PT, R4, UR5, RZ ;  /* 0x00000005044f7c10 */ /* 0x004fc8000ffde0ff */
[----:B------:R-:W-:Y:S02]  /*4740*/  IADD3.X R78, PT, PT, R6, UR6, RZ, P6, !PT ;  /* 0x00000006064e7c10 */ /* 0x000fe4000b7fe4ff */
[----:B------:R-:W-:Y:S02]  /*4750*/  PRMT R70, RZ, 0x7610, R70 ;  /* 0x00007610ff467816 */ /* 0x000fe40000000046 */
[----:B------:R-:W-:Y:S01]  /*4760*/  PRMT R67, RZ, 0x7610, R67 ;  /* 0x00007610ff437816 */ /* 0x000fe20000000043 */
[----:B---3--:R2:W-:Y:S04]  /*4770*/  STL [R1+0x1b0], R8 ;  /* 0x0001b00801007387 */ /* 0x0085e80000100800 */
[----:B--2---:R-:W2:Y:S04]  /*4780*/  LDL.LU R8, [R1+0x8c8] ;  /* 0x0008c80001087983 */ /* 0x004ea80000300800 */
[----:B------:R-:W3:Y:S04]  /*4790*/  LDL.LU R65, [R1+0x8c4] ;  /* 0x0008c40001417983 */ /* 0x000ee80000300800 */
[----:B------:R0:W-:Y:S04]  /*47a0*/  STL [R1+0x424], R79 ;  /* 0x0004244f01007387 */ /* 0x0001e80000100800 */
[----:B------:R-:W-:Y:S04]  /*47b0*/  STL [R1+0x42c], R91 ;  /* 0x00042c5b01007387 */ /* 0x000fe80000100800 */
[----:B----4-:R-:W-:Y:S01]  /*47c0*/  STL [R1+0x248], R69 ;  /* 0x0002484501007387 */ /* 0x010fe20000100800 */
[----:B0-----:R-:W-:-:S03]  /*47d0*/  @P2 LOP3.LUT R79, R79, R78, RZ, 0x3c, !PT ;  /* 0x0000004e4f4f2212 */ /* 0x001fc600078e3cff */
[----:B------:R0:W-:Y:S02]  /*47e0*/  STL [R1+0x420], R78 ;  /* 0x0004204e01007387 */ /* 0x0001e40000100800 */
[----:B0-----:R-:W-:Y:S02]  /*47f0*/  @P2 LOP3.LUT R78, R79, R78, RZ, 0x3c, !PT ;  /* 0x0000004e4f4e2212 */ /* 0x001fe400078e3cff */
[----:B------:R-:W-:Y:S02]  /*4800*/  IADD3.X R69, PT, PT, R7, UR6, RZ, P4, !PT ;  /* 0x0000000607457c10 */ /* 0x000fe4000a7fe4ff */
[----:B------:R-:W-:-:S05]  /*4810*/  @P2 LOP3.LUT R79, R79, R78, RZ, 0x3c, !PT ;  /* 0x0000004e4f4f2212 */ /* 0x000fca00078e3cff */
[----:B------:R0:W4:Y:S02]  /*4820*/  @P2 LDG.E.U8 R70, desc[UR24][R78.64] ;  /* 0x000000184e462981 */ /* 0x000124000c1e1100 */
[----:B0-----:R-:W-:Y:S02]  /*4830*/  @P2 IMAD.MOV.U32 R78, RZ, RZ, R91 ;  /* 0x000000ffff4e2224 */ /* 0x001fe400078e005b */
[----:B------:R-:W-:-:S05]  /*4840*/  @P2 IMAD.MOV.U32 R79, RZ, RZ, R69 ;  /* 0x000000ffff4f2224 */ /* 0x000fca00078e0045 */
[----:B------:R0:W2:Y:S01]  /*4850*/  @P2 LDG.E.U8 R67, desc[UR24][R78.64] ;  /* 0x000000184e432981 */ /* 0x0000a2000c1e1100 */
[----:B------:R-:W-:Y:S02]  /*4860*/  ISETP.GT.U32.AND P3, PT, R11, R61, PT ;  /* 0x0000003d0b00720c */ /* 0x000fe40003f64070 */
[----:B------:R-:W-:Y:S01]  /*4870*/  SHF.R.U32.HI R77, RZ, 0x7, R10 ;  /* 0x00000007ff4d7819 */ /* 0x000fe2000001160a */
[----:B------:R-:W-:-:S03]  /*4880*/  UIMAD UR5, UR12, 0x18, URZ ;  /* 0x000000180c0578a4 */ /* 0x000fc6000f8e02ff */
[----:B------:R-:W-:Y:S01]  /*4890*/  LOP3.LUT P4, RZ, R77, 0x1, RZ, 0xc0, !PT ;  /* 0x000000014dff7812 */ /* 0x000fe2000788c0ff */
[----:B------:R-:W-:Y:S01]  /*48a0*/  USHF.R.S32.HI UR6, URZ, 0x1f, UR5 ;  /* 0x0000001fff067899 */ /* 0x000fe20008011405 */
[----:B------:R-:W-:Y:S05]  /*48b0*/  STL [R1+0x428], R69 ;  /* 0x0004284501007387 */ /* 0x000fea0000100800 */
[----:B------:R-:W-:Y:S01]  /*48c0*/  @!P3 IMAD.IADD R61, R61, 0x1, -R11 ;  /* 0x000000013d3db824 */ /* 0x000fe200078e0a0b */
[----:B0-----:R-:W-:Y:S02]  /*48d0*/  IADD3 R79, P3, PT, R4, UR5, RZ ;  /* 0x00000005044f7c10 */ /* 0x001fe4000ff7e0ff */
[----:B------:R-:W-:-:S02]  /*48e0*/  IADD3 R91, P2, PT, R5, UR5, RZ ;  /* 0x00000005055b7c10 */ /* 0x000fc4000ff5e0ff */
[----:B------:R-:W-:Y:S02]  /*48f0*/  IADD3.X R78, PT, PT, R6, UR6, RZ, P3, !PT ;  /* 0x00000006064e7c10 */ /* 0x000fe40009ffe4ff */
[----:B------:R-:W-:Y:S02]  /*4900*/  PRMT R68, RZ, 0x7610, R68 ;  /* 0x00007610ff447816 */ /* 0x000fe40000000044 */
[----:B------:R-:W-:Y:S01]  /*4910*/  PRMT R71, RZ, 0x7610, R71 ;  /* 0x00007610ff477816 */ /* 0x000fe20000000047 */
[----:B----4-:R0:W-:Y:S04]  /*4920*/  STL [R1+0x1cc], R70 ;  /* 0x0001cc4601007387 */ /* 0x0101e80000100800 */
[----:B0-----:R-:W4:Y:S04]  /*4930*/  LDL.LU R70, [R1+0x8c0] ;  /* 0x0008c00001467983 */ /* 0x001f280000300800 */
[----:B------:R-:W3:Y:S04]  /*4940*/  LDL.LU R69, [R1+0x8bc] ;  /* 0x0008bc0001457983 */ /* 0x000ee80000300800 */
[----:B------:R0:W-:Y:S04]  /*4950*/  STL [R1+0x494], R79 ;  /* 0x0004944f01007387 */ /* 0x0001e80000100800 */
[----:B------:R-:W-:Y:S04]  /*4960*/  STL [R1+0x49c], R91 ;  /* 0x00049c5b01007387 */ /* 0x000fe80000100800 */
[----:B--2---:R-:W-:Y:S01]  /*4970*/  STL [R1+0x1c8], R67 ;  /* 0x0001c84301007387 */ /* 0x004fe20000100800 */
[----:B0-----:R-:W-:-:S03]  /*4980*/  @P4 LOP3.LUT R79, R79, R78, RZ, 0x3c, !PT ;  /* 0x0000004e4f4f4212 */ /* 0x001fc600078e3cff */
[----:B------:R0:W-:Y:S02]  /*4990*/  STL [R1+0x490], R78 ;  /* 0x0004904e01007387 */ /* 0x0001e40000100800 */
[----:B0-----:R-:W-:Y:S02]  /*49a0*/  @P4 LOP3.LUT R78, R79, R78, RZ, 0x3c, !PT ;  /* 0x0000004e4f4e4212 */ /* 0x001fe400078e3cff */
[----:B------:R-:W-:Y:S02]  /*49b0*/  IADD3.X R67, PT, PT, R7, UR6, RZ, P2, !PT ;  /* 0x0000000607437c10 */ /* 0x000fe400097fe4ff */
[----:B------:R-:W-:-:S05]  /*49c0*/  @P4 LOP3.LUT R79, R79, R78, RZ, 0x3c, !PT ;  /* 0x0000004e4f4f4212 */ /* 0x000fca00078e3cff */
[----:B------:R0:W2:Y:S02]  /*49d0*/  @P4 LDG.E.U8 R68, desc[UR24][R78.64] ;  /* 0x000000184e444981 */ /* 0x0000a4000c1e1100 */
[----:B0-----:R-:W-:Y:S02]  /*49e0*/  @P4 IMAD.MOV.U32 R78, RZ, RZ, R91 ;  /* 0x000000ffff4e4224 */ /* 0x001fe400078e005b */
[----:B------:R-:W-:-:S05]  /*49f0*/  @P4 IMAD.MOV.U32 R79, RZ, RZ, R67 ;  /* 0x000000ffff4f4224 */ /* 0x000fca00078e0043 */
[----:B------:R0:W3:Y:S01]  /*4a00*/  @P4 LDG.E.U8 R71, desc[UR24][R78.64] ;  /* 0x000000184e474981 */ /* 0x0000e2000c1e1100 */
[----:B------:R-:W-:Y:S01]  /*4a10*/  SHF.R.U64 R77, R8, 0x1f, RZ ;  /* 0x0000001f084d7819 */ /* 0x000fe200000012ff */
[----:B------:R-:W-:-:S03]  /*4a20*/  USHF.L.U32 UR5, UR12, 0x5, URZ ;  /* 0x000000050c057899 */ /* 0x000fc600080006ff */
[----:B------:R-:W-:Y:S01]  /*4a30*/  LOP3.LUT P2, RZ, R77, 0x1, RZ, 0xc0, !PT ;  /* 0x000000014dff7812 */ /* 0x000fe2000784c0ff */
[----:B------:R-:W-:Y:S01]  /*4a40*/  USHF.R.S32.HI UR6, URZ, 0x1f, UR5 ;  /* 0x0000001fff067899 */ /* 0x000fe20008011405 */
[----:B------:R-:W-:Y:S01]  /*4a50*/  STL [R1+0x498], R67 ;  /* 0x0004984301007387 */ /* 0x000fe20000100800 */
[----:B0-----:R-:W-:-:S04]  /*4a60*/  IADD3 R79, P4, PT, R4, UR5, RZ ;  /* 0x00000005044f7c10 */ /* 0x001fc8000ff9e0ff */
[----:B------:R-:W-:Y:S02]  /*4a70*/  IADD3.X R78, PT, PT, R6, UR6, RZ, P4, !PT ;  /* 0x00000006064e7c10 */ /* 0x000fe4000a7fe4ff */
[----:B------:R-:W-:Y:S02]  /*4a80*/  PRMT R72, RZ, 0x7610, R72 ;  /* 0x00007610ff487816 */ /* 0x000fe40000000048 */
[----:B------:R-:W-:Y:S02]  /*4a90*/  PRMT R74, RZ, 0x7610, R74 ;  /* 0x00007610ff4a7816 */ /* 0x000fe4000000004a */
[----:B----4-:R-:W-:-:S13]  /*4aa0*/  ISETP.GT.U32.AND P3, PT, R11, R70, PT ;  /* 0x000000460b00720c */ /* 0x010fda0003f64070 */
[----:B------:R-:W-:Y:S01]  /*4ab0*/  @!P3 IMAD.IADD R70, R70, 0x1, -R11 ;  /* 0x000000014646b824 */ /* 0x000fe200078e0a0b */
[----:B------:R-:W-:Y:S01]  /*4ac0*/  IADD3 R91, P3, PT, R5, UR5, RZ ;  /* 0x00000005055b7c10 */ /* 0x000fe2000ff7e0ff */
[----:B--2---:R0:W-:Y:S04]  /*4ad0*/  STL [R1+0x244], R68 ;  /* 0x0002444401007387 */ /* 0x0041e80000100800 */
[----:B0-----:R-:W2:Y:S04]  /*4ae0*/  LDL.LU R68, [R1+0x8b8] ;  /* 0x0008b80001447983 */ /* 0x001ea80000300800 */
[----:B------:R-:W4:Y:S04]  /*4af0*/  LDL.LU R67, [R1+0x8b4] ;  /* 0x0008b40001437983 */ /* 0x000f280000300800 */
[----:B------:R0:W-:Y:S04]  /*4b00*/  STL [R1+0x564], R79 ;  /* 0x0005644f01007387 */ /* 0x0001e80000100800 */
[----:B------:R-:W-:Y:S04]  /*4b10*/  STL [R1+0x56c], R91 ;  /* 0x00056c5b01007387 */ /* 0x000fe80000100800 */
[----:B---3--:R-:W-:Y:S01]  /*4b20*/  STL [R1+0x1d4], R71 ;  /* 0x0001d44701007387 */ /* 0x008fe20000100800 */
[----:B0-----:R-:W-:-:S03]  /*4b30*/  @P2 LOP3.LUT R79, R79, R78, RZ, 0x3c, !PT ;  /* 0x0000004e4f4f2212 */ /* 0x001fc600078e3cff */
[----:B------:R0:W-:Y:S02]  /*4b40*/  STL [R1+0x560], R78 ;  /* 0x0005604e01007387 */ /* 0x0001e40000100800 */
[----:B0-----:R-:W-:Y:S02]  /*4b50*/  @P2 LOP3.LUT R78, R79, R78, RZ, 0x3c, !PT ;  /* 0x0000004e4f4e2212 */ /* 0x001fe400078e3cff */
[----:B------:R-:W-:Y:S02]  /*4b60*/  IADD3.X R71, PT, PT, R7, UR6, RZ, P3, !PT ;  /* 0x0000000607477c10 */ /* 0x000fe40009ffe4ff */
[----:B------:R-:W-:-:S05]  /*4b70*/  @P2 LOP3.LUT R79, R79, R78, RZ, 0x3c, !PT ;  /* 0x0000004e4f4f2212 */ /* 0x000fca00078e3cff */
[----:B------:R0:W3:Y:S02]  /*4b80*/  @P2 LDG.E.U8 R72, desc[UR24][R78.64] ;  /* 0x000000184e482981 */ /* 0x0000e4000c1e1100 */
[----:B0-----:R-:W-:Y:S02]  /*4b90*/  @P2 IMAD.MOV.U32 R78, RZ, RZ, R91 ;  /* 0x000000ffff4e2224 */ /* 0x001fe400078e005b */
[----:B------:R-:W-:-:S05]  /*4ba0*/  @P2 IMAD.MOV.U32 R79, RZ, RZ, R71 ;  /* 0x000000ffff4f2224 */ /* 0x000fca00078e0047 */
[----:B------:R0:W4:Y:S01]  /*4bb0*/  @P2 LDG.E.U8 R74, desc[UR24][R78.64] ;  /* 0x000000184e4a2981 */ /* 0x000122000c1e1100 */
[----:B------:R-:W-:Y:S01]  /*4bc0*/  SHF.R.U64 R77, R8, 0x17, RZ ;  /* 0x00000017084d7819 */ /* 0x000fe200000012ff */
[----:B------:R-:W-:-:S03]  /*4bd0*/  UIMAD UR5, UR12, 0x28, URZ ;  /* 0x000000280c0578a4 */ /* 0x000fc6000f8e02ff */
[----:B------:R-:W-:Y:S01]  /*4be0*/  LOP3.LUT P3, RZ, R77, 0x1, RZ, 0xc0, !PT ;  /* 0x000000014dff7812 */ /* 0x000fe2000786c0ff */
[----:B------:R-:W-:Y:S01]  /*4bf0*/  USHF.R.S32.HI UR6, URZ, 0x1f, UR5 ;  /* 0x0000001fff067899 */ /* 0x000fe20008011405 */
[----:B------:R-:W-:Y:S01]  /*4c00*/  STL [R1+0x568], R71 ;  /* 0x0005684701007387 */ /* 0x000fe20000100800 */
[----:B0-----:R-:W-:-:S04]  /*4c10*/  IADD3 R79, P2, PT, R4, UR5, RZ ;  /* 0x00000005044f7c10 */ /* 0x001fc8000ff5e0ff */
[----:B------:R-:W-:Y:S02]  /*4c20*/  IADD3.X R78, PT, PT, R6, UR6, RZ, P2, !PT ;  /* 0x00000006064e7c10 */ /* 0x000fe400097fe4ff */
[----:B------:R-:W-:Y:S02]  /*4c30*/  PRMT R75, RZ, 0x7610, R75 ;  /* 0x00007610ff4b7816 */ /* 0x000fe4000000004b */
[----:B------:R-:W-:Y:S02]  /*4c40*/  PRMT R73, RZ, 0x7610, R73 ;  /* 0x00007610ff497816 */ /* 0x000fe40000000049 */
[----:B--2---:R-:W-:-:S13]  /*4c50*/  ISETP.GT.U32.AND P4, PT, R11, R68, PT ;  /* 0x000000440b00720c */ /* 0x004fda0003f84070 */
[----:B------:R-:W-:Y:S01]  /*4c60*/  @!P4 IMAD.IADD R68, R68, 0x1, -R11 ;  /* 0x000000014444c824 */ /* 0x000fe200078e0a0b */
[----:B------:R-:W-:Y:S01]  /*4c70*/  IADD3 R91, P4, PT, R5, UR5, RZ ;  /* 0x00000005055b7c10 */ /* 0x000fe2000ff9e0ff */
[----:B---3--:R0:W-:Y:S04]  /*4c80*/  STL [R1+0x1d0], R72 ;  /* 0x0001d04801007387 */ /* 0x0081e80000100800 */
[----:B0-----:R-:W2:Y:S04]  /*4c90*/  LDL.LU R72, [R1+0x8b0] ;  /* 0x0008b00001487983 */ /* 0x001ea80000300800 */
        /* <DEDUP_REMOVED lines=12> */
[----:B------:R0:W3:Y:S01]  /*4d60*/  @P3 LDG.E.U8 R73, desc[UR24][R78.64] ;  /* 0x000000184e493981 */ /* 0x0000e2000c1e1100 */
[----:B------:R-:W-:Y:S01]  /*4d70*/  SHF.R.U64 R77, R8, 0xf, RZ ;  /* 0x0000000f084d7819 */ /* 0x000fe200000012ff */
[----:B------:R-:W-:-:S03]  /*4d80*/  UIMAD UR5, UR12, 0x30, URZ ;  /* 0x000000300c0578a4 */ /* 0x000fc6000f8e02ff */
[----:B------:R-:W-:Y:S01]  /*4d90*/  LOP3.LUT P4, RZ, R77, 0x1, RZ, 0xc0, !PT ;  /* 0x000000014dff7812 */ /* 0x000fe2000788c0ff */
[----:B------:R-:W-:Y:S01]  /*4da0*/  USHF.R.S32.HI UR6, URZ, 0x1f, UR5 ;  /* 0x0000001fff067899 */ /* 0x000fe20008011405 */
[----:B------:R-:W-:Y:S01]  /*4db0*/  STL [R1+0x5b8], R74 ;  /* 0x0005b84a01007387 */ /* 0x000fe20000100800 */
[----:B0-----:R-:W-:-:S04]  /*4dc0*/  IADD3 R79, P3, PT, R4, UR5, RZ ;  /* 0x00000005044f7c10 */ /* 0x001fc8000ff7e0ff */
[----:B------:R-:W-:Y:S02]  /*4dd0*/  IADD3.X R78, PT, PT, R6, UR6, RZ, P3, !PT ;  /* 0x00000006064e7c10 */ /* 0x000fe40009ffe4ff */
[----:B------:R-:W-:Y:S02]  /*4de0*/  SHF.R.U64 R77, R8, 0x7, RZ ;  /* 0x00000007084d7819 */ /* 0x000fe400000012ff */
[----:B------:R-:W-:Y:S02]  /*4df0*/  PRMT R3, RZ, 0x7610, R3 ;  /* 0x00007610ff037816 */ /* 0x000fe40000000003 */
[----:B------:R-:W-:Y:S02]  /*4e00*/  PRMT R13, RZ, 0x7610, R13 ;  /* 0x00007610ff0d7816 */ /* 0x000fe4000000000d */
[----:B--2---:R-:W-:-:S13]  /*4e10*/  ISETP.GT.U32.AND P2, PT, R11, R72, PT ;  /* 0x000000480b00720c */ /* 0x004fda0003f44070 */
[----:B------:R-:W-:Y:S01]  /*4e20*/  @!P2 IMAD.IADD R72, R72, 0x1, -R11 ;  /* 0x000000014848a824 */ /* 0x000fe200078e0a0b */
[----:B------:R-:W-:Y:S01]  /*4e30*/  IADD3 R91, P2, PT, R5, UR5, RZ ;  /* 0x00000005055b7c10 */ /* 0x000fe2000ff5e0ff */
[----:B----4-:R0:W-:Y:S04]  /*4e40*/  STL [R1+0x238], R75 ;  /* 0x0002384b01007387 */ /* 0x0101e80000100800 */
[----:B0-----:R-:W2:Y:S04]  /*4e50*/  LDL.LU R75, [R1+0x8a8] ;  /* 0x0008a800014b7983 */ /* 0x001ea80000300800 */
[----:B------:R-:W4:Y:S04]  /*4e60*/  LDL.LU R74, [R1+0x8a4] ;  /* 0x0008a400014a7983 */ /* 0x000f280000300800 */
[----:B------:R0:W-:Y:S04]  /*4e70*/  STL [R1+0x604], R79 ;  /* 0x0006044f01007387 */ /* 0x0001e80000100800 */
[----:B------:R-:W-:Y:S04]  /*4e80*/  STL [R1+0x60c], R91 ;  /* 0x00060c5b01007387 */ /* 0x000fe80000100800 */
[----:B---3--:R3:W-:Y:S01]  /*4e90*/  STL [R1+0x100], R73 ;  /* 0x0001004901007387 */ /* 0x0087e20000100800 */
[----:B0-----:R-:W-:-:S03]  /*4ea0*/  @P4 LOP3.LUT R79, R79, R78, RZ, 0x3c, !PT ;  /* 0x0000004e4f4f4212 */ /* 0x001fc600078e3cff */
[----:B------:R0:W-:Y:S01]  /*4eb0*/  STL [R1+0x600], R78 ;  /* 0x0006004e01007387 */ /* 0x0001e20000100800 */
[----:B---3--:R-:W-:Y:S02]  /*4ec0*/  IADD3.X R73, PT, PT, R7, UR6, RZ, P2, !PT ;  /* 0x0000000607497c10 */ /* 0x008fe400097fe4ff */
[----:B0-----:R-:W-:Y:S02]  /*4ed0*/  @P4 LOP3.LUT R78, R79, R78, RZ, 0x3c, !PT ;  /* 0x0000004e4f4e4212 */ /* 0x001fe400078e3cff */
[----:B------:R-:W-:Y:S02]  /*4ee0*/  LOP3.LUT P2, RZ, R77, 0x1, RZ, 0xc0, !PT ;  /* 0x000000014dff7812 */ /* 0x000fe4000784c0ff */
[----:B------:R-:W-:Y:S01]  /*4ef0*/  @P4 LOP3.LUT R79, R79, R78, RZ, 0x3c, !PT ;  /* 0x0000004e4f4f4212 */ /* 0x000fe200078e3cff */
[----:B------:R-:W-:-:S04]  /*4f00*/  IMAD.MOV.U32 R77, RZ, RZ, R73 ;  /* 0x000000ffff4d7224 */ /* 0x000fc800078e0049 */
[----:B------:R0:W3:Y:S02]  /*4f10*/  @P4 LDG.E.U8 R3, desc[UR24][R78.64] ;  /* 0x000000184e034981 */ /* 0x0000e4000c1e1100 */
[----:B0-----:R-:W-:Y:S02]  /*4f20*/  @P4 IMAD.MOV.U32 R78, RZ, RZ, R91 ;  /* 0x000000ffff4e4224 */ /* 0x001fe400078e005b */
[----:B------:R-:W-:-:S05]  /*4f30*/  @P4 IMAD.MOV.U32 R79, RZ, RZ, R77 ;  /* 0x000000ffff4f4224 */ /* 0x000fca00078e004d */
[----:B------:R0:W4:Y:S01]  /*4f40*/  @P4 LDG.E.U8 R13, desc[UR24][R78.64] ;  /* 0x000000184e0d4981 */ /* 0x000122000c1e1100 */
[----:B------:R-:W-:-:S04]  /*4f50*/  UIMAD UR5, UR12, 0x38, URZ ;  /* 0x000000380c0578a4 */ /* 0x000fc8000f8e02ff */
[----:B------:R-:W-:Y:S01]  /*4f60*/  USHF.R.S32.HI UR6, URZ, 0x1f, UR5 ;  /* 0x0000001fff067899 */ /* 0x000fe20008011405 */
[----:B------:R1:W-:Y:S01]  /*4f70*/  STL [R1+0x608], R73 ;  /* 0x0006084901007387 */ /* 0x0003e20000100800 */
[----:B0-----:R-:W-:-:S04]  /*4f80*/  IADD3 R79, P4, PT, R4, UR5, RZ ;  /* 0x00000005044f7c10 */ /* 0x001fc8000ff9e0ff */
[----:B------:R-:W-:Y:S01]  /*4f90*/  IADD3.X R78, PT, PT, R6, UR6, RZ, P4, !PT ;  /* 0x00000006064e7c10 */ /* 0x000fe2000a7fe4ff */
[----:B-1----:R-:W4:Y:S01]  /*4fa0*/  LDL.LU R73, [R1+0x8a0] ;  /* 0x0008a00001497983 */ /* 0x002f220000300800 */
[----:B------:R-:W-:Y:S02]  /*4fb0*/  PRMT R76, RZ, 0x7610, R76 ;  /* 0x00007610ff4c7816 */ /* 0x000fe4000000004c */
[----:B------:R-:W-:Y:S02]  /*4fc0*/  PRMT R14, RZ, 0x7610, R14 ;  /* 0x00007610ff0e7816 */ /* 0x000fe4000000000e */
[----:B--2---:R-:W-:-:S13]  /*4fd0*/  ISETP.GT.U32.AND P3, PT, R11, R75, PT ;  /* 0x0000004b0b00720c */ /* 0x004fda0003f64070 */
[----:B------:R-:W-:Y:S01]  /*4fe0*/  @!P3 IMAD.IADD R75, R75, 0x1, -R11 ;  /* 0x000000014b4bb824 */ /* 0x000fe200078e0a0b */
[----:B------:R-:W-:Y:S01]  /*4ff0*/  IADD3 R91, P3, PT, R5, UR5, RZ ;  /* 0x00000005055b7c10 */ /* 0x000fe2000ff7e0ff */
[----:B---3--:R0:W-:Y:S04]  /*5000*/  STL [R1+0x234], R3 ;  /* 0x0002340301007387 */ /* 0x0081e80000100800 */
[----:B------:R1:W-:Y:S04]  /*5010*/  STL [R1+0x654], R79 ;  /* 0x0006544f01007387 */ /* 0x0003e80000100800 */
[----:B------:R-:W-:Y:S01]  /*5020*/  STL [R1+0x65c], R91 ;  /* 0x00065c5b01007387 */ /* 0x000fe20000100800 */
[----:B0-----:R-:W0:Y:S01]  /*5030*/  LDC R3, c[0x0][0x3a0] ;  /* 0x0000e800ff037b82 */ /* 0x001e220000000800 */
[----:B-1----:R-:W-:-:S02]  /*5040*/  @P2 LOP3.LUT R79, R79, R78, RZ, 0x3c, !PT ;  /* 0x0000004e4f4f2212 */ /* 0x002fc400078e3cff */
[----:B----4-:R-:W-:Y:S04]  /*5050*/  STL [R1+0x108], R13 ;  /* 0x0001080d01007387 */ /* 0x010fe80000100800 */
[----:B------:R1:W-:Y:S02]  /*5060*/  STL [R1+0x650], R78 ;  /* 0x0006504e01007387 */ /* 0x0003e40000100800 */
[----:B-1----:R-:W-:Y:S02]  /*5070*/  @P2 LOP3.LUT R78, R79, R78, RZ, 0x3c, !PT ;  /* 0x0000004e4f4e2212 */ /* 0x002fe400078e3cff */
[----:B------:R-:W-:Y:S02]  /*5080*/  IADD3.X R13, PT, PT, R7, UR6, RZ, P3, !PT ;  /* 0x00000006070d7c10 */ /* 0x000fe40009ffe4ff */
[----:B------:R-:W-:-:S05]  /*5090*/  @P2 LOP3.LUT R79, R79, R78, RZ, 0x3c, !PT ;  /* 0x0000004e4f4f2212 */ /* 0x000fca00078e3cff */
[----:B------:R1:W2:Y:S02]  /*50a0*/  @P2 LDG.E.U8 R76, desc[UR24][R78.64] ;  /* 0x000000184e4c2981 */ /* 0x0002a4000c1e1100 */
[----:B-1----:R-:W-:Y:S02]  /*50b0*/  @P2 IMAD.MOV.U32 R78, RZ, RZ, R91 ;  /* 0x000000ffff4e2224 */ /* 0x002fe400078e005b */
[----:B------:R-:W-:-:S05]  /*50c0*/  @P2 IMAD.MOV.U32 R79, RZ, RZ, R13 ;  /* 0x000000ffff4f2224 */ /* 0x000fca00078e000d */
[----:B------:R1:W3:Y:S01]  /*50d0*/  @P2 LDG.E.U8 R14, desc[UR24][R78.64] ;  /* 0x000000184e0e2981 */ /* 0x0002e2000c1e1100 */
[----:B0-----:R-:W-:Y:S01]  /*50e0*/  VIADD R77, R3, 0xfffffffe ;  /* 0xfffffffe034d7836 */ /* 0x001fe20000000000 */
[----:B------:R-:W-:Y:S01]  /*50f0*/  ISETP.GT.U32.AND P4, PT, R11, R73, PT ;  /* 0x000000490b00720c */ /* 0x000fe20003f84070 */
[----:B------:R-:W-:-:S03]  /*5100*/  USHF.R.S32.HI UR5, URZ, 0x1f, UR12 ;  /* 0x0000001fff057899 */ /* 0x000fc6000801140c */
[----:B------:R-:W-:Y:S01]  /*5110*/  ISETP.GE.U32.AND P3, PT, R77, 0x7fffffbf, PT ;  /* 0x7fffffbf4d00780c */ /* 0x000fe20003f66070 */
[----:B------:R-:W-:Y:S01]  /*5120*/  STL [R1+0x658], R13 ;  /* 0x0006580d01007387 */ /* 0x000fe20000100800 */
[----:B-1----:R-:W-:-:S04]  /*5130*/  IADD3 R79, P2, PT, R4, UR12, RZ ;  /* 0x0000000c044f7c10 */ /* 0x002fc8000ff5e0ff */
[----:B------:R-:W-:-:S03]  /*5140*/  IADD3.X R78, PT, PT, R6, UR5, RZ, P2, !PT ;  /* 0x00000005064e7c10 */ /* 0x000fc600097fe4ff */
[----:B------:R-:W-:Y:S01]  /*5150*/  @!P4 IMAD.IADD R73, R73, 0x1, -R11 ;  /* 0x000000014949c824 */ /* 0x000fe200078e0a0b */
[----:B------:R-:W-:Y:S02]  /*5160*/  IADD3 R91, P4, PT, R5, UR12, RZ ;  /* 0x0000000c055b7c10 */ /* 0x000fe4000ff9e0ff */
[----:B------:R-:W-:Y:S02]  /*5170*/  PRMT R15, RZ, 0x7610, R15 ;  /* 0x00007610ff0f7816 */ /* 0x000fe4000000000f */
[----:B------:R-:W-:Y:S01]  /*5180*/  PRMT R18, RZ, 0x7610, R18 ;  /* 0x00007610ff127816 */ /* 0x000fe20000000012 */
[----:B--2---:R0:W-:Y:S04]  /*5190*/  STL [R1+0x104], R76 ;  /* 0x0001044c01007387 */ /* 0x0041e80000100800 */
[----:B0-----:R-:W2:Y:S04]  /*51a0*/  LDL.LU R76, [R1+0x89c] ;  /* 0x00089c00014c7983 */ /* 0x001ea80000300800 */
[----:B------:R-:W4:Y:S04]  /*51b0*/  LDL.LU R13, [R1+0x898] ;  /* 0x00089800010d7983 */ /* 0x000f280000300800 */
[----:B------:R0:W-:Y:S04]  /*51c0*/  STL [R1+0x18], R79 ;  /* 0x0000184f01007387 */ /* 0x0001e80000100800 */
[----:B------:R-:W-:Y:S04]  /*51d0*/  STL [R1+0x28], R91 ;  /* 0x0000285b01007387 */ /* 0x000fe80000100800 */
[----:B---3--:R-:W-:Y:S01]  /*51e0*/  STL [R1+0x16c], R14 ;  /* 0x00016c0e01007387 */ /* 0x008fe20000100800 */
[----:B0-----:R-:W-:-:S03]  /*51f0*/  @!P3 LOP3.LUT R79, R79, R78, RZ, 0x3c, !PT ;  /* 0x0000004e4f4fb212 */ /* 0x001fc600078e3cff */
[----:B------:R0:W-:Y:S02]  /*5200*/  STL [R1+0x10], R78 ;  /* 0x0000104e01007387 */ /* 0x0001e40000100800 */
[----:B0-----:R-:W-:Y:S02]  /*5210*/  @!P3 LOP3.LUT R78, R79, R78, RZ, 0x3c, !PT ;  /* 0x0000004e4f4eb212 */ /* 0x001fe400078e3cff */
[----:B------:R-:W-:Y:S02]  /*5220*/  IADD3.X R14, PT, PT, R7, UR5, RZ, P4, !PT ;  /* 0x00000005070e7c10 */ /* 0x000fe4000a7fe4ff */
[----:B------:R-:W-:-:S05]  /*5230*/  @!P3 LOP3.LUT R79, R79, R78, RZ, 0x3c, !PT ;  /* 0x0000004e4f4fb212 */ /* 0x000fca00078e3cff */
[----:B------:R0:W3:Y:S02]  /*5240*/  @!P3 LDG.E.U8 R15, desc[UR24][R78.64] ;  /* 0x000000184e0fb981 */ /* 0x0000e4000c1e1100 */
[----:B0-----:R-:W-:Y:S02]  /*5250*/  @!P3 IMAD.MOV.U32 R78, RZ, RZ, R91 ;  /* 0x000000ffff4eb224 */ /* 0x001fe400078e005b */
[----:B------:R-:W-:-:S05]  /*5260*/  @!P3 IMAD.MOV.U32 R79, RZ, RZ, R14 ;  /* 0x000000ffff4fb224 */ /* 0x000fca00078e000e */
[----:B------:R0:W2:Y:S01]  /*5270*/  @!P3 LDG.E.U8 R18, desc[UR24][R78.64] ;  /* 0x000000184e12b981 */ /* 0x0000a2000c1e1100 */
[----:B------:R-:W-:Y:S01]  /*5280*/  VIADD R77, R3, 0xfffffff6 ;  /* 0xfffffff6034d7836 */ /* 0x000fe20000000000 */
[----:B------:R-:W-:Y:S01]  /*5290*/  ISETP.GT.U32.AND P2, PT, R11, R16, PT ;  /* 0x000000100b00720c */ /* 0x000fe20003f44070 */
[----:B------:R-:W-:-:S03]  /*52a0*/  UIMAD UR5, UR12, 0x9, URZ ;  /* 0x000000090c0578a4 */ /* 0x000fc6000f8e02ff */
[----:B------:R-:W-:Y:S01]  /*52b0*/  ISETP.GE.U32.AND P4, PT, R77, 0x7fffffb7, PT ;  /* 0x7fffffb74d00780c */ /* 0x000fe20003f86070 */
[----:B------:R-:W-:Y:S02]  /*52c0*/  USHF.R.S32.HI UR6, URZ, 0x1f, UR5 ;  /* 0x0000001fff067899 */ /* 0x000fe40008011405 */
[----:B0-----:R-:W-:Y:S01]  /*52d0*/  IADD3 R79, P3, PT, R4, UR5, RZ ;  /* 0x00000005044f7c10 */ /* 0x001fe2000ff7e0ff */
[----:B------:R-:W-:Y:S03]  /*52e0*/  STL [R1+0x20], R14 ;  /* 0x0000200e01007387 */ /* 0x000fe60000100800 */
[----:B------:R-:W-:Y:S02]  /*52f0*/  IADD3.X R78, PT, PT, R6, UR6, RZ, P3, !PT ;  /* 0x00000006064e7c10 */ /* 0x000fe40009ffe4ff */
[----:B------:R-:W-:Y:S01]  /*5300*/  @!P2 IMAD.IADD R16, R16, 0x1, -R11 ;  /* 0x000000011010a824 */ /* 0x000fe200078e0a0b */
[----:B------:R-:W-:-:S02]  /*5310*/  IADD3 R91, P2, PT, R5, UR5, RZ ;  /* 0x00000005055b7c10 */ /* 0x000fc4000ff5e0ff */
[----:B------:R-:W-:Y:S02]  /*5320*/  PRMT R22, RZ, 0x7610, R22 ;  /* 0x00007610ff167816 */ /* 0x000fe40000000016 */
[----:B----4-:R-:W-:Y:S01]  /*5330*/  PRMT R13, RZ, 0x7610, R13 ;  /* 0x00007610ff0d7816 */ /* 0x010fe2000000000d */
[----:B---3--:R0:W-:Y:S04]  /*5340*/  STL [R1+0x168], R15 ;  /* 0x0001680f01007387 */ /* 0x0081e80000100800 */
[----:B0-----:R-:W3:Y:S04]  /*5350*/  LDL.LU R15, [R1+0x894] ;  /* 0x00089400010f7983 */ /* 0x001ee80000300800 */
[----:B------:R-:W4:Y:S04]  /*5360*/  LDL.LU R14, [R1+0x890] ;  /* 0x00089000010e7983 */ /* 0x000f280000300800 */
[----:B------:R0:W-:Y:S04]  /*5370*/  STL [R1+0x134], R79 ;  /* 0x0001344f01007387 */ /* 0x0001e80000100800 */
[----:B------:R-:W-:Y:S04]  /*5380*/  STL [R1+0x13c], R91 ;  /* 0x00013c5b01007387 */ /* 0x000fe80000100800 */
[----:B--2---:R-:W-:Y:S01]  /*5390*/  STL [R1+0x15c], R18 ;  /* 0x00015c1201007387 */ /* 0x004fe20000100800 */
[----:B0-----:R-:W-:-:S03]  /*53a0*/  @!P4 LOP3.LUT R79, R79, R78, RZ, 0x3c, !PT ;  /* 0x0000004e4f4fc212 */ /* 0x001fc600078e3cff */
[----:B------:R0:W-:Y:S02]  /*53b0*/  STL [R1+0x130], R78 ;  /* 0x0001304e01007387 */ /* 0x0001e40000100800 */
[----:B0-----:R-:W-:Y:S02]  /*53c0*/  @!P4 LOP3.LUT R78, R79, R78, RZ, 0x3c, !PT ;  /* 0x0000004e4f4ec212 */ /* 0x001fe400078e3cff */
[----:B------:R-:W-:Y:S02]  /*53d0*/  IADD3.X R18, PT, PT, R7, UR6, RZ, P2, !PT ;  /* 0x0000000607127c10 */ /* 0x000fe400097fe4ff */
[----:B------:R-:W-:-:S05]  /*53e0*/  @!P4 LOP3.LUT R79, R79, R78, RZ, 0x3c, !PT ;  /* 0x0000004e4f4fc212 */ /* 0x000fca00078e3cff */
[----:B------:R0:W2:Y:S02]  /*53f0*/  @!P4 LDG.E.U8 R13, desc[UR24][R78.64] ;  /* 0x000000184e0dc981 */ /* 0x0000a4000c1e1100 */
[----:B0-----:R-:W-:Y:S02]  /*5400*/  @!P4 IMAD.MOV.U32 R78, RZ, RZ, R91 ;  /* 0x000000ffff4ec224 */ /* 0x001fe400078e005b */
[----:B------:R-:W-:-:S05]  /*5410*/  @!P4 IMAD.MOV.U32 R79, RZ, RZ, R18 ;  /* 0x000000ffff4fc224 */ /* 0x000fca00078e0012 */
[----:B------:R0:W3:Y:S01]  /*5420*/  @!P4 LDG.E.U8 R22, desc[UR24][R78.64] ;  /* 0x000000184e16c981 */ /* 0x0000e2000c1e1100 */
[----:B------:R-:W-:Y:S01]  /*5430*/  SHF.R.U32.HI R77, RZ, 0xe, R10 ;  /* 0x0000000eff4d7819 */ /* 0x000fe2000001160a */
        /* <DEDUP_REMOVED lines=25> */
[----:B------:R0:W2:Y:S01]  /*55d0*/  @P2 LDG.E.U8 R20, desc[UR24][R78.64] ;  /* 0x000000184e142981 */ /* 0x0000a2000c1e1100 */
        /* <DEDUP_REMOVED lines=12> */
[----:B---3--:R0:W-:Y:S04]  /*56a0*/  STL [R1+0x160], R17 ;  /* 0x0001601101007387 */ /* 0x0081e80000100800 */
[----:B0-----:R-:W3:Y:S04]  /*56b0*/  LDL.LU R17, [R1+0x884] ;  /* 0x0008840001117983 */ /* 0x001ee80000300800 */
[----:B------:R-:W4:Y:S04]  /*56c0*/  LDL.LU R22, [R1+0x880] ;  /* 0x0008800001167983 */ /* 0x000f280000300800 */
        /* <DEDUP_REMOVED lines=120> */
[----:B------:R-:W-:Y:S01]  /*5e50*/  VIADD R77, R3, 0xfffffffd ;  /* 0xfffffffd034d7836 */ /* 0x000fe20000000000 */
[----:B------:R-:W-:-:S04]  /*5e60*/  USHF.L.U32 UR5, UR12, 0x1, URZ ;  /* 0x000000010c057899 */ /* 0x000fc800080006ff */
[----:B------:R-:W-:Y:S01]  /*5e70*/  ISETP.GE.U32.AND P2, PT, R77, 0x7fffffbe, PT ;  /* 0x7fffffbe4d00780c */ /* 0x000fe20003f46070 */
[----:B------:R-:W-:Y:S02]  /*5e80*/  USHF.R.S32.HI UR6, URZ, 0x1f, UR5 ;  /* 0x0000001fff067899 */ /* 0x000fe40008011405 */
[----:B0-----:R-:W-:Y:S01]  /*5e90*/  IADD3 R79, P4, PT, R4, UR5, RZ ;  /* 0x00000005044f7c10 */ /* 0x001fe2000ff9e0ff */
[----:B------:R-:W-:Y:S03]  /*5ea0*/  STL [R1+0x668], R30 ;  /* 0x0006681e01007387 */ /* 0x000fe60000100800 */
[----:B------:R-:W-:Y:S02]  /*5eb0*/  IADD3.X R78, PT, PT, R6, UR6, RZ, P4, !PT ;  /* 0x00000006064e7c10 */ /* 0x000fe4000a7fe4ff */
[----:B------:R-:W-:Y:S02]  /*5ec0*/  PRMT R29, RZ, 0x7610, R29 ;  /* 0x00007610ff1d7816 */ /* 0x000fe4000000001d */
[----:B------:R-:W-:-:S02]  /*5ed0*/  PRMT R32, RZ, 0x7610, R32 ;  /* 0x00007610ff207816 */ /* 0x000fc40000000020 */
        /* <DEDUP_REMOVED lines=19> */
[----:B------:R-:W-:-:S04]  /*6010*/  UIMAD UR5, UR12, 0xa, URZ ;  /* 0x0000000a0c0578a4 */ /* 0x000fc8000f8e02ff */
        /* <DEDUP_REMOVED lines=34> */
[----:B------:R-:W-:-:S13]  /*6240*/  ISETP.GT.U32.AND P6, PT, R11, R66, PT ;  /* 0x000000420b00720c */ /* 0x000fda0003fc4070 */
[----:B------:R-:W-:Y:S01]  /*6250*/  @!P6 IMAD.IADD R66, R66, 0x1, -R11 ;  /* 0x000000014242e824 */ /* 0x000fe200078e0a0b */
[----:B------:R-:W-:-:S13]  /*6260*/  ISETP.GT.U32.AND P6, PT, R11, R65, PT ;  /* 0x000000410b00720c */ /* 0x000fda0003fc4070 */
[----:B------:R-:W-:Y:S01]  /*6270*/  @!P6 IMAD.IADD R65, R65, 0x1, -R11 ;  /* 0x000000014141e824 */ /* 0x000fe200078e0a0b */
[----:B------:R-:W-:-:S13]  /*6280*/  ISETP.GT.U32.AND P6, PT, R11, R69, PT ;  /* 0x000000450b00720c */ /* 0x000fda0003fc4070 */
[----:B------:R-:W-:Y:S01]  /*6290*/  @!P6 IMAD.IADD R69, R69, 0x1, -R11 ;  /* 0x000000014545e824 */ /* 0x000fe200078e0a0b */
[----:B------:R-:W-:-:S13]  /*62a0*/  ISETP.GT.U32.AND P6, PT, R11, R67, PT ;  /* 0x000000430b00720c */ /* 0x000fda0003fc4070 */
[----:B------:R-:W-:Y:S01]  /*62b0*/  @!P6 IMAD.IADD R67, R67, 0x1, -R11 ;  /* 0x000000014343e824 */ /* 0x000fe200078e0a0b */
[C---:B------:R-:W-:Y:S02]  /*62c0*/  ISETP.GT.U32.AND P6, PT, R11.reuse, R71, PT ;  /* 0x000000470b00720c */ /* 0x040fe40003fc4070 */
        /* <DEDUP_REMOVED lines=18> */
[----:B------:R-:W-:Y:S01]  /*63f0*/  @!P6 IMAD.IADD R71, R71, 0x1, -R11 ;  /* 0x000000014747e824 */ /* 0x000fe200078e0a0b */
        /* <DEDUP_REMOVED lines=20> */
[----:B------:R-:W-:Y:S02]  /*6540*/  ISETP.GT.U32.AND P6, PT, R11, R29, PT ;  /* 0x0000001d0b00720c */ /* 0x000fe40003fc4070 */
[----:B------:R-:W-:Y:S01]  /*6550*/  SHF.R.U32.HI R77, RZ, 0x5, R10 ;  /* 0x00000005ff4d7819 */ /* 0x000fe2000001160a */
[----:B------:R-:W-:-:S03]  /*6560*/  UIMAD UR5, UR12, 0x1a, URZ ;  /* 0x0000001a0c0578a4 */ /* 0x000fc6000f8e02ff */
[----:B------:R-:W-:-:S07]  /*6570*/  LOP3.LUT P2, RZ, R77, 0x1, RZ, 0xc0, !PT ;  /* 0x000000014dff7812 */ /* 0x000fce000784c0ff */
[----:B------:R-:W-:Y:S01]  /*6580*/  @!P6 IMAD.IADD R29, R29, 0x1, -R11 ;  /* 0x000000011d1de824 */ /* 0x000fe200078e0a0b */
[----:B------:R-:W-:Y:S02]  /*6590*/  USHF.R.S32.HI UR6, URZ, 0x1f, UR5 ;  /* 0x0000001fff067899 */ /* 0x000fe40008011405 */
[----:B0-----:R-:W-:Y:S01]  /*65a0*/  IADD3 R79, P4, PT, R4, UR5, RZ ;  /* 0x00000005044f7c10 */ /* 0x001fe2000ff9e0ff */
[----:B------:R-:W-:Y:S03]  /*65b0*/  STL [R1+0x448], R36 ;  /* 0x0004482401007387 */ /* 0x000fe60000100800 */
[----:B------:R-:W-:Y:S02]  /*65c0*/  IADD3.X R78, PT, PT, R6, UR6, RZ, P4, !PT ;  /* 0x00000006064e7c10 */ /* 0x000fe4000a7fe4ff */
[----:B------:R-:W-:Y:S02]  /*65d0*/  PRMT R35, RZ, 0x7610, R35 ;  /* 0x00007610ff237816 */ /* 0x000fe40000000023 */
[----:B------:R-:W-:-:S02]  /*65e0*/  PRMT R38, RZ, 0x7610, R38 ;  /* 0x00007610ff267816 */ /* 0x000fc40000000026 */
        /* <DEDUP_REMOVED lines=27> */
[----:B---3--:R-:W-:-:S13]  /*67a0*/  ISETP.GT.U32.AND P4, PT, R11, R36, PT ;  /* 0x000000240b00720c */ /* 0x008fda0003f84070 */
[----:B------:R-:W-:Y:S01]  /*67b0*/  @!P4 IMAD.IADD R36, R36, 0x1, -R11 ;  /* 0x000000012424c824 */ /* 0x000fe200078e0a0b */
[----:B------:R-:W-:Y:S01]  /*67c0*/  IADD3 R91, P4, PT, R5, UR5, RZ ;  /* 0x00000005055b7c10 */ /* 0x000fe2000ff9e0ff */
[----:B----4-:R0:W-:Y:S04]  /*67d0*/  STL [R1+0x194], R35 ;  /* 0x0001942301007387 */ /* 0x0101e80000100800 */
[----:B0-----:R-:W3:Y:S04]  /*67e0*/  LDL.LU R35, [R1+0x83c] ;  /* 0x00083c0001237983 */ /* 0x001ee80000300800 */
[----:B------:R-:W4:Y:S04]  /*67f0*/  LDL.LU R40, [R1+0x838] ;  /* 0x0008380001287983 */ /* 0x000f280000300800 */
[----:B------:R0:W-:Y:S04]  /*6800*/  STL [R1+0x584], R79 ;  /* 0x0005844f01007387 */ /* 0x0001e80000100800 */
[----:B------:R-:W-:Y:S04]  /*6810*/  STL [R1+0x58c], R91 ;  /* 0x00058c5b01007387 */ /* 0x000fe80000100800 */
[----:B--2---:R-:W-:Y:S01]  /*6820*/  STL [R1+0x190], R38 ;  /* 0x0001902601007387 */ /* 0x004fe20000100800 */
[----:B0-----:R-:W-:-:S03]  /*6830*/  @P6 LOP3.LUT R79, R79, R78, RZ, 0x3c, !PT ;  /* 0x0000004e4f4f6212 */ /* 0x001fc600078e3cff */
[----:B------:R0:W-:Y:S02]  /*6840*/  STL [R1+0x580], R78 ;  /* 0x0005804e01007387 */ /* 0x0001e40000100800 */
[----:B0-----:R-:W-:-:S04]  /*6850*/  @P6 LOP3.LUT R78, R79, R78, RZ, 0x3c, !PT ;  /* 0x0000004e4f4e6212 */ /* 0x001fc800078e3cff */
[----:B------:R-:W-:Y:S02]  /*6860*/  @P6 LOP3.LUT R79, R79, R78, RZ, 0x3c, !PT ;  /* 0x0000004e4f4f6212 */ /* 0x000fe400078e3cff */
[----:B------:R-:W-:-:S03]  /*6870*/  IADD3.X R38, PT, PT, R7, UR6, RZ, P4, !PT ;  /* 0x0000000607267c10 */ /* 0x000fc6000a7fe4ff */
[----:B------:R0:W2:Y:S02]  /*6880*/  @P6 LDG.E.U8 R39, desc[UR24][R78.64] ;  /* 0x000000184e276981 */ /* 0x0000a4000c1e1100 */
[----:B0-----:R-:W-:Y:S02]  /*6890*/  @P6 IMAD.MOV.U32 R78, RZ, RZ, R91 ;  /* 0x000000ffff4e6224 */ /* 0x001fe400078e005b */
[----:B------:R-:W-:-:S05]  /*68a0*/  @P6 IMAD.MOV.U32 R79, RZ, RZ, R38 ;  /* 0x000000ffff4f6224 */ /* 0x000fca00078e0026 */
[----:B------:R0:W4:Y:S01]  /*68b0*/  @P6 LDG.E.U8 R42, desc[UR24][R78.64] ;  /* 0x000000184e2a6981 */ /* 0x000122000c1e1100 */
[----:B------:R-:W-:-:S13]  /*68c0*/  ISETP.GT.U32.AND P3, PT, R11, R32, PT ;  /* 0x000000200b00720c */ /* 0x000fda0003f64070 */
[----:B------:R-:W-:Y:S01]  /*68d0*/  @!P3 IMAD.IADD R32, R32, 0x1, -R11 ;  /* 0x000000012020b824 */ /* 0x000fe200078e0a0b */
[----:B------:R-:W-:Y:S02]  /*68e0*/  ISETP.GT.U32.AND P3, PT, R11, R31, PT ;  /* 0x0000001f0b00720c */ /* 0x000fe40003f64070 */
[----:B------:R-:W-:Y:S01]  /*68f0*/  SHF.R.U64 R77, R8, 0x15, RZ ;  /* 0x00000015084d7819 */ /* 0x000fe200000012ff */
[----:B------:R-:W-:-:S10]  /*6900*/  UIMAD UR5, UR12, 0x2a, URZ ;  /* 0x0000002a0c0578a4 */ /* 0x000fd4000f8e02ff */
[----:B------:R-:W-:Y:S01]  /*6910*/  @!P3 IMAD.IADD R31, R31, 0x1, -R11 ;  /* 0x000000011f1fb824 */ /* 0x000fe200078e0a0b */
[----:B------:R-:W-:Y:S01]  /*6920*/  LOP3.LUT P4, RZ, R77, 0x1, RZ, 0xc0, !PT ;  /* 0x000000014dff7812 */ /* 0x000fe2000788c0ff */
[----:B------:R-:W-:Y:S01]  /*6930*/  USHF.R.S32.HI UR6, URZ, 0x1f, UR5 ;  /* 0x0000001fff067899 */ /* 0x000fe20008011405 */
[----:B------:R-:W-:Y:S01]  /*6940*/  STL [R1+0x588], R38 ;  /* 0x0005882601007387 */ /* 0x000fe20000100800 */
[----:B------:R-:W-:Y:S02]  /*6950*/  IADD3 R91, P6, PT, R5, UR5, RZ ;  /* 0x00000005055b7c10 */ /* 0x000fe4000ffde0ff */
[----:B------:R-:W-:Y:S02]  /*6960*/  PRMT R37, RZ, 0x7610, R37 ;  /* 0x00007610ff257816 */ /* 0x000fe40000000025 */
[----:B------:R-:W-:Y:S02]  /*6970*/  PRMT R46, RZ, 0x7610, R46 ;  /* 0x00007610ff2e7816 */ /* 0x000fe4000000002e */
[----:B---3--:R-:W-:-:S13]  /*6980*/  ISETP.GT.U32.AND P3, PT, R11, R35, PT ;  /* 0x000000230b00720c */ /* 0x008fda0003f64070 */
[----:B------:R-:W-:Y:S01]  /*6990*/  @!P3 IMAD.IADD R35, R35, 0x1, -R11 ;  /* 0x000000012323b824 */ /* 0x000fe200078e0a0b */
[----:B0-----:R-:W-:-:S04]  /*69a0*/  IADD3 R79, P3, PT, R4, UR5, RZ ;  /* 0x00000005044f7c10 */ /* 0x001fc8000ff7e0ff */
[----:B------:R-:W-:Y:S01]  /*69b0*/  IADD3.X R78, PT, PT, R6, UR6, RZ, P3, !PT ;  /* 0x00000006064e7c10 */ /* 0x000fe20009ffe4ff */
[----:B--2---:R0:W-:Y:S04]  /*69c0*/  STL [R1+0x210], R39 ;  /* 0x0002102701007387 */ /* 0x0041e80000100800 */
        /* <DEDUP_REMOVED lines=24> */
[----:B--2---:R-:W-:-:S13]  /*6b50*/  ISETP.GT.U32.AND P2, PT, R11, R39, PT ;  /* 0x000000270b00720c */ /* 0x004fda0003f44070 */
[----:B------:R-:W-:Y:S01]  /*6b60*/  @!P2 IMAD.IADD R39, R39, 0x1, -R11 ;  /* 0x000000012727a824 */ /* 0x000fe200078e0a0b */
[----:B0-----:R-:W-:-:S04]  /*6b70*/  IADD3 R79, P2, PT, R4, UR5, RZ ;  /* 0x00000005044f7c10 */ /* 0x001fc8000ff5e0ff */
[----:B------:R-:W-:Y:S01]  /*6b80*/  IADD3.X R78, PT, PT, R6, UR6, RZ, P2, !PT ;  /* 0x00000006064e7c10 */ /* 0x000fe200097fe4ff */
[----:B----4-:R0:W-:Y:S04]  /*6b90*/  STL [R1+0x198], R37 ;  /* 0x0001982501007387 */ /* 0x0101e80000100800 */
[----:B0-----:R-:W2:Y:S04]  /*6ba0*/  LDL.LU R37, [R1+0x82c] ;  /* 0x00082c0001257983 */ /* 0x001ea80000300800 */
[----:B------:R-:W4:Y:S04]  /*6bb0*/  LDL.LU R42, [R1+0x828] ;  /* 0x00082800012a7983 */ /* 0x000f280000300800 */
[----:B------:R0:W-:Y:S04]  /*6bc0*/  STL [R1+0x624], R79 ;  /* 0x0006244f01007387 */ /* 0x0001e80000100800 */
[----:B------:R-:W-:Y:S04]  /*6bd0*/  STL [R1+0x62c], R91 ;  /* 0x00062c5b01007387 */ /* 0x000fe80000100800 */
[----:B---3--:R-:W-:Y:S01]  /*6be0*/  STL [R1+0x20c], R46 ;  /* 0x00020c2e01007387 */ /* 0x008fe20000100800 */
[----:B0-----:R-:W-:-:S03]  /*6bf0*/  @P6 LOP3.LUT R79, R79, R78, RZ, 0x3c, !PT ;  /* 0x0000004e4f4f6212 */ /* 0x001fc600078e3cff */
[----:B------:R0:W-:Y:S02]  /*6c00*/  STL [R1+0x620], R78 ;  /* 0x0006204e01007387 */ /* 0x0001e40000100800 */
[----:B0-----:R-:W-:-:S04]  /*6c10*/  @P6 LOP3.LUT R78, R79, R78, RZ, 0x3c, !PT ;  /* 0x0000004e4f4e6212 */ /* 0x001fc800078e3cff */
[----:B------:R-:W-:Y:S02]  /*6c20*/  @P6 LOP3.LUT R79, R79, R78, RZ, 0x3c, !PT ;  /* 0x0000004e4f4f6212 */ /* 0x000fe400078e3cff */
[----:B------:R-:W-:-:S03]  /*6c30*/  IADD3.X R46, PT, PT, R7, UR6, RZ, P4, !PT ;  /* 0x00000006072e7c10 */ /* 0x000fc6000a7fe4ff */
[----:B------:R0:W3:Y:S02]  /*6c40*/  @P6 LDG.E.U8 R41, desc[UR24][R78.64] ;  /* 0x000000184e296981 */ /* 0x0000e4000c1e1100 */
[----:B0-----:R-:W-:Y:S02]  /*6c50*/  @P6 IMAD.MOV.U32 R78, RZ, RZ, R91 ;  /* 0x000000ffff4e6224 */ /* 0x001fe400078e005b */
[----:B------:R-:W-:-:S05]  /*6c60*/  @P6 IMAD.MOV.U32 R79, RZ, RZ, R46 ;  /* 0x000000ffff4f6224 */ /* 0x000fca00078e002e */
[----:B------:R0:W4:Y:S01]  /*6c70*/  @P6 LDG.E.U8 R44, desc[UR24][R78.64] ;  /* 0x000000184e2c6981 */ /* 0x000122000c1e1100 */
        /* <DEDUP_REMOVED lines=29> */
[----:B------:R-:W-:Y:S01]  /*6e50*/  ISETP.GT.U32.AND P2, PT, R11, R42, PT ;  /* 0x0000002a0b00720c */ /* 0x000fe20003f44070 */
[----:B------:R-:W-:Y:S01]  /*6e60*/  VIADD R77, R3, 0xfffffffc ;  /* 0xfffffffc034d7836 */ /* 0x000fe20000000000 */
[----:B------:R-:W-:-:S11]  /*6e70*/  UIMAD UR5, UR12, 0x3, URZ ;  /* 0x000000030c0578a4 */ /* 0x000fd6000f8e02ff */
[----:B------:R-:W-:Y:S01]  /*6e80*/  @!P2 IMAD.IADD R42, R42, 0x1, -R11 ;  /* 0x000000012a2aa824 */ /* 0x000fe200078e0a0b */
[----:B------:R-:W-:Y:S01]  /*6e90*/  ISETP.GE.U32.AND P6, PT, R77, 0x7fffffbd, PT ;  /* 0x7fffffbd4d00780c */ /* 0x000fe20003fc6070 */
        /* <DEDUP_REMOVED lines=15> */
[----:B0-----:R-:W-:-:S03]  /*6f90*/  @!P6 LOP3.LUT R79, R79, R78, RZ, 0x3c, !PT ;  /* 0x0000004e4f4fe212 */ /* 0x001fc600078e3cff */
[----:B------:R0:W-:Y:S02]  /*6fa0*/  STL [R1+0x5c], R78 ;  /* 0x00005c4e01007387 */ /* 0x0001e40000100800 */
[----:B0-----:R-:W-:-:S04]  /*6fb0*/  @!P6 LOP3.LUT R78, R79, R78, RZ, 0x3c, !PT ;  /* 0x0000004e4f4ee212 */ /* 0x001fc800078e3cff */
[----:B------:R-:W-:Y:S02]  /*6fc0*/  @!P6 LOP3.LUT R79, R79, R78, RZ, 0x3c, !PT ;  /* 0x0000004e4f4fe212 */ /* 0x000fe400078e3cff */
[----:B------:R-:W-:-:S03]  /*6fd0*/  IADD3.X R48, PT, PT, R7, UR6, RZ, P4, !PT ;  /* 0x0000000607307c10 */ /* 0x000fc6000a7fe4ff */
[----:B------:R0:W3:Y:S02]  /*6fe0*/  @!P6 LDG.E.U8 R43, desc[UR24][R78.64] ;  /* 0x000000184e2be981 */ /* 0x0000e4000c1e1100 */
[----:B0-----:R-:W-:Y:S02]  /*6ff0*/  @!P6 IMAD.MOV.U32 R78, RZ, RZ, R91 ;  /* 0x000000ffff4ee224 */ /* 0x001fe400078e005b */
[----:B------:R-:W-:-:S05]  /*7000*/  @!P6 IMAD.MOV.U32 R79, RZ, RZ, R48 ;  /* 0x000000ffff4fe224 */ /* 0x000fca00078e0030 */
[----:B------:R0:W4:Y:S01]  /*7010*/  @!P6 LDG.E.U8 R52, desc[UR24][R78.64] ;  /* 0x000000184e34e981 */ /* 0x000122000c1e1100 */
        /* <DEDUP_REMOVED lines=20> */
[----:B0-----:R-:W-:-:S03]  /*7160*/  @!P4 LOP3.LUT R79, R79, R78, RZ, 0x3c, !PT ;  /* 0x0000004e4f4fc212 */ /* 0x001fc600078e3cff */
[----:B------:R0:W-:Y:S02]  /*7170*/  STL [R1+0x150], R78 ;  /* 0x0001504e01007387 */ /* 0x0001e40000100800 */
[----:B0-----:R-:W-:Y:S02]  /*7180*/  @!P4 LOP3.LUT R78, R79, R78, RZ, 0x3c, !PT ;  /* 0x0000004e4f4ec212 */ /* 0x001fe400078e3cff */
[----:B------:R-:W-:Y:S02]  /*7190*/  IADD3.X R52, PT, PT, R7, UR6, RZ, P6, !PT ;  /* 0x0000000607347c10 */ /* 0x000fe4000b7fe4ff */
[----:B------:R-:W-:-:S05]  /*71a0*/  @!P4 LOP3.LUT R79, R79, R78, RZ, 0x3c, !PT ;  /* 0x0000004e4f4fc212 */ /* 0x000fca00078e3cff */
[----:B------:R0:W4:Y:S02]  /*71b0*/  @!P4 LDG.E.U8 R47, desc[UR24][R78.64] ;  /* 0x000000184e2fc981 */ /* 0x000124000c1e1100 */
[----:B0-----:R-:W-:Y:S02]  /*71c0*/  @!P4 IMAD.MOV.U32 R78, RZ, RZ, R91 ;  /* 0x000000ffff4ec224 */ /* 0x001fe400078e005b */
[----:B------:R-:W-:-:S05]  /*71d0*/  @!P4 IMAD.MOV.U32 R79, RZ, RZ, R52 ;  /* 0x000000ffff4fc224 */ /* 0x000fca00078e0034 */
[----:B------:R0:W3:Y:S01]  /*71e0*/  @!P4 LDG.E.U8 R50, desc[UR24][R78.64] ;  /* 0x000000184e32c981 */ /* 0x0000e2000c1e1100 */
[----:B------:R-:W-:Y:S02]  /*71f0*/  ISETP.GT.U32.AND P2, PT, R11, R44, PT ;  /* 0x0000002c0b00720c */ /* 0x000fe40003f44070 */
[----:B------:R-:W-:Y:S01]  /*7200*/  SHF.R.U32.HI R77, RZ, 0xc, R10 ;  /* 0x0000000cff4d7819 */ /* 0x000fe2000001160a */
        /* <DEDUP_REMOVED lines=136> */
[----:B------:R-:W-:-:S05]  /*7a90*/  @P6 LOP3.LUT R79, R79, R78, RZ, 0x3c, !PT ;  /* 0x0000004e4f4f6212 */ /* 0x000fca00078e3cff */
[----:B------:R0:W3:Y:S01]  /*7aa0*/  @P6 LDG.E.U8 R87, desc[UR24][R78.64] ;  /* 0x000000184e576981 */ /* 0x0000e2000c1e1100 */
[----:B------:R-:W-:Y:S02]  /*7ab0*/  IADD3.X R12, PT, PT, R7, UR6, RZ, P4, !PT ;  /* 0x00000006070c7c10 */ /* 0x000fe4000a7fe4ff */
[----:B------:R-:W-:Y:S01]  /*7ac0*/  PRMT R86, RZ, 0x7610, R86 ;  /* 0x00007610ff567816 */ /* 0x000fe20000000056 */
[----:B0-----:R-:W-:Y:S02]  /*7ad0*/  @P6 IMAD.MOV.U32 R78, RZ, RZ, R91 ;  /* 0x000000ffff4e6224 */ /* 0x001fe400078e005b */
[----:B------:R-:W-:-:S05]  /*7ae0*/  @P6 IMAD.MOV.U32 R79, RZ, RZ, R12 ;  /* 0x000000ffff4f6224 */ /* 0x000fca00078e000c */
[----:B------:R0:W4:Y:S04]  /*7af0*/  @P6 LDG.E.U8 R86, desc[UR24][R78.64] ;  /* 0x000000184e566981 */ /* 0x000128000c1e1100 */
[----:B------:R-:W-:Y:S01]  /*7b00*/  STL [R1+0x638], R12 ;  /* 0x0006380c01007387 */ /* 0x000fe20000100800 */
[C---:B------:R-:W-:Y:S02]  /*7b10*/  ISETP.GT.U32.AND P3, PT, R11.reuse, R58, PT ;  /* 0x0000003a0b00720c */ /* 0x040fe40003f64070 */
[----:B------:R-:W-:Y:S01]  /*7b20*/  SHF.R.U64 R77, R8, 0x4, RZ ;  /* 0x00000004084d7819 */ /* 0x000fe200000012ff */
[----:B------:R-:W-:Y:S01]  /*7b30*/  UIMAD UR5, UR12, 0x3b, URZ ;  /* 0x0000003b0c0578a4 */ /* 0x000fe2000f8e02ff */
[----:B---3--:R1:W-:Y:S04]  /*7b40*/  STL [R1+0x1f0], R87 ;  /* 0x0001f05701007387 */ /* 0x0083e80000100800 */
[----:B-1----:R-:W3:Y:S04]  /*7b50*/  LDL.LU R87, [R1+0x7e4] ;  /* 0x0007e40001577983 */ /* 0x002ee80000300800 */
[----:B------:R-:W3:Y:S01]  /*7b60*/  LDL.LU R12, [R1+0x7e0] ;  /* 0x0007e000010c7983 */ /* 0x000ee20000300800 */
[----:B------:R-:W-:Y:S01]  /*7b70*/  @!P3 IMAD.IADD R58, R58, 0x1, -R11 ;  /* 0x000000013a3ab824 */ /* 0x000fe200078e0a0b */
[----:B--2---:R-:W-:-:S02]  /*7b80*/  ISETP.GT.U32.AND P3, PT, R11, R57, PT ;  /* 0x000000390b00720c */ /* 0x004fc40003f64070 */
[----:B------:R-:W-:Y:S01]  /*7b90*/  LOP3.LUT P4, RZ, R77, 0x1, RZ, 0xc0, !PT ;  /* 0x000000014dff7812 */ /* 0x000fe2000788c0ff */
[----:B------:R-:W-:Y:S02]  /*7ba0*/  USHF.R.S32.HI UR6, URZ, 0x1f, UR5 ;  /* 0x0000001fff067899 */ /* 0x000fe40008011405 */
[----:B------:R-:W-:-:S08]  /*7bb0*/  IADD3 R91, P6, PT, R5, UR5, RZ ;  /* 0x00000005055b7c10 */ /* 0x000fd0000ffde0ff */
[----:B------:R-:W-:Y:S01]  /*7bc0*/  @!P3 IMAD.IADD R57, R57, 0x1, -R11 ;  /* 0x000000013939b824 */ /* 0x000fe200078e0a0b */
[----:B0-----:R-:W-:-:S04]  /*7bd0*/  IADD3 R79, P3, PT, R4, UR5, RZ ;  /* 0x00000005044f7c10 */ /* 0x001fc8000ff7e0ff */
[----:B------:R-:W-:Y:S01]  /*7be0*/  IADD3.X R78, PT, PT, R6, UR6, RZ, P3, !PT ;  /* 0x00000006064e7c10 */ /* 0x000fe20009ffe4ff */
[----:B------:R0:W-:Y:S04]  /*7bf0*/  STL [R1+0x684], R79 ;  /* 0x0006844f01007387 */ /* 0x0001e80000100800 */
[----:B------:R-:W-:Y:S04]  /*7c00*/  STL [R1+0x68c], R91 ;  /* 0x00068c5b01007387 */ /* 0x000fe80000100800 */
[----:B----4-:R-:W-:Y:S01]  /*7c10*/  STL [R1+0x1ec], R86 ;  /* 0x0001ec5601007387 */ /* 0x010fe20000100800 */
[----:B0-----:R-:W-:-:S03]  /*7c20*/  @P4 LOP3.LUT R79, R79, R78, RZ, 0x3c, !PT ;  /* 0x0000004e4f4f4212 */ /* 0x001fc600078e3cff */
[----:B------:R0:W-:Y:S01]  /*7c30*/  STL [R1+0x680], R78 ;  /* 0x0006804e01007387 */ /* 0x0001e20000100800 */
[----:B------:R-:W-:Y:S02]  /*7c40*/  PRMT R93, RZ, 0x7610, R93 ;  /* 0x00007610ff5d7816 */ /* 0x000fe4000000005d */
[----:B0-----:R-:W-:Y:S02]  /*7c50*/  @P4 LOP3.LUT R78, R79, R78, RZ, 0x3c, !PT ;  /* 0x0000004e4f4e4212 */ /* 0x001fe400078e3cff */
[----:B------:R-:W-:Y:S02]  /*7c60*/  IADD3.X R86, PT, PT, R7, UR6, RZ, P6, !PT ;  /* 0x0000000607567c10 */ /* 0x000fe4000b7fe4ff */
[----:B------:R-:W-:-:S05]  /*7c70*/  @P4 LOP3.LUT R79, R79, R78, RZ, 0x3c, !PT ;  /* 0x0000004e4f4f4212 */ /* 0x000fca00078e3cff */
[----:B------:R0:W2:Y:S02]  /*7c80*/  @P4 LDG.E.U8 R93, desc[UR24][R78.64] ;  /* 0x000000184e5d4981 */ /* 0x0000a4000c1e1100 */
[----:B0-----:R-:W-:Y:S02]  /*7c90*/  @P4 IMAD.MOV.U32 R78, RZ, RZ, R91 ;  /* 0x000000ffff4e4224 */ /* 0x001fe400078e005b */
[----:B------:R-:W-:Y:S01]  /*7ca0*/  @P4 IMAD.MOV.U32 R79, RZ, RZ, R86 ;  /* 0x000000ffff4f4224 */ /* 0x000fe200078e0056 */
[----:B---3--:R-:W-:-:S06]  /*7cb0*/  PRMT R12, RZ, 0x7610, R12 ;  /* 0x00007610ff0c7816 */ /* 0x008fcc000000000c */
[----:B------:R0:W3:Y:S01]  /*7cc0*/  @P4 LDG.E.U8 R12, desc[UR24][R78.64] ;  /* 0x000000184e0c4981 */ /* 0x0000e2000c1e1100 */
[----:B------:R-:W-:Y:S01]  /*7cd0*/  ISETP.GT.U32.AND P2, PT, R11, R56, PT ;  /* 0x000000380b00720c */ /* 0x000fe20003f44070 */
[----:B------:R-:W-:Y:S01]  /*7ce0*/  VIADD R77, R3, 0xfffffffb ;  /* 0xfffffffb034d7836 */ /* 0x000fe20000000000 */
[----:B------:R-:W-:-:S11]  /*7cf0*/  USHF.L.U32 UR5, UR12, 0x2, URZ ;  /* 0x000000020c057899 */ /* 0x000fd600080006ff */
[----:B------:R-:W-:Y:S01]  /*7d00*/  @!P2 IMAD.IADD R56, R56, 0x1, -R11 ;  /* 0x000000013838a824 */ /* 0x000fe200078e0a0b */
[----:B------:R-:W-:Y:S02]  /*7d10*/  ISETP.GT.U32.AND P2, PT, R11, R55, PT ;  /* 0x000000370b00720c */ /* 0x000fe40003f44070 */
[----:B------:R-:W-:Y:S01]  /*7d20*/  ISETP.GE.U32.AND P6, PT, R77, 0x7fffffbc, PT ;  /* 0x7fffffbc4d00780c */ /* 0x000fe20003fc6070 */
[----:B------:R-:W-:Y:S01]  /*7d30*/  USHF.R.S32.HI UR6, URZ, 0x1f, UR5 ;  /* 0x0000001fff067899 */ /* 0x000fe20008011405 */
[----:B------:R-:W-:Y:S01]  /*7d40*/  STL [R1+0x688], R86 ;  /* 0x0006885601007387 */ /* 0x000fe20000100800 */
[----:B------:R-:W-:-:S08]  /*7d50*/  IADD3 R91, P4, PT, R5, UR5, RZ ;  /* 0x00000005055b7c10 */ /* 0x000fd0000ff9e0ff */
[----:B------:R-:W-:Y:S01]  /*7d60*/  @!P2 IMAD.IADD R55, R55, 0x1, -R11 ;  /* 0x000000013737a824 */ /* 0x000fe200078e0a0b */
[----:B0-----:R-:W-:-:S04]  /*7d70*/  IADD3 R79, P2, PT, R4, UR5, RZ ;  /* 0x00000005044f7c10 */ /* 0x001fc8000ff5e0ff */
[----:B------:R-:W-:Y:S02]  /*7d80*/  IADD3.X R78, PT, PT, R6, UR6, RZ, P2, !PT ;  /* 0x00000006064e7c10 */ /* 0x000fe400097fe4ff */
[----:B------:R-:W-:Y:S01]  /*7d90*/  PRMT R87, RZ, 0x7610, R87 ;  /* 0x00007610ff577816 */ /* 0x000fe20000000057 */
[----:B--2---:R0:W-:Y:S04]  /*7da0*/  STL [R1+0x1e8], R93 ;  /* 0x0001e85d01007387 */ /* 0x0041e80000100800 */
[----:B0-----:R-:W2:Y:S04]  /*7db0*/  LDL.LU R93, [R1+0x7dc] ;  /* 0x0007dc00015d7983 */ /* 0x001ea80000300800 */
[----:B------:R-:W4:Y:S04]  /*7dc0*/  LDL.LU R86, [R1+0x7d8] ;  /* 0x0007d80001567983 */ /* 0x000f280000300800 */
[----:B------:R0:W-:Y:S04]  /*7dd0*/  STL [R1+0x90], R79 ;  /* 0x0000904f01007387 */ /* 0x0001e80000100800 */
[----:B------:R-:W-:Y:S01]  /*7de0*/  STL [R1+0x9c], R91 ;  /* 0x00009c5b01007387 */ /* 0x000fe20000100800 */
[----:B0-----:R-:W-:-:S03]  /*7df0*/  @!P6 LOP3.LUT R79, R79, R78, RZ, 0x3c, !PT ;  /* 0x0000004e4f4fe212 */ /* 0x001fc600078e3cff */
[----:B---3--:R-:W-:Y:S04]  /*7e00*/  STL [R1+0x11c], R12 ;  /* 0x00011c0c01007387 */ /* 0x008fe80000100800 */
[----:B------:R0:W-:Y:S02]  /*7e10*/  STL [R1+0x8c], R78 ;  /* 0x00008c4e01007387 */ /* 0x0001e40000100800 */
[----:B0-----:R-:W-:-:S04]  /*7e20*/  @!P6 LOP3.LUT R78, R79, R78, RZ, 0x3c, !PT ;  /* 0x0000004e4f4ee212 */ /* 0x001fc800078e3cff */
[----:B------:R-:W-:-:S05]  /*7e30*/  @!P6 LOP3.LUT R79, R79, R78, RZ, 0x3c, !PT ;  /* 0x0000004e4f4fe212 */ /* 0x000fca00078e3cff */
[----:B------:R0:W3:Y:S01]  /*7e40*/  @!P6 LDG.E.U8 R87, desc[UR24][R78.64] ;  /* 0x000000184e57e981 */ /* 0x0000e2000c1e1100 */
[----:B------:R-:W-:Y:S02]  /*7e50*/  IADD3.X R12, PT, PT, R7, UR6, RZ, P4, !PT ;  /* 0x00000006070c7c10 */ /* 0x000fe4000a7fe4ff */
[----:B------:R-:W-:Y:S01]  /*7e60*/  PRMT R89, RZ, 0x7610, R89 ;  /* 0x00007610ff597816 */ /* 0x000fe20000000059 */
[----:B0-----:R-:W-:Y:S02]  /*7e70*/  @!P6 IMAD.MOV.U32 R78, RZ, RZ, R91 ;  /* 0x000000ffff4ee224 */ /* 0x001fe400078e005b */
[----:B------:R-:W-:-:S05]  /*7e80*/  @!P6 IMAD.MOV.U32 R79, RZ, RZ, R12 ;  /* 0x000000ffff4fe224 */ /* 0x000fca00078e000c */
[----:B------:R-:W2:Y:S04]  /*7e90*/  @!P6 LDG.E.U8 R89, desc[UR24][R78.64] ;  /* 0x000000184e59e981 */ /* 0x000ea8000c1e1100 */
[----:B------:R-:W-:Y:S01]  /*7ea0*/  STL [R1+0x94], R12 ;  /* 0x0000940c01007387 */ /* 0x000fe20000100800 */
[----:B------:R-:W-:Y:S01]  /*7eb0*/  ISETP.GT.U32.AND P3, PT, R11, R60, PT ;  /* 0x0000003c0b00720c */ /* 0x000fe20003f64070 */
[----:B------:R-:W-:Y:S01]  /*7ec0*/  VIADD R77, R3, 0xfffffff3 ;  /* 0xfffffff3034d7836 */ /* 0x000fe20000000000 */
[----:B------:R-:W-:-:S11]  /*7ed0*/  UIMAD UR5, UR12, 0xc, URZ ;  /* 0x0000000c0c0578a4 */ /* 0x000fd6000f8e02ff */
[--C-:B------:R-:W-:Y:S01]  /*7ee0*/  @!P3 IMAD.IADD R60, R60, 0x1, -R11.reuse ;  /* 0x000000013c3cb824 */ /* 0x100fe200078e0a0b */
[----:B---3--:R0:W-:Y:S04]  /*7ef0*/  STL [R1+0x118], R87 ;  /* 0x0001185701007387 */ /* 0x0081e80000100800 */
[----:B0-----:R-:W3:Y:S01]  /*7f00*/  LDL.LU R87, [R1+0x7d4] ;  /* 0x0007d40001577983 */ /* 0x001ee20000300800 */
[----:B------:R-:W-:Y:S02]  /*7f10*/  ISETP.GT.U32.AND P3, PT, R11, R59, PT ;  /* 0x0000003b0b00720c */ /* 0x000fe40003f64070 */
[----:B------:R-:W-:Y:S01]  /*7f20*/  ISETP.GE.U32.AND P4, PT, R77, 0x7fffffb4, PT ;  /* 0x7fffffb44d00780c */ /* 0x000fe20003f86070 */
[----:B------:R-:W-:Y:S01]  /*7f30*/  USHF.R.S32.HI UR6, URZ, 0x1f, UR5 ;  /* 0x0000001fff067899 */ /* 0x000fe20008011405 */
[----:B------:R-:W4:Y:S04]  /*7f40*/  LDL.LU R12, [R1+0x7d0] ;  /* 0x0007d000010c7983 */ /* 0x000f280000300800 */
[----:B--2---:R0:W-:Y:S05]  /*7f50*/  STL [R1+0x114], R89 ;  /* 0x0001145901007387 */ /* 0x0041ea0000100800 */
[----:B------:R-:W-:Y:S01]  /*7f60*/  @!P3 IMAD.IADD R59, R59, 0x1, -R11 ;  /* 0x000000013b3bb824 */ /* 0x000fe200078e0a0b */
[----:B------:R-:W-:-:S04]  /*7f70*/  IADD3 R79, P3, PT, R4, UR5, RZ ;  /* 0x00000005044f7c10 */ /* 0x000fc8000ff7e0ff */
[----:B------:R-:W-:Y:S02]  /*7f80*/  IADD3.X R78, PT, PT, R6, UR6, RZ, P3, !PT ;  /* 0x00000006064e7c10 */ /* 0x000fe40009ffe4ff */
[----:B0-----:R-:W-:Y:S01]  /*7f90*/  IADD3 R89, P6, PT, R5, UR5, RZ ;  /* 0x0000000505597c10 */ /* 0x001fe2000ffde0ff */
[----:B------:R0:W-:Y:S04]  /*7fa0*/  STL [R1+0x3f4], R79 ;  /* 0x0003f44f01007387 */ /* 0x0001e80000100800 */
[----:B------:R-:W-:Y:S01]  /*7fb0*/  STL [R1+0x3fc], R89 ;  /* 0x0003fc5901007387 */ /* 0x000fe20000100800 */
[----:B0-----:R-:W-:-:S03]  /*7fc0*/  @!P4 LOP3.LUT R79, R79, R78, RZ, 0x3c, !PT ;  /* 0x0000004e4f4fc212 */ /* 0x001fc600078e3cff */
[----:B------:R0:W-:Y:S01]  /*7fd0*/  STL [R1+0x3f0], R78 ;  /* 0x0003f04e01007387 */ /* 0x0001e20000100800 */
[----:B------:R-:W-:Y:S02]  /*7fe0*/  PRMT R92, RZ, 0x7610, R92 ;  /* 0x00007610ff5c7816 */ /* 0x000fe4000000005c */
[----:B------:R-:W-:Y:S02]  /*7ff0*/  IADD3.X R91, PT, PT, R7, UR6, RZ, P6, !PT ;  /* 0x00000006075b7c10 */ /* 0x000fe4000b7fe4ff */
[----:B0-----:R-:W-:-:S04]  /*8000*/  @!P4 LOP3.LUT R78, R79, R78, RZ, 0x3c, !PT ;  /* 0x0000004e4f4ec212 */ /* 0x001fc800078e3cff */
[----:B------:R-:W-:-:S05]  /*8010*/  @!P4 LOP3.LUT R79, R79, R78, RZ, 0x3c, !PT ;  /* 0x0000004e4f4fc212 */ /* 0x000fca00078e3cff */
[----:B------:R0:W2:Y:S02]  /*8020*/  @!P4 LDG.E.U8 R92, desc[UR24][R78.64] ;  /* 0x000000184e5cc981 */ /* 0x0000a4000c1e1100 */
[----:B0-----:R-:W-:Y:S02]  /*8030*/  @!P4 IMAD.MOV.U32 R78, RZ, RZ, R89 ;  /* 0x000000ffff4ec224 */ /* 0x001fe400078e0059 */
[----:B------:R-:W-:Y:S01]  /*8040*/  @!P4 IMAD.MOV.U32 R79, RZ, RZ, R91 ;  /* 0x000000ffff4fc224 */ /* 0x000fe200078e005b */
[----:B---3--:R-:W-:-:S06]  /*8050*/  PRMT R87, RZ, 0x7610, R87 ;  /* 0x00007610ff577816 */ /* 0x008fcc0000000057 */
[----:B------:R0:W3:Y:S01]  /*8060*/  @!P4 LDG.E.U8 R87, desc[UR24][R78.64] ;  /* 0x000000184e57c981 */ /* 0x0000e2000c1e1100 */
[----:B------:R-:W-:Y:S01]  /*8070*/  ISETP.GT.U32.AND P2, PT, R11, R64, PT ;  /* 0x000000400b00720c */ /* 0x000fe20003f44070 */
[----:B------:R-:W-:Y:S01]  /*8080*/  UIMAD UR5, UR12, 0x14, URZ ;  /* 0x000000140c0578a4 */ /* 0x000fe2000f8e02ff */
[----:B------:R-:W-:-:S11]  /*8090*/  SHF.R.U32.HI R77, RZ, 0xb, R10 ;  /* 0x0000000bff4d7819 */ /* 0x000fd6000001160a */
[----:B------:R-:W-:Y:S01]  /*80a0*/  @!P2 IMAD.IADD R64, R64, 0x1, -R11 ;  /* 0x000000014040a824 */ /* 0x000fe200078e0a0b */
[----:B------:R-:W-:Y:S01]  /*80b0*/  ISETP.GT.U32.AND P2, PT, R11, R63, PT ;  /* 0x0000003f0b00720c */ /* 0x000fe20003f44070 */
[----:B------:R1:W-:Y:S01]  /*80c0*/  STL [R1+0x3f8], R91 ;  /* 0x0003f85b01007387 */ /* 0x0003e20000100800 */
[----:B------:R-:W-:Y:S01]  /*80d0*/  LOP3.LUT P6, RZ, R77, 0x1, RZ, 0xc0, !PT ;  /* 0x000000014dff7812 */ /* 0x000fe200078cc0ff */
[----:B------:R-:W-:Y:S01]  /*80e0*/  USHF.R.S32.HI UR6, URZ, 0x1f, UR5 ;  /* 0x0000001fff067899 */ /* 0x000fe20008011405 */
[----:B0-----:R-:W-:-:S09]  /*80f0*/  SHF.R.U64 R78, R8, 0x1b, RZ ;  /* 0x0000001b084e7819 */ /* 0x001fd200000012ff */
[----:B------:R-:W-:Y:S01]  /*8100*/  @!P2 IMAD.IADD R63, R63, 0x1, -R11 ;  /* 0x000000013f3fa824 */ /* 0x000fe200078e0a0b */
[----:B-1----:R-:W-:Y:S02]  /*8110*/  IADD3 R91, P2, PT, R4, UR5, RZ ;  /* 0x00000005045b7c10 */ /* 0x002fe4000ff5e0ff */
[----:B------:R-:W-:Y:S02]  /*8120*/  PRMT R90, RZ, 0x7610, R90 ;  /* 0x00007610ff5a7816 */ /* 0x000fe4000000005a */
[----:B----4-:R-:W-:Y:S01]  /*8130*/  PRMT R86, RZ, 0x7610, R86 ;  /* 0x00007610ff567816 */ /* 0x010fe20000000056 */
[----:B---3--:R0:W-:Y:S04]  /*8140*/  STL [R1+0x10c], R87 ;  /* 0x00010c5701007387 */ /* 0x0081e80000100800 */
[----:B------:R-:W-:Y:S04]  /*8150*/  STL [R1+0x464], R91 ;  /* 0x0004645b01007387 */ /* 0x000fe80000100800 */
[----:B--2---:R1:W-:Y:S01]  /*8160*/  STL [R1+0x110], R92 ;  /* 0x0001105c01007387 */ /* 0x0043e20000100800 */
[----:B0-----:R-:W-:-:S04]  /*8170*/  IADD3 R87, P4, PT, R5, UR5, RZ ;  /* 0x0000000505577c10 */ /* 0x001fc8000ff9e0ff */
[----:B------:R-:W-:Y:S02]  /*8180*/  IADD3.X R89, PT, PT, R7, UR6, RZ, P4, !PT ;  /* 0x0000000607597c10 */ /* 0x000fe4000a7fe4ff */
[----:B-1----:R-:W-:Y:S02]  /*8190*/  IADD3.X R92, PT, PT, R6, UR6, RZ, P2, !PT ;  /* 0x00000006065c7c10 */ /* 0x002fe400097fe4ff */
[----:B------:R-:W-:Y:S01]  /*81a0*/  LOP3.LUT P4, RZ, R78, 0x1, RZ, 0xc0, !PT ;  /* 0x000000014eff7812 */ /* 0x000fe2000788c0ff */
[----:B------:R-:W-:Y:S02]  /*81b0*/  @P6 IMAD.MOV.U32 R78, RZ, RZ, R91 ;  /* 0x000000ffff4e6224 */ /* 0x000fe400078e005b */
[----:B------:R-:W-:-:S05]  /*81c0*/  @P6 IMAD.MOV.U32 R79, RZ, RZ, R92 ;  /* 0x000000ffff4f6224 */ /* 0x000fca00078e005c */
[----:B------:R0:W2:Y:S02]  /*81d0*/  @P6 LDG.E.U8 R90, desc[UR24][R78.64] ;  /* 0x000000184e5a6981 */ /* 0x0000a4000c1e1100 */
[----:B0-----:R-:W-:Y:S02]  /*81e0*/  @P6 IMAD.MOV.U32 R78, RZ, RZ, R87 ;  /* 0x000000ffff4e6224 */ /* 0x001fe400078e0057 */
[----:B------:R-:W-:-:S05]  /*81f0*/  @P6 IMAD.MOV.U32 R79, RZ, RZ, R89 ;  /* 0x000000ffff4f6224 */ /* 0x000fca00078e0059 */
[----:B------:R0:W3:Y:S01]  /*8200*/  @P6 LDG.E.U8 R86, desc[UR24][R78.64] ;  /* 0x000000184e566981 */ /* 0x0000e2000c1e1100 */
[----:B------:R-:W-:Y:S01]  /*8210*/  ISETP.GT.U32.AND P3, PT, R11, R62, PT ;  /* 0x0000003e0b00720c */ /* 0x000fe20003f64070 */
[----:B------:R-:W-:Y:S01]  /*8220*/  UIMAD UR5, UR12, 0x1c, URZ ;  /* 0x0000001c0c0578a4 */ /* 0x000fe2000f8e02ff */
[----:B------:R-:W-:-:S11]  /*8230*/  SHF.R.U32.HI R77, RZ, 0x3, R10 ;  /* 0x00000003ff4d7819 */ /* 0x000fd6000001160a */
[----:B------:R-:W-:Y:S01]  /*8240*/  @!P3 IMAD.IADD R62, R62, 0x1, -R11 ;  /* 0x000000013e3eb824 */ /* 0x000fe200078e0a0b */
[----:B------:R-:W-:Y:S01]  /*8250*/  ISETP.GT.U32.AND P3, PT, R11, R61, PT ;  /* 0x0000003d0b00720c */ /* 0x000fe20003f64070 */
[----:B------:R-:W-:Y:S01]  /*8260*/  STL [R1+0x46c], R87 ;  /* 0x00046c5701007387 */ /* 0x000fe20000100800 */
[----:B------:R-:W-:-:S03]  /*8270*/  LOP3.LUT P2, RZ, R77, 0x1, RZ, 0xc0, !PT ;  /* 0x000000014dff7812 */ /* 0x000fc6000784c0ff */
[----:B------:R-:W-:Y:S01]  /*8280*/  STL [R1+0x460], R92 ;  /* 0x0004605c01007387 */ /* 0x000fe20000100800 */
[----:B------:R-:W-:-:S03]  /*8290*/  USHF.R.S32.HI UR6, URZ, 0x1f, UR5 ;  /* 0x0000001fff067899 */ /* 0x000fc60008011405 */
[----:B------:R1:W-:Y:S04]  /*82a0*/  STL [R1+0x468], R89 ;  /* 0x0004685901007387 */ /* 0x0003e80000100800 */
[----:B------:R-:W-:Y:S01]  /*82b0*/  @!P3 IMAD.IADD R61, R61, 0x1, -R11 ;  /* 0x000000013d3db824 */ /* 0x000fe200078e0a0b */
[----:B-1----:R-:W-:Y:S02]  /*82c0*/  IADD3 R89, P3, PT, R4, UR5, RZ ;  /* 0x0000000504597c10 */ /* 0x002fe4000ff7e0ff */
[----:B0-----:R-:W-:Y:S02]  /*82d0*/  SHF.R.U64 R78, R8, 0xb, RZ ;  /* 0x0000000b084e7819 */ /* 0x001fe400000012ff */
[----:B------:R-:W-:Y:S02]  /*82e0*/  PRMT R88, RZ, 0x7610, R88 ;  /* 0x00007610ff587816 */ /* 0x000fe40000000058 */
[----:B------:R-:W-:Y:S01]  /*82f0*/  PRMT R85, RZ, 0x7610, R85 ;  /* 0x00007610ff557816 */ /* 0x000fe20000000055 */
        /* <DEDUP_REMOVED lines=13> */
[----:B------:R-:W-:-:S03]  /*83d0*/  UIMAD UR6, UR12, 0x24, URZ ;  /* 0x000000240c0678a4 */ /* 0x000fc6000f8e02ff */
[----:B------:R-:W-:Y:S01]  /*83e0*/  STL [R1+0x55c], R86 ;  /* 0x00055c5601007387 */ /* 0x000fe20000100800 */
[----:B------:R-:W-:-:S03]  /*83f0*/  USHF.R.S32.HI UR17, URZ, 0x1f, UR6 ;  /* 0x0000001fff117899 */ /* 0x000fc60008011406 */
[----:B------:R-:W-:Y:S04]  /*8400*/  STL [R1+0x550], R90 ;  /* 0x0005505a01007387 */ /* 0x000fe80000100800 */
[----:B------:R1:W-:Y:S02]  /*8410*/  STL [R1+0x558], R87 ;  /* 0x0005585701007387 */ /* 0x0003e40000100800 */
[----:B-1----:R-:W-:-:S05]  /*8420*/  IADD3 R87, P2, PT, R4, UR6, RZ ;  /* 0x0000000604577c10 */ /* 0x002fca000ff5e0ff */
[----:B------:R-:W-:Y:S01]  /*8430*/  STL [R1+0x5a4], R87 ;  /* 0x0005a45701007387 */ /* 0x000fe20000100800 */
[----:B------:R-:W-:Y:S01]  /*8440*/  PRMT R84, RZ, 0x7610, R84 ;  /* 0x00007610ff547816 */ /* 0x000fe20000000054 */
[----:B0-----:R-:W-:Y:S01]  /*8450*/  @P4 IMAD.MOV.U32 R78, RZ, RZ, R87 ;  /* 0x000000ffff4e4224 */ /* 0x001fe200078e0057 */
[----:B------:R-:W-:-:S04]  /*8460*/  SHF.R.U64 R77, R8, 0x13, RZ ;  /* 0x00000013084d7819 */ /* 0x000fc800000012ff */
[----:B------:R-:W-:Y:S02]  /*8470*/  LOP3.LUT P3, RZ, R77, 0x1, RZ, 0xc0, !PT ;  /* 0x000000014dff7812 */ /* 0x000fe4000786c0ff */
[----:B------:R-:W-:Y:S01]  /*8480*/  PRMT R77, RZ, 0x7610, R77 ;  /* 0x00007610ff4d7816 */ /* 0x000fe2000000004d */
[----:B--2---:R0:W-:Y:S02]  /*8490*/  STL [R1+0xe4], R88 ;  /* 0x0000e45801007387 */ /* 0x0041e40000100800 */
[----:B0-----:R-:W-:-:S05]  /*84a0*/  IADD3.X R88, PT, PT, R6, UR17, RZ, P2, !PT ;  /* 0x0000001106587c10 */ /* 0x001fca00097fe4ff */
[----:B------:R-:W-:-:S05]  /*84b0*/  @P4 IMAD.MOV.U32 R79, RZ, RZ, R88 ;  /* 0x000000ffff4f4224 */ /* 0x000fca00078e0058 */
[----:B------:R0:W2:Y:S04]  /*84c0*/  @P4 LDG.E.U8 R84, desc[UR24][R78.64] ;  /* 0x000000184e544981 */ /* 0x0000a8000c1e1100 */
[----:B---3--:R1:W-:Y:S02]  /*84d0*/  STL [R1+0xe0], R85 ;  /* 0x0000e05501007387 */ /* 0x0083e40000100800 */
[----:B-1----:R-:W-:-:S04]  /*84e0*/  IADD3 R85, P2, PT, R5, UR6, RZ ;  /* 0x0000000605557c10 */ /* 0x002fc8000ff5e0ff */
[----:B------:R-:W-:Y:S01]  /*84f0*/  IADD3.X R86, PT, PT, R7, UR17, RZ, P2, !PT ;  /* 0x0000001107567c10 */ /* 0x000fe200097fe4ff */
[----:B0-----:R-:W-:-:S04]  /*8500*/  @P4 IMAD.MOV.U32 R78, RZ, RZ, R85 ;  /* 0x000000ffff4e4224 */ /* 0x001fc800078e0055 */
[----:B------:R-:W-:-:S05]  /*8510*/  @P4 IMAD.MOV.U32 R79, RZ, RZ, R86 ;  /* 0x000000ffff4f4224 */ /* 0x000fca00078e0056 */
[----:B------:R0:W3:Y:S01]  /*8520*/  @P4 LDG.E.U8 R77, desc[UR24][R78.64] ;  /* 0x000000184e4d4981 */ /* 0x0000e2000c1e1100 */
[----:B------:R-:W-:-:S03]  /*8530*/  UIMAD UR14, UR12, 0x2c, URZ ;  /* 0x0000002c0c0e78a4 */ /* 0x000fc6000f8e02ff */
[----:B------:R-:W-:Y:S01]  /*8540*/  STL [R1+0x5a0], R88 ;  /* 0x0005a05801007387 */ /* 0x000fe20000100800 */
[----:B------:R-:W-:-:S03]  /*8550*/  USHF.R.S32.HI UR6, URZ, 0x1f, UR14 ;  /* 0x0000001fff067899 */ /* 0x000fc6000801140e */
[----:B------:R-:W-:Y:S01]  /*8560*/  STL [R1+0x5ac], R85 ;  /* 0x0005ac5501007387 */ /* 0x000fe20000100800 */
[----:B------:R-:W-:-:S03]  /*8570*/  UIMAD UR15, UR12, 0x34, URZ ;  /* 0x000000340c0f78a4 */ /* 0x000fc6000f8e02ff */
[----:B------:R-:W-:Y:S01]  /*8580*/  STL [R1+0x5a8], R86 ;  /* 0x0005a85601007387 */ /* 0x000fe20000100800 */
[----:B------:R-:W-:Y:S02]  /*8590*/  USHF.R.S32.HI UR20, URZ, 0x1f, UR15 ;  /* 0x0000001fff147899 */ /* 0x000fe4000801140f */
[----:B------:R-:W-:Y:S01]  /*85a0*/  UIMAD UR5, UR12, 0x5, URZ ;  /* 0x000000050c0578a4 */ /* 0x000fe2000f8e02ff */
[----:B0-----:R-:W-:-:S03]  /*85b0*/  VIADD R78, R3, 0xfffffffa ;  /* 0xfffffffa034e7836 */ /* 0x001fc60000000000 */
[----:B------:R-:W-:Y:S01]  /*85c0*/  USHF.R.S32.HI UR17, URZ, 0x1f, UR5 ;  /* 0x0000001fff117899 */ /* 0x000fe20008011405 */
[----:B------:R-:W-:Y:S02]  /*85d0*/  IADD3 R90, P4, PT, R5, UR14, RZ ;  /* 0x0000000e055a7c10 */ /* 0x000fe4000ff9e0ff */
[----:B------:R-:W-:Y:S02]  /*85e0*/  PRMT R12, RZ, 0x7610, R12 ;  /* 0x00007610ff0c7816 */ /* 0x000fe4000000000c */
[----:B------:R-:W-:Y:S01]  /*85f0*/  PRMT R93, RZ, 0x7610, R93 ;  /* 0x00007610ff5d7816 */ /* 0x000fe2000000005d */
[----:B--2---:R0:W-:Y:S02]  /*8600*/  STL [R1+0xdc], R84 ;  /* 0x0000dc5401007387 */ /* 0x0041e40000100800 */
[----:B0-----:R-:W-:-:S04]  /*8610*/  IADD3 R84, P2, PT, R4, UR14, RZ ;  /* 0x0000000e04547c10 */ /* 0x001fc8000ff5e0ff */
[----:B------:R-:W-:Y:S02]  /*8620*/  IADD3.X R79, PT, PT, R6, UR6, RZ, P2, !PT ;  /* 0x00000006064f7c10 */ /* 0x000fe400097fe4ff */
[----:B------:R-:W-:-:S04]  /*8630*/  IADD3 R88, P2, PT, R4, UR15, RZ ;  /* 0x0000000f04587c10 */ /* 0x000fc8000ff5e0ff */
[----:B------:R-:W-:Y:S02]  /*8640*/  IADD3.X R85, PT, PT, R6, UR20, RZ, P2, !PT ;  /* 0x0000001406557c10 */ /* 0x000fe400097fe4ff */
[----:B------:R-:W-:-:S04]  /*8650*/  IADD3 R86, P2, PT, R4, UR5, RZ ;  /* 0x0000000504567c10 */ /* 0x000fc8000ff5e0ff */
[----:B------:R-:W-:Y:S02]  /*8660*/  IADD3.X R87, PT, PT, R6, UR17, RZ, P2, !PT ;  /* 0x0000001106577c10 */ /* 0x000fe400097fe4ff */
[----:B------:R-:W-:Y:S01]  /*8670*/  ISETP.GE.U32.AND P2, PT, R78, 0x7fffffbb, PT ;  /* 0x7fffffbb4e00780c */ /* 0x000fe20003f46070 */
[----:B------:R-:W-:Y:S01]  /*8680*/  @P3 IMAD.MOV.U32 R78, RZ, RZ, R84 ;  /* 0x000000ffff4e3224 */ /* 0x000fe200078e0054 */
[----:B------:R-:W-:Y:S04]  /*8690*/  STL [R1+0x5f4], R84 ;  /* 0x0005f45401007387 */ /* 0x000fe80000100800 */
[----:B---3--:R-:W-:Y:S04]  /*86a0*/  STL [R1+0xd8], R77 ;  /* 0x0000d84d01007387 */ /* 0x008fe80000100800 */
[----:B------:R-:W-:Y:S04]  /*86b0*/  STL [R1+0x5fc], R90 ;  /* 0x0005fc5a01007387 */ /* 0x000fe80000100800 */
[----:B------:R0:W-:Y:S04]  /*86c0*/  STL [R1+0x5f0], R79 ;  /* 0x0005f04f01007387 */ /* 0x0001e80000100800 */
[----:B------:R1:W2:Y:S02]  /*86d0*/  @P3 LDG.E.U8 R12, desc[UR24][R78.64] ;  /* 0x000000184e0c3981 */ /* 0x0002a4000c1e1100 */
[----:B-1----:R-:W-:-:S02]  /*86e0*/  @P6 IMAD.MOV.U32 R78, RZ, RZ, R88 ;  /* 0x000000ffff4e6224 */ /* 0x002fc400078e0058 */
[----:B0-----:R-:W-:-:S05]  /*86f0*/  @P6 IMAD.MOV.U32 R79, RZ, RZ, R85 ;  /* 0x000000ffff4f6224 */ /* 0x001fca00078e0055 */
[----:B------:R-:W3:Y:S01]  /*8700*/  @P6 LDG.E.U8 R93, desc[UR24][R78.64] ;  /* 0x000000184e5d6981 */ /* 0x000ee2000c1e1100 */
[----:B------:R-:W-:Y:S01]  /*8710*/  UIMAD UR16, UR12, 0x3c, URZ ;  /* 0x0000003c0c1078a4 */ /* 0x000fe2000f8e02ff */
[----:B------:R-:W-:-:S03]  /*8720*/  IADD3.X R92, PT, PT, R7, UR6, RZ, P4, !PT ;  /* 0x00000006075c7c10 */ /* 0x000fc6000a7fe4ff */
[----:B------:R-:W-:Y:S02]  /*8730*/  USHF.R.S32.HI UR21, URZ, 0x1f, UR16 ;  /* 0x0000001fff157899 */ /* 0x000fe40008011410 */
[----:B------:R-:W-:Y:S01]  /*8740*/  IADD3 R91, P4, PT, R4, UR16, RZ ;  /* 0x00000010045b7c10 */ /* 0x000fe2000ff9e0ff */
[----:B------:R-:W-:Y:S03]  /*8750*/  STL [R1+0x644], R88 ;  /* 0x0006445801007387 */ /* 0x000fe60000100800 */
[----:B------:R-:W-:Y:S01]  /*8760*/  IADD3.X R89, PT, PT, R6, UR21, RZ, P4, !PT ;  /* 0x0000001506597c10 */ /* 0x000fe2000a7fe4ff */
[----:B------:R-:W-:Y:S04]  /*8770*/  STL [R1+0x5f8], R92 ;  /* 0x0005f85c01007387 */ /* 0x000fe80000100800 */
[----:B------:R-:W-:Y:S04]  /*8780*/  STL [R1+0x694], R91 ;  /* 0x0006945b01007387 */ /* 0x000fe80000100800 */
[----:B------:R-:W-:Y:S04]  /*8790*/  STL [R1+0x640], R85 ;  /* 0x0006405501007387 */ /* 0x000fe80000100800 */
[----:B------:R-:W-:Y:S04]  /*87a0*/  STL [R1+0xc0], R86 ;  /* 0x0000c05601007387 */ /* 0x000fe80000100800 */
[----:B------:R-:W-:Y:S04]  /*87b0*/  STL [R1+0x690], R89 ;  /* 0x0006905901007387 */ /* 0x000fe80000100800 */
[----:B------:R-:W-:Y:S04]  /*87c0*/  STL [R1+0xbc], R87 ;  /* 0x0000bc5701007387 */ /* 0x000fe80000100800 */
[----:B------:R-:W4:Y:S04]  /*87d0*/  LDL.LU R84, [R1+0x7cc] ;  /* 0x0007cc0001547983 */ /* 0x000f280000300800 */
[----:B--2---:R0:W-:Y:S04]  /*87e0*/  STL [R1+0xd4], R12 ;  /* 0x0000d40c01007387 */ /* 0x0041e80000100800 */
[----:B0-----:R-:W2:Y:S04]  /*87f0*/  LDL.LU R12, [R1+0x7c8] ;  /* 0x0007c800010c7983 */ /* 0x001ea80000300800 */
[----:B------:R-:W4:Y:S04]  /*8800*/  LDL.LU R85, [R1+0x7c4] ;  /* 0x0007c40001557983 */ /* 0x000f280000300800 */
[----:B------:R-:W4:Y:S04]  /*8810*/  LDL.LU R88, [R1+0x7c0] ;  /* 0x0007c00001587983 */ /* 0x000f280000300800 */
[----:B---3--:R0:W-:Y:S04]  /*8820*/  STL [R1+0xb8], R93 ;  /* 0x0000b85d01007387 */ /* 0x0081e80000100800 */
[----:B0-----:R-:W3:Y:S01]  /*8830*/  LDL.LU R93, [R1+0x7bc] ;  /* 0x0007bc00015d7983 */ /* 0x001ee20000300800 */
[----:B------:R-:W-:-:S04]  /*8840*/  SHF.R.U64 R77, R8, 0x3, RZ ;  /* 0x00000003084d7819 */ /* 0x000fc800000012ff */
[----:B------:R-:W-:-:S13]  /*8850*/  LOP3.LUT P4, RZ, R77, 0x1, RZ, 0xc0, !PT ;  /* 0x000000014dff7812 */ /* 0x000fda000788c0ff */
[----:B------:R-:W-:Y:S02]  /*8860*/  @P4 IMAD.MOV.U32 R78, RZ, RZ, R91 ;  /* 0x000000ffff4e4224 */ /* 0x000fe400078e005b */
[----:B------:R-:W-:Y:S02]  /*8870*/  @P4 IMAD.MOV.U32 R79, RZ, RZ, R89 ;  /* 0x000000ffff4f4224 */ /* 0x000fe400078e0059 */
[----:B------:R-:W3:Y:S04]  /*8880*/  LDL.LU R89, [R1+0x7b8] ;  /* 0x0007b80001597983 */ /* 0x000ee80000300800 */
[----:B------:R-:W3:Y:S01]  /*8890*/  LDL.LU R91, [R1+0x7b4] ;  /* 0x0007b400015b7983 */ /* 0x000ee20000300800 */
[----:B--2---:R-:W-:-:S06]  /*88a0*/  PRMT R12, RZ, 0x7610, R12 ;  /* 0x00007610ff0c7816 */ /* 0x004fcc000000000c */
[----:B------:R0:W2:Y:S01]  /*88b0*/  @P4 LDG.E.U8 R12, desc[UR24][R78.64] ;  /* 0x000000184e0c4981 */ /* 0x0000a2000c1e1100 */
[----:B----4-:R-:W-:Y:S01]  /*88c0*/  PRMT R88, RZ, 0x7610, R88 ;  /* 0x00007610ff587816 */ /* 0x010fe20000000058 */
[----:B0-----:R-:W-:Y:S02]  /*88d0*/  @!P2 IMAD.MOV.U32 R78, RZ, RZ, R86 ;  /* 0x000000ffff4ea224 */ /* 0x001fe400078e0056 */
[----:B------:R-:W-:Y:S01]  /*88e0*/  @!P2 IMAD.MOV.U32 R79, RZ, RZ, R87 ;  /* 0x000000ffff4fa224 */ /* 0x000fe200078e0057 */
[----:B---3--:R-:W-:-:S06]  /*88f0*/  PRMT R93, RZ, 0x7610, R93 ;  /* 0x00007610ff5d7816 */ /* 0x008fcc000000005d */
[----:B------:R0:W3:Y:S02]  /*8900*/  @!P2 LDG.E.U8 R93, desc[UR24][R78.64] ;  /* 0x000000184e5da981 */ /* 0x0000e4000c1e1100 */
[----:B0-----:R-:W-:Y:S02]  /*8910*/  @P3 IMAD.MOV.U32 R78, RZ, RZ, R90 ;  /* 0x000000ffff4e3224 */ /* 0x001fe400078e005a */
[----:B------:R-:W-:-:S05]  /*8920*/  @P3 IMAD.MOV.U32 R79, RZ, RZ, R92 ;  /* 0x000000ffff4f3224 */ /* 0x000fca00078e005c */
[----:B------:R-:W4:Y:S01]  /*8930*/  @P3 LDG.E.U8 R88, desc[UR24][R78.64] ;  /* 0x000000184e583981 */ /* 0x000f22000c1e1100 */
[----:B------:R-:W-:-:S03]  /*8940*/  PRMT R77, RZ, 0x7610, R77 ;  /* 0x00007610ff4d7816 */ /* 0x000fc6000000004d */
[----:B--2---:R0:W-:Y:S04]  /*8950*/  STL [R1+0xb0], R12 ;  /* 0x0000b00c01007387 */ /* 0x0041e80000100800 */
[----:B0-----:R-:W2:Y:S04]  /*8960*/  LDL.LU R12, [R1+0x7b0] ;  /* 0x0007b000010c7983 */ /* 0x001ea80000300800 */
[----:B------:R-:W2:Y:S04]  /*8970*/  LDL.LU R87, [R1+0x7ac] ;  /* 0x0007ac0001577983 */ /* 0x000ea80000300800 */
[----:B------:R-:W2:Y:S04]  /*8980*/  LDL.LU R86, [R1+0x7a8] ;  /* 0x0007a80001567983 */ /* 0x000ea80000300800 */
[----:B---3--:R0:W-:Y:S04]  /*8990*/  STL [R1+0xac], R93 ;  /* 0x0000ac5d01007387 */ /* 0x0081e80000100800 */
[----:B0-----:R-:W3:Y:S04]  /*89a0*/  LDL.LU R93, [R1+0x7a4] ;  /* 0x0007a400015d7983 */ /* 0x001ee80000300800 */
[----:B------:R-:W2:Y:S04]  /*89b0*/  LDL.LU R92, [R1+0x7a0] ;  /* 0x0007a000015c7983 */ /* 0x000ea80000300800 */
[----:B----4-:R0:W-:Y:S02]  /*89c0*/  STL [R1+0xa8], R88 ;  /* 0x0000a85801007387 */ /* 0x0101e40000100800 */
[----:B0-----:R-:W-:-:S04]  /*89d0*/  IADD3 R88, P3, PT, R5, UR15, RZ ;  /* 0x0000000f05587c10 */ /* 0x001fc8000ff7e0ff */
[----:B------:R-:W-:Y:S01]  /*89e0*/  IADD3.X R90, PT, PT, R7, UR20, RZ, P3, !PT ;  /* 0x00000014075a7c10 */ /* 0x000fe20009ffe4ff */
[----:B------:R-:W-:Y:S01]  /*89f0*/  @P6 IMAD.MOV.U32 R78, RZ, RZ, R88 ;  /* 0x000000ffff4e6224 */ /* 0x000fe200078e0058 */
[----:B------:R0:W-:Y:S01]  /*8a00*/  STL [R1+0x64c], R88 ;  /* 0x00064c5801007387 */ /* 0x0001e20000100800 */
[----:B------:R-:W-:Y:S02]  /*8a10*/  UIMAD UR6, UR12, 0xd, URZ ;  /* 0x0000000d0c0678a4 */ /* 0x000fe4000f8e02ff */
[----:B------:R-:W-:Y:S01]  /*8a20*/  @P6 IMAD.MOV.U32 R79, RZ, RZ, R90 ;  /* 0x000000ffff4f6224 */ /* 0x000fe200078e005a */
[----:B------:R-:W-:Y:S01]  /*8a30*/  PRMT R91, RZ, 0x7610, R91 ;  /* 0x00007610ff5b7816 */ /* 0x000fe2000000005b */
[----:B------:R-:W1:Y:S03]  /*8a40*/  LDCU UR20, c[0x0][0x3b0] ;  /* 0x00007600ff1477ac */ /* 0x000e660008000800 */
[----:B------:R4:W2:Y:S01]  /*8a50*/  @P6 LDG.E.U8 R77, desc[UR24][R78.64] ;  /* 0x000000184e4d6981 */ /* 0x0008a2000c1e1100 */
[----:B------:R-:W-:-:S03]  /*8a60*/  ISETP.GT.U32.AND P3, PT, R11, R66, PT ;  /* 0x000000420b00720c */ /* 0x000fc60003f64070 */
[----:B------:R0:W-:Y:S01]  /*8a70*/  STL [R1+0x648], R90 ;  /* 0x0006485a01007387 */ /* 0x0001e20000100800 */
[----:B------:R-:W-:-:S09]  /*8a80*/  USHF.R.S32.HI UR14, URZ, 0x1f, UR6 ;  /* 0x0000001fff0e7899 */ /* 0x000fd20008011406 */
[----:B------:R-:W-:Y:S01]  /*8a90*/  @!P3 IMAD.IADD R66, R66, 0x1, -R11 ;  /* 0x000000014242b824 */ /* 0x000fe200078e0a0b */
[----:B0-----:R-:W-:Y:S01]  /*8aa0*/  IADD3 R88, P3, PT, R5, UR16, RZ ;  /* 0x0000001005587c10 */ /* 0x001fe2000ff7e0ff */
[----:B------:R-:W0:Y:S03]  /*8ab0*/  LDCU UR16, c[0x0][0x3b0] ;  /* 0x00007600ff1077ac */ /* 0x000e260008000800 */
[----:B------:R-:W-:Y:S01]  /*8ac0*/  IADD3.X R90, PT, PT, R7, UR21, RZ, P3, !PT ;  /* 0x00000015075a7c10 */ /* 0x000fe20009ffe4ff */
[----:B------:R-:W0:Y:S01]  /*8ad0*/  LDCU UR21, c[0x0][0x3b0] ;  /* 0x00007600ff1577ac */ /* 0x000e220008000800 */
[----:B----4-:R-:W-:-:S04]  /*8ae0*/  IADD3 R79, P3, PT, R4, UR6, RZ ;  /* 0x00000006044f7c10 */ /* 0x010fc8000ff7e0ff */
[----:B------:R-:W-:Y:S02]  /*8af0*/  IADD3.X R78, PT, PT, R6, UR14, RZ, P3, !PT ;  /* 0x0000000e064e7c10 */ /* 0x000fe40009ffe4ff */
[----:B------:R-:W-:Y:S01]  /*8b00*/  PRMT R85, RZ, 0x7610, R85 ;  /* 0x00007610ff557816 */ /* 0x000fe20000000055 */
[----:B--2---:R2:W-:Y:S02]  /*8b10*/  STL [R1+0xa0], R77 ;  /* 0x0000a04d01007387 */ /* 0x0045e40000100800 */
[----:B--2---:R-:W-:-:S05]  /*8b20*/  VIADD R77, R3, 0xfffffff2 ;  /* 0xfffffff2034d7836 */ /* 0x004fca0000000000 */
[----:B------:R-:W-:Y:S01]  /*8b30*/  ISETP.GE.U32.AND P6, PT, R77, 0x7fffffb3, PT ;  /* 0x7fffffb34d00780c */ /* 0x000fe20003fc6070 */
[----:B------:R-:W-:Y:S04]  /*8b40*/  STL [R1+0x6a0], R88 ;  /* 0x0006a05801007387 */ /* 0x000fe80000100800 */
[----:B------:R-:W-:Y:S04]  /*8b50*/  STL [R1+0x698], R90 ;  /* 0x0006985a01007387 */ /* 0x000fe80000100800 */
[----:B------:R2:W-:Y:S04]  /*8b60*/  STL [R1+0x404], R79 ;  /* 0x0004044f01007387 */ /* 0x0005e80000100800 */
[----:B------:R4:W-:Y:S01]  /*8b70*/  STL [R1+0x400], R78 ;  /* 0x0004004e01007387 */ /* 0x0009e20000100800 */
[----:B--2---:R-:W-:-:S04]  /*8b80*/  @!P6 LOP3.LUT R79, R79, R78, RZ, 0x3c, !PT ;  /* 0x0000004e4f4fe212 */ /* 0x004fc800078e3cff */
[----:B----4-:R-:W-:-:S04]  /*8b90*/  @!P6 LOP3.LUT R78, R79, R78, RZ, 0x3c, !PT ;  /* 0x0000004e4f4ee212 */ /* 0x010fc800078e3cff */
[----:B------:R-:W-:-:S05]  /*8ba0*/  @!P6 LOP3.LUT R79, R79, R78, RZ, 0x3c, !PT ;  /* 0x0000004e4f4fe212 */ /* 0x000fca00078e3cff */
[----:B------:R2:W4:Y:S02]  /*8bb0*/  @!P6 LDG.E.U8 R91, desc[UR24][R78.64] ;  /* 0x000000184e5be981 */ /* 0x000524000c1e1100 */
[----:B--2---:R-:W-:Y:S02]  /*8bc0*/  @P4 IMAD.MOV.U32 R78, RZ, RZ, R88 ;  /* 0x000000ffff4e4224 */ /* 0x004fe400078e0058 */
[----:B------:R-:W-:-:S05]  /*8bd0*/  @P4 IMAD.MOV.U32 R79, RZ, RZ, R90 ;  /* 0x000000ffff4f4224 */ /* 0x000fca00078e005a */
[----:B------:R-:W2:Y:S01]  /*8be0*/  @P4 LDG.E.U8 R85, desc[UR24][R78.64] ;  /* 0x000000184e554981 */ /* 0x000ea2000c1e1100 */
[----:B------:R-:W-:-:S03]  /*8bf0*/  PRMT R77, RZ, 0x7610, R77 ;  /* 0x00007610ff4d7816 */ /* 0x000fc6000000004d */
[----:B----4-:R4:W-:Y:S04]  /*8c00*/  STL [R1+0x58], R91 ;  /* 0x0000585b01007387 */ /* 0x0109e80000100800 */
[----:B----4-:R-:W4:Y:S04]  /*8c10*/  LDL.LU R91, [R1+0x79c] ;  /* 0x00079c00015b7983 */ /* 0x010f280000300800 */
[----:B------:R-:W3:Y:S04]  /*8c20*/  LDL.LU R90, [R1+0x798] ;  /* 0x00079800015a7983 */ /* 0x000ee80000300800 */
[----:B--2---:R2:W-:Y:S02]  /*8c30*/  STL [R1+0x50], R85 ;  /* 0x0000505501007387 */ /* 0x0045e40000100800 */
[----:B--2---:R-:W-:-:S04]  /*8c40*/  IADD3 R85, P4, PT, R5, UR5, RZ ;  /* 0x0000000505557c10 */ /* 0x004fc8000ff9e0ff */
[----:B------:R-:W-:Y:S01]  /*8c50*/  IADD3.X R88, PT, PT, R7, UR17, RZ, P4, !PT ;  /* 0x0000001107587c10 */ /* 0x000fe2000a7fe4ff */
[----:B------:R-:W-:Y:S01]  /*8c60*/  @!P2 IMAD.MOV.U32 R78, RZ, RZ, R85 ;  /* 0x000000ffff4ea224 */ /* 0x000fe200078e0055 */
[----:B------:R-:W-:Y:S01]  /*8c70*/  ISETP.GT.U32.AND P3, PT, R11, R65, PT ;  /* 0x000000410b00720c */ /* 0x000fe20003f64070 */
[----:B------:R2:W-:Y:S01]  /*8c80*/  STL [R1+0xc8], R85 ;  /* 0x0000c85501007387 */ /* 0x0005e20000100800 */
[----:B------:R-:W-:Y:S01]  /*8c90*/  UIMAD UR5, UR12, 0x15, URZ ;  /* 0x000000150c0578a4 */ /* 0x000fe2000f8e02ff */
[----:B------:R-:W-:Y:S01]  /*8ca0*/  @!P2 IMAD.MOV.U32 R79, RZ, RZ, R88 ;  /* 0x000000ffff4fa224 */ /* 0x000fe200078e0058 */
[----:B------:R-:W-:Y:S01]  /*8cb0*/  PRMT R89, RZ, 0x7610, R89 ;  /* 0x00007610ff597816 */ /* 0x000fe20000000059 */
[----:B------:R-:W0:Y:S03]  /*8cc0*/  LDCU UR17, c[0x0][0x3b0] ;  /* 0x00007600ff1177ac */ /* 0x000e260008000800 */
[----:B------:R1:W3:Y:S05]  /*8cd0*/  @!P2 LDG.E.U8 R77, desc[UR24][R78.64] ;  /* 0x000000184e4da981 */ /* 0x0002ea000c1e1100 */
[----:B------:R-:W-:Y:S01]  /*8ce0*/  @!P3 IMAD.IADD R65, R65, 0x1, -R11 ;  /* 0x000000014141b824 */ /* 0x000fe200078e0a0b */
[----:B------:R-:W-:-:S02]  /*8cf0*/  ISETP.GT.U32.AND P3, PT, R11, R70, PT ;  /* 0x000000460b00720c */ /* 0x000fc40003f64070 */
[----:B------:R-:W-:Y:S01]  /*8d00*/  ISETP.GT.U32.AND P4, PT, R11, R69, PT ;  /* 0x000000450b00720c */ /* 0x000fe20003f84070 */
[----:B------:R0:W-:Y:S01]  /*8d10*/  STL [R1+0xc4], R88 ;  /* 0x0000c45801007387 */ /* 0x0001e20000100800 */
[----:B------:R-:W-:Y:S02]  /*8d20*/  USHF.R.S32.HI UR15, URZ, 0x1f, UR5 ;  /* 0x0000001fff0f7899 */ /* 0x000fe40008011405 */
[----:B-1----:R-:W-:-:S07]  /*8d30*/  IADD3 R79, P2, PT, R4, UR5, RZ ;  /* 0x00000005044f7c10 */ /* 0x002fce000ff5e0ff */
[--C-:B------:R-:W-:Y:S02]  /*8d40*/  @!P3 IMAD.IADD R70, R70, 0x1, -R11.reuse ;  /* 0x000000014646b824 */ /* 0x100fe400078e0a0b */
[----:B------:R-:W-:Y:S01]  /*8d50*/  @!P4 IMAD.IADD R69, R69, 0x1, -R11 ;  /* 0x000000014545c824 */ /* 0x000fe200078e0a0b */
[----:B--2---:R-:W-:Y:S02]  /*8d60*/  IADD3 R85, P4, PT, R5, UR6, RZ ;  /* 0x0000000605557c10 */ /* 0x004fe4000ff9e0ff */
[----:B------:R-:W-:Y:S02]  /*8d70*/  IADD3.X R78, PT, PT, R6, UR15, RZ, P2, !PT ;  /* 0x0000000f064e7c10 */ /* 0x000fe400097fe4ff */
[----:B0-----:R-:W-:Y:S02]  /*8d80*/  IADD3.X R88, PT, PT, R7, UR14, RZ, P4, !PT ;  /* 0x0000000e07587c10 */ /* 0x001fe4000a7fe4ff */
[----:B------:R-:W-:Y:S01]  /*8d90*/  PRMT R83, RZ, 0x7610, R83 ;  /* 0x00007610ff537816 */ /* 0x000fe20000000053 */
[----:B---3--:R0:W-:Y:S02]  /*8da0*/  STL [R1+0x40], R77 ;  /* 0x0000404d01007387 */ /* 0x0081e40000100800 */
[----:B0-----:R-:W-:-:S04]  /*8db0*/  SHF.R.U32.HI R77, RZ, 0xa, R10 ;  /* 0x0000000aff4d7819 */ /* 0x001fc8000001160a */
[----:B------:R-:W-:Y:S01]  /*8dc0*/  LOP3.LUT P3, RZ, R77, 0x1, RZ, 0xc0, !PT ;  /* 0x000000014dff7812 */ /* 0x000fe2000786c0ff */
[----:B------:R-:W-:Y:S04]  /*8dd0*/  STL [R1+0x40c], R85 ;  /* 0x00040c5501007387 */ /* 0x000fe80000100800 */
[----:B------:R0:W-:Y:S04]  /*8de0*/  STL [R1+0x474], R79 ;  /* 0x0004744f01007387 */ /* 0x0001e80000100800 */
[----:B------:R-:W-:Y:S04]  /*8df0*/  STL [R1+0x408], R88 ;  /* 0x0004085801007387 */ /* 0x000fe80000100800 */
[-C--:B0-----:R-:W-:Y:S01]  /*8e00*/  @P3 LOP3.LUT R79, R79, R78.reuse, RZ, 0x3c, !PT ;  /* 0x0000004e4f4f3212 */ /* 0x081fe200078e3cff */
[----:B------:R0:W-:Y:S03]  /*8e10*/  STL [R1+0x470], R78 ;  /* 0x0004704e01007387 */ /* 0x0001e60000100800 */
[----:B0-----:R-:W-:-:S04]  /*8e20*/  @P3 LOP3.LUT R78, R79, R78, RZ, 0x3c, !PT ;  /* 0x0000004e4f4e3212 */ /* 0x001fc800078e3cff */
[----:B------:R-:W-:-:S05]  /*8e30*/  @P3 LOP3.LUT R79, R79, R78, RZ, 0x3c, !PT ;  /* 0x0000004e4f4f3212 */ /* 0x000fca00078e3cff */
[----:B------:R0:W2:Y:S02]  /*8e40*/  @P3 LDG.E.U8 R89, desc[UR24][R78.64] ;  /* 0x000000184e593981 */ /* 0x0000a4000c1e1100 */
[----:B0-----:R-:W-:Y:S02]  /*8e50*/  @!P6 IMAD.MOV.U32 R78, RZ, RZ, R85 ;  /* 0x000000ffff4ee224 */ /* 0x001fe400078e0055 */
[----:B------:R-:W-:-:S05]  /*8e60*/  @!P6 IMAD.MOV.U32 R79, RZ, RZ, R88 ;  /* 0x000000ffff4fe224 */ /* 0x000fca00078e0058 */
[----:B------:R0:W3:Y:S01]  /*8e70*/  @!P6 LDG.E.U8 R83, desc[UR24][R78.64] ;  /* 0x000000184e53e981 */ /* 0x0000e2000c1e1100 */
[----:B------:R-:W-:-:S13]  /*8e80*/  ISETP.GT.U32.AND P2, PT, R11, R67, PT ;  /* 0x000000430b00720c */ /* 0x000fda0003f44070 */
[----:B------:R-:W-:Y:S01]  /*8e90*/  @!P2 IMAD.IADD R67, R67, 0x1, -R11 ;  /* 0x000000014343a824 */ /* 0x000fe200078e0a0b */
[----:B0-----:R-:W-:-:S04]  /*8ea0*/  IADD3 R79, P2, PT, R5, UR5, RZ ;  /* 0x00000005054f7c10 */ /* 0x001fc8000ff5e0ff */
[----:B------:R-:W-:Y:S02]  /*8eb0*/  IADD3.X R78, PT, PT, R7, UR15, RZ, P2, !PT ;  /* 0x0000000f074e7c10 */ /* 0x000fe400097fe4ff */
[----:B------:R-:W-:Y:S01]  /*8ec0*/  PRMT R77, RZ, 0x7610, R77 ;  /* 0x00007610ff4d7816 */ /* 0x000fe2000000004d */
[----:B--2---:R0:W-:Y:S01]  /*8ed0*/  STL [R1+0x3c], R89 ;  /* 0x00003c5901007387 */ /* 0x0041e20000100800 */
[----:B------:R-:W-:Y:S01]  /*8ee0*/  ISETP.GT.U32.AND P6, PT, R11, R72, PT ;  /* 0x000000480b00720c */ /* 0x000fe20003fc4070 */
[----:B------:R-:W-:Y:S01]  /*8ef0*/  UIMAD UR5, UR12, 0x1d, URZ ;  /* 0x0000001d0c0578a4 */ /* 0x000fe2000f8e02ff */
[----:B------:R-:W-:Y:S01]  /*8f00*/  PRMT R84, RZ, 0x7610, R84 ;  /* 0x00007610ff547816 */ /* 0x000fe20000000054 */
[----:B------:R-:W1:Y:S01]  /*8f10*/  LDCU UR15, c[0x0][0x3b0] ;  /* 0x00007600ff0f77ac */ /* 0x000e620008000800 */
[----:B0-----:R-:W2:Y:S04]  /*8f20*/  LDL.LU R89, [R1+0x794] ;  /* 0x0007940001597983 */ /* 0x001ea80000300800 */
[----:B------:R-:W2:Y:S04]  /*8f30*/  LDL.LU R88, [R1+0x790] ;  /* 0x0007900001587983 */ /* 0x000ea80000300800 */
[----:B------:R-:W2:Y:S04]  /*8f40*/  LDL.LU R85, [R1+0x78c] ;  /* 0x00078c0001557983 */ /* 0x000ea80000300800 */
[----:B---3--:R0:W-:Y:S04]  /*8f50*/  STL [R1+0x38], R83 ;  /* 0x0000385301007387 */ /* 0x0081e80000100800 */
[----:B0-----:R-:W3:Y:S04]  /*8f60*/  LDL.LU R83, [R1+0x68] ;  /* 0x0000680001537983 */ /* 0x001ee80000300800 */
[----:B------:R0:W-:Y:S04]  /*8f70*/  STL [R1+0x47c], R79 ;  /* 0x00047c4f01007387 */ /* 0x0001e80000100800 */
[----:B------:R1:W-:Y:S01]  /*8f80*/  STL [R1+0x478], R78 ;  /* 0x0004784e01007387 */ /* 0x0003e20000100800 */
[----:B0-----:R-:W-:-:S04]  /*8f90*/  @P3 LOP3.LUT R79, R79, R78, RZ, 0x3c, !PT ;  /* 0x0000004e4f4f3212 */ /* 0x001fc800078e3cff */
[----:B-1----:R-:W-:-:S04]  /*8fa0*/  @P3 LOP3.LUT R78, R79, R78, RZ, 0x3c, !PT ;  /* 0x0000004e4f4e3212 */ /* 0x002fc800078e3cff */
[----:B------:R-:W-:-:S05]  /*8fb0*/  @P3 LOP3.LUT R79, R79, R78, RZ, 0x3c, !PT ;  /* 0x0000004e4f4f3212 */ /* 0x000fca00078e3cff */
[----:B------:R0:W2:Y:S01]  /*8fc0*/  @P3 LDG.E.U8 R77, desc[UR24][R78.64] ;  /* 0x000000184e4d3981 */ /* 0x0000a2000c1e1100 */
[C---:B------:R-:W-:Y:S02]  /*8fd0*/  ISETP.GT.U32.AND P2, PT, R11.reuse, R75, PT ;  /* 0x0000004b0b00720c */ /* 0x040fe40003f44070 */
[----:B------:R-:W-:Y:S01]  /*8fe0*/  ISETP.GT.U32.AND P3, PT, R11, R74, PT ;  /* 0x0000004a0b00720c */ /* 0x000fe20003f64070 */
[----:B------:R-:W-:-:S10]  /*8ff0*/  USHF.R.S32.HI UR6, URZ, 0x1f, UR5 ;  /* 0x0000001fff067899 */ /* 0x000fd40008011405 */
[--C-:B------:R-:W-:Y:S01]  /*9000*/  @!P2 IMAD.IADD R75, R75, 0x1, -R11.reuse ;  /* 0x000000014b4ba824 */ /* 0x100fe200078e0a0b */
[----:B------:R-:W-:Y:S02]  /*9010*/  ISETP.GE.AND P2, PT, R12, RZ, PT ;  /* 0x000000ff0c00720c */ /* 0x000fe40003f46270 */
[----:B------:R-:W-:Y:S01]  /*9020*/  SHF.R.U32.HI R12, RZ, 0x2, R10 ;  /* 0x00000002ff0c7819 */ /* 0x000fe2000001160a */
[----:B------:R-:W-:-:S03]  /*9030*/  @!P3 IMAD.IADD R74, R74, 0x1, -R11 ;  /* 0x000000014a4ab824 */ /* 0x000fc600078e0a0b */
[----:B------:R-:W-:Y:S01]  /*9040*/  LOP3.LUT P3, RZ, R12, 0x1, RZ, 0xc0, !PT ;  /* 0x000000010cff7812 */ /* 0x000fe2000786c0ff */
[----:B------:R-:W-:Y:S01]  /*9050*/  @!P6 IMAD.IADD R72, R72, 0x1, -R11 ;  /* 0x000000014848e824 */ /* 0x000fe200078e0a0b */
[----:B0-----:R-:W-:-:S04]  /*9060*/  IADD3 R79, P6, PT, R4, UR5, RZ ;  /* 0x00000005044f7c10 */ /* 0x001fc8000ffde0ff */
[----:B------:R-:W-:Y:S01]  /*9070*/  IADD3.X R78, PT, PT, R6, UR6, RZ, P6, !PT ;  /* 0x00000006064e7c10 */ /* 0x000fe2000b7fe4ff */
[----:B--2---:R0:W-:Y:S04]  /*9080*/  STL [R1+0x34], R77 ;  /* 0x0000344d01007387 */ /* 0x0041e80000100800 */
[----:B0-----:R-:W2:Y:S04]  /*9090*/  LDL.LU R77, [R1+0x6c] ;  /* 0x00006c00014d7983 */ /* 0x001ea80000300800 */
[----:B------:R0:W-:Y:S04]  /*90a0*/  STL [R1+0x53c], R79 ;  /* 0x00053c4f01007387 */ /* 0x0001e80000100800 */
[----:B------:R1:W-:Y:S01]  /*90b0*/  STL [R1+0x4c0], R78 ;  /* 0x0004c04e01007387 */ /* 0x0003e20000100800 */
[----:B0-----:R-:W-:-:S04]  /*90c0*/  @P3 LOP3.LUT R79, R79, R78, RZ, 0x3c, !PT ;  /* 0x0000004e4f4f3212 */ /* 0x001fc800078e3cff */
[----:B-1----:R-:W-:-:S04]  /*90d0*/  @P3 LOP3.LUT R78, R79, R78, RZ, 0x3c, !PT ;  /* 0x0000004e4f4e3212 */ /* 0x002fc800078e3cff */
[----:B------:R-:W-:-:S05]  /*90e0*/  @P3 LOP3.LUT R79, R79, R78, RZ, 0x3c, !PT ;  /* 0x0000004e4f4f3212 */ /* 0x000fca00078e3cff */
[----:B------:R-:W2:Y:S01]  /*90f0*/  @P3 LDG.E.U8 R84, desc[UR24][R78.64] ;  /* 0x000000184e543981 */ /* 0x000ea2000c1e1100 */
[----:B------:R-:W-:-:S13]  /*9100*/  ISETP.GT.U32.AND P4, PT, R11, R68, PT ;  /* 0x000000440b00720c */ /* 0x000fda0003f84070 */
[----:B------:R-:W-:Y:S01]  /*9110*/  @!P4 IMAD.IADD R68, R68, 0x1, -R11 ;  /* 0x000000014444c824 */ /* 0x000fe200078e0a0b */
[----:B------:R-:W-:-:S13]  /*9120*/  ISETP.GT.U32.AND P4, PT, R11, R71, PT ;  /* 0x000000470b00720c */ /* 0x000fda0003f84070 */
[--C-:B------:R-:W-:Y:S01]  /*9130*/  @!P4 IMAD.IADD R71, R71, 0x1, -R11.reuse ;  /* 0x000000014747c824 */ /* 0x100fe200078e0a0b */
[----:B------:R-:W-:Y:S01]  /*9140*/  ISETP.GT.U32.AND P4, PT, R11, R73, PT ;  /* 0x000000490b00720c */ /* 0x000fe20003f84070 */
[----:B--2---:R0:W-:Y:S04]  /*9150*/  STL [R1+0x30], R84 ;  /* 0x0000305401007387 */ /* 0x0041e80000100800 */
[----:B0-----:R-:W2:Y:S04]  /*9160*/  LDL.LU R84, [R1+0x788] ;  /* 0x0007880001547983 */ /* 0x001ea80000300800 */
[----:B------:R-:W2:Y:S04]  /*9170*/  LDL.LU R79, [R1+0x60] ;  /* 0x00006000014f7983 */ /* 0x000ea80000300800 */
[----:B------:R-:W-:Y:S01]  /*9180*/  @!P4 IMAD.IADD R73, R73, 0x1, -R11 ;  /* 0x000000014949c824 */ /* 0x000fe200078e0a0b */
[----:B------:R-:W-:-:S02]  /*9190*/  ISETP.GT.U32.AND P4, PT, R11, R76, PT ;  /* 0x0000004c0b00720c */ /* 0x000fc40003f84070 */
[----:B------:R-:W-:-:S11]  /*91a0*/  PRMT R81, RZ, 0x7610, R81 ;  /* 0x00007610ff517816 */ /* 0x000fd60000000051 */
[----:B------:R-:W-:Y:S02]  /*91b0*/  @!P4 IMAD.IADD R76, R76, 0x1, -R11 ;  /* 0x000000014c4cc824 */ /* 0x000fe400078e0a0b */
[----:B------:R-:W4:Y:S01]  /*91c0*/  LDL.LU R11, [R1+0x70] ;  /* 0x00007000010b7983 */ /* 0x000f220000300800 */
[----:B------:R-:W-:Y:S02]  /*91d0*/  IADD3 R78, P4, PT, R5, UR5, RZ ;  /* 0x00000005054e7c10 */ /* 0x000fe4000ff9e0ff */
[----:B--2---:R-:W-:Y:S02]  /*91e0*/  ISETP.GE.AND P6, PT, R79, RZ, PT ;  /* 0x000000ff4f00720c */ /* 0x004fe40003fc6270 */
[----:B------:R-:W-:Y:S02]  /*91f0*/  IADD3.X R79, PT, PT, R7, UR6, RZ, P4, !PT ;  /* 0x00000006074f7c10 */ /* 0x000fe4000a7fe4ff */
[----:B---3--:R-:W-:Y:S02]  /*9200*/  ISETP.GE.AND P4, PT, R83, RZ, PT ;  /* 0x000000ff5300720c */ /* 0x008fe40003f86270 */
[----:B------:R-:W2:Y:S04]  /*9210*/  LDL.LU R83, [R1+0x784] ;  /* 0x0007840001537983 */ /* 0x000ea80000300800 */
[----:B------:R-:W-:Y:S04]  /*9220*/  STL [R1+0x4c8], R78 ;  /* 0x0004c84e01007387 */ /* 0x000fe80000100800 */
[----:B------:R0:W-:Y:S04]  /*9230*/  STL [R1+0x4c4], R79 ;  /* 0x0004c44f01007387 */ /* 0x0001e80000100800 */
[----:B------:R1:W3:Y:S04]  /*9240*/  @P3 LDG.E.U8 R81, desc[UR24][R78.64] ;  /* 0x000000184e513981 */ /* 0x0002e8000c1e1100 */
[----:B0-----:R-:W2:Y:S01]  /*9250*/  LDL.LU R79, [R1+0x74] ;  /* 0x00007400014f7983 */ /* 0x001ea20000300800 */
[----:B------:R-:W-:Y:S01]  /*9260*/  @!P2 IMAD.MOV R16, RZ, RZ, -R16 ;  /* 0x000000ffff10a224 */ /* 0x000fe200078e0a10 */
[----:B----4-:R-:W-:-:S02]  /*9270*/  ISETP.GE.AND P2, PT, R11, RZ, PT ;  /* 0x000000ff0b00720c */ /* 0x010fc40003f46270 */
[----:B------:R-:W-:Y:S01]  /*9280*/  SHF.R.U64 R11, R8, 0x1a, RZ ;  /* 0x0000001a080b7819 */ /* 0x000fe200000012ff */
[----:B------:R-:W-:-:S03]  /*9290*/  UIMAD UR5, UR12, 0x25, URZ ;  /* 0x000000250c0578a4 */ /* 0x000fc6000f8e02ff */
[----:B------:R-:W-:Y:S01]  /*92a0*/  LOP3.LUT P3, RZ, R11, 0x1, RZ, 0xc0, !PT ;  /* 0x000000010bff7812 */ /* 0x000fe2000786c0ff */
[----:B------:R-:W-:Y:S01]  /*92b0*/  USHF.R.S32.HI UR6, URZ, 0x1f, UR5 ;  /* 0x0000001fff067899 */ /* 0x000fe20008011405 */
[----:B------:R-:W-:Y:S01]  /*92c0*/  @!P4 IMAD.MOV R14, RZ, RZ, -R14 ;  /* 0x000000ffff0ec224 */ /* 0x000fe200078e0a0e */
[----:B-1----:R-:W-:Y:S02]  /*92d0*/  IADD3 R78, P4, PT, R4, UR5, RZ ;  /* 0x00000005044e7c10 */ /* 0x002fe4000ff9e0ff */
[----:B------:R-:W-:Y:S02]  /*92e0*/  PRMT R82, RZ, 0x7610, R82 ;  /* 0x00007610ff527816 */ /* 0x000fe40000000052 */
[----:B------:R-:W-:Y:S01]  /*92f0*/  @!P2 IMAD.MOV R13, RZ, RZ, -R13 ;  /* 0x000000ffff0da224 */ /* 0x000fe200078e0a0d */
[----:B--2---:R-:W-:Y:S02]  /*9300*/  ISETP.GE.AND P2, PT, R79, RZ, PT ;  /* 0x000000ff4f00720c */ /* 0x004fe40003f46270 */
[----:B------:R-:W-:-:S05]  /*9310*/  IADD3.X R79, PT, PT, R6, UR6, RZ, P4, !PT ;  /* 0x00000006064f7c10 */ /* 0x000fca000a7fe4ff */
[----:B------:R-:W2:Y:S01]  /*9320*/  @P3 LDG.E.U8 R82, desc[UR24][R78.64] ;  /* 0x000000184e523981 */ /* 0x000ea2000c1e1100 */
[----:B------:R-:W-:Y:S01]  /*9330*/  @!P6 IMAD.MOV R15, RZ, RZ, -R15 ;  /* 0x000000ffff0fe224 */ /* 0x000fe200078e0a0f */
[----:B------:R-:W-:Y:S02]  /*9340*/  ISETP.GE.AND P6, PT, R77, RZ, PT ;  /* 0x000000ff4d00720c */ /* 0x000fe40003fc6270 */
[----:B---3--:R0:W-:Y:S04]  /*9350*/  STL [R1+0x2c], R81 ;  /* 0x00002c5101007387 */ /* 0x0081e80000100800 */
[----:B0-----:R-:W3:Y:S04]  /*9360*/  LDL.LU R81, [R1+0x80] ;  /* 0x0000800001517983 */ /* 0x001ee80000300800 */
[----:B------:R-:W4:Y:S04]  /*9370*/  LDL.LU R77, [R1+0x98] ;  /* 0x00009800014d7983 */ /* 0x000f280000300800 */
[----:B------:R-:W3:Y:S04]  /*9380*/  LDL.LU R11, [R1+0xa4] ;  /* 0x0000a400010b7983 */ /* 0x000ee80000300800 */
[----:B------:R-:W-:Y:S04]  /*9390*/  STL [R1+0x4e0], R78 ;  /* 0x0004e04e01007387 */ /* 0x000fe80000100800 */
[----:B------:R-:W-:Y:S04]  /*93a0*/  STL [R1+0x4dc], R79 ;  /* 0x0004dc4f01007387 */ /* 0x000fe80000100800 */
[----:B--2---:R0:W-:Y:S04]  /*93b0*/  STL [R1+0x24], R82 ;  /* 0x0000245201007387 */ /* 0x0041e80000100800 */
[----:B0-----:R-:W2:Y:S04]  /*93c0*/  LDL.LU R82, [R1+0x780] ;  /* 0x0007800001527983 */ /* 0x001ea80000300800 */
[----:B------:R-:W2:Y:S04]  /*93d0*/  LDL.LU R78, [R1+0x7c] ;  /* 0x00007c00014e7983 */ /* 0x000ea80000300800 */
[----:B------:R-:W3:Y:S01]  /*93e0*/  LDL.LU R79, [R1+0x78] ;  /* 0x00007800014f7983 */ /* 0x000ee20000300800 */
[----:B------:R-:W-:Y:S01]  /*93f0*/  @!P6 IMAD.MOV R18, RZ, RZ, -R18 ;  /* 0x000000ffff12e224 */ /* 0x000fe200078e0a12 */
[----:B------:R-:W-:Y:S01]  /*9400*/  PRMT R2, RZ, 0x7610, R2 ;  /* 0x00007610ff027816 */ /* 0x000fe20000000002 */
[----:B------:R-:W-:Y:S01]  /*9410*/  @!P2 IMAD.MOV R17, RZ, RZ, -R17 ;  /* 0x000000ffff11a224 */ /* 0x000fe200078e0a11 */
[----:B--2---:R-:W-:-:S02]  /*9420*/  ISETP.GE.AND P6, PT, R78, RZ, PT ;  /* 0x000000ff4e00720c */ /* 0x004fc40003fc6270 */
[----:B------:R-:W-:Y:S02]  /*9430*/  IADD3 R78, P4, PT, R5, UR5, RZ ;  /* 0x00000005054e7c10 */ /* 0x000fe4000ff9e0ff */
[----:B---3--:R-:W-:Y:S02]  /*9440*/  ISETP.GE.AND P2, PT, R79, RZ, PT ;  /* 0x000000ff4f00720c */ /* 0x008fe40003f46270 */
[----:B------:R-:W-:Y:S02]  /*9450*/  IADD3.X R79, PT, PT, R7, UR6, RZ, P4, !PT ;  /* 0x00000006074f7c10 */ /* 0x000fe4000a7fe4ff */
[----:B------:R-:W-:Y:S02]  /*9460*/  ISETP.GE.AND P4, PT, R81, RZ, PT ;  /* 0x000000ff5100720c */ /* 0x000fe40003f86270 */
[----:B------:R-:W2:Y:S04]  /*9470*/  LDL.LU R81, [R1+0x77c] ;  /* 0x00077c0001517983 */ /* 0x000ea80000300800 */
[----:B------:R-:W-:Y:S04]  /*9480*/  STL [R1+0x4e8], R78 ;  /* 0x0004e84e01007387 */ /* 0x000fe80000100800 */
[----:B------:R0:W-:Y:S04]  /*9490*/  STL [R1+0x4e4], R79 ;  /* 0x0004e44f01007387 */ /* 0x0001e80000100800 */
[----:B------:R1:W3:Y:S04]  /*94a0*/  @P3 LDG.E.U8 R2, desc[UR24][R78.64] ;  /* 0x000000184e023981 */ /* 0x0002e8000c1e1100 */
[----:B0-----:R-:W2:Y:S01]  /*94b0*/  LDL.LU R79, [R1+0xb4] ;  /* 0x0000b400014f7983 */ /* 0x001ea20000300800 */
[----:B------:R-:W-:-:S02]  /*94c0*/  ISETP.GE.AND P3, PT, R11, RZ, PT ;  /* 0x000000ff0b00720c */ /* 0x000fc40003f66270 */
[----:B------:R-:W-:Y:S01]  /*94d0*/  SHF.R.U64 R11, R8, 0x12, RZ ;  /* 0x00000012080b7819 */ /* 0x000fe200000012ff */
[----:B------:R-:W-:Y:S01]  /*94e0*/  UIMAD UR5, UR12, 0x2d, URZ ;  /* 0x0000002d0c0578a4 */ /* 0x000fe2000f8e02ff */
[----:B------:R-:W-:Y:S02]  /*94f0*/  @!P2 IMAD.MOV R21, RZ, RZ, -R21 ;  /* 0x000000ffff15a224 */ /* 0x000fe400078e0a15 */
[----:B------:R-:W-:Y:S01]  /*9500*/  LOP3.LUT P2, RZ, R11, 0x1, RZ, 0xc0, !PT ;  /* 0x000000010bff7812 */ /* 0x000fe2000784c0ff */
[----:B------:R-:W-:Y:S01]  /*9510*/  USHF.R.S32.HI UR6, URZ, 0x1f, UR5 ;  /* 0x0000001fff067899 */ /* 0x000fe20008011405 */
[----:B------:R-:W-:Y:S01]  /*9520*/  @!P4 IMAD.MOV R20, RZ, RZ, -R20 ;  /* 0x000000ffff14c224 */ /* 0x000fe200078e0a14 */
[----:B-1----:R-:W-:Y:S02]  /*9530*/  IADD3 R78, P4, PT, R4, UR5, RZ ;  /* 0x00000005044e7c10 */ /* 0x002fe4000ff9e0ff */
[----:B------:R-:W-:Y:S02]  /*9540*/  PRMT R80, RZ, 0x7610, R80 ;  /* 0x00007610ff507816 */ /* 0x000fe40000000050 */
[----:B------:R-:W-:Y:S01]  /*9550*/  @!P3 IMAD.MOV R19, RZ, RZ, -R19 ;  /* 0x000000ffff13b224 */ /* 0x000fe200078e0a13 */
[----:B--2---:R-:W-:-:S02]  /*9560*/  ISETP.GE.AND P3, PT, R79, RZ, PT ;  /* 0x000000ff4f00720c */ /* 0x004fc40003f66270 */
[----:B------:R-:W-:-:S05]  /*9570*/  IADD3.X R79, PT, PT, R6, UR6, RZ, P4, !PT ;  /* 0x00000006064f7c10 */ /* 0x000fca000a7fe4ff */
[----:B------:R-:W2:Y:S01]  /*9580*/  @P2 LDG.E.U8 R80, desc[UR24][R78.64] ;  /* 0x000000184e502981 */ /* 0x000ea2000c1e1100 */
[----:B------:R-:W-:Y:S01]  /*9590*/  @!P6 IMAD.MOV R22, RZ, RZ, -R22 ;  /* 0x000000ffff16e224 */ /* 0x000fe200078e0a16 */
[----:B----4-:R-:W-:Y:S02]  /*95a0*/  ISETP.GE.AND P6, PT, R77, RZ, PT ;  /* 0x000000ff4d00720c */ /* 0x010fe40003fc6270 */
        /* <DEDUP_REMOVED lines=46> */
[----:B------:R-:W2:Y:S01]  /*9890*/  LDL.LU R79, [R1+0x1ac] ;  /* 0x0001ac00014f7983 */ /* 0x000ea20000300800 */
[----:B------:R-:W-:Y:S01]  /*98a0*/  IADD3 R78, P4, PT, R5, UR5, RZ ;  /* 0x00000005054e7c10 */ /* 0x000fe2000ff9e0ff */
[----:B------:R-:W-:Y:S01]  /*98b0*/  @!P6 IMAD.MOV R30, RZ, RZ, -R30 ;  /* 0x000000ffff1ee224 */ /* 0x000fe200078e0a1e */
[----:B------:R-:W-:Y:S01]  /*98c0*/  PRMT R86, RZ, 0x7610, R86 ;  /* 0x00007610ff567816 */ /* 0x000fe20000000056 */
[----:B------:R-:W-:Y:S01]  /*98d0*/  @!P2 IMAD.MOV R29, RZ, RZ, -R29 ;  /* 0x000000ffff1da224 */ /* 0x000fe200078e0a1d */
[----:B------:R-:W-:-:S02]  /*98e0*/  ISETP.GE.AND P2, PT, R2, RZ, PT ;  /* 0x000000ff0200720c */ /* 0x000fc40003f46270 */
[----:B------:R-:W4:Y:S04]  /*98f0*/  LDL.LU R2, [R1+0x264] ;  /* 0x0002640001027983 */ /* 0x000f280000300800 */
[----:B------:R-:W-:Y:S01]  /*9900*/  STL [R1+0x528], R78 ;  /* 0x0005284e01007387 */ /* 0x000fe20000100800 */
[----:B--2---:R-:W-:Y:S02]  /*9910*/  ISETP.GE.AND P6, PT, R79, RZ, PT ;  /* 0x000000ff4f00720c */ /* 0x004fe40003fc6270 */
[----:B------:R-:W-:Y:S02]  /*9920*/  IADD3.X R79, PT, PT, R7, UR6, RZ, P4, !PT ;  /* 0x00000006074f7c10 */ /* 0x000fe4000a7fe4ff */
[----:B---3--:R-:W-:-:S03]  /*9930*/  ISETP.GE.AND P4, PT, R87, RZ, PT ;  /* 0x000000ff5700720c */ /* 0x008fc60003f86270 */
[----:B------:R0:W-:Y:S04]  /*9940*/  STL [R1+0x524], R79 ;  /* 0x0005244f01007387 */ /* 0x0001e80000100800 */
[----:B------:R-:W2:Y:S04]  /*9950*/  LDL.LU R87, [R1+0x260] ;  /* 0x0002600001577983 */ /* 0x000ea80000300800 */
        /* <DEDUP_REMOVED lines=11> */
[----:B------:R-:W-:-:S02]  /*9a10*/  @!P3 IMAD.MOV R31, RZ, RZ, -R31 ;  /* 0x000000ffff1fb224 */ /* 0x000fc400078e0a1f */
[----:B------:R-:W-:Y:S01]  /*9a20*/  @!P6 IMAD.MOV R34, RZ, RZ, -R34 ;  /* 0x000000ffff22e224 */ /* 0x000fe200078e0a22 */
[----:B--2---:R-:W-:Y:S02]  /*9a30*/  ISETP.GE.AND P3, PT, R79, RZ, PT ;  /* 0x000000ff4f00720c */ /* 0x004fe40003f66270 */
[----:B------:R-:W-:-:S05]  /*9a40*/  IADD3.X R79, PT, PT, R6, UR6, RZ, P4, !PT ;  /* 0x00000006064f7c10 */ /* 0x000fca000a7fe4ff */
[----:B------:R0:W2:Y:S01]  /*9a50*/  @P2 LDG.E.U8 R0, desc[UR24][R78.64] ;  /* 0x000000184e002981 */ /* 0x0000a2000c1e1100 */
[----:B----4-:R-:W-:-:S03]  /*9a60*/  ISETP.GE.AND P6, PT, R77, RZ, PT ;  /* 0x000000ff4d00720c */ /* 0x010fc60003fc6270 */
[----:B---3--:R1:W-:Y:S02]  /*9a70*/  STL [R1+0x4], R86 ;  /* 0x0000045601007387 */ /* 0x0083e40000100800 */
[----:B------:R-:W-:-:S08]  /*9a80*/  @!P3 IMAD.MOV R35, RZ, RZ, -R35 ;  /* 0x000000ffff23b224 */ /* 0x000fd000078e0a23 */
[----:B------:R-:W-:Y:S01]  /*9a90*/  @!P6 IMAD.MOV R36, RZ, RZ, -R36 ;  /* 0x000000ffff24e224 */ /* 0x000fe200078e0a24 */
[----:B-1----:R-:W3:Y:S01]  /*9aa0*/  LDL.LU R86, [R1+0x268] ;  /* 0x0002680001567983 */ /* 0x002ee20000300800 */
[----:B------:R-:W-:Y:S02]  /*9ab0*/  ISETP.GE.AND P6, PT, R2, RZ, PT ;  /* 0x000000ff0200720c */ /* 0x000fe40003fc6270 */
[----:B------:R-:W-:Y:S01]  /*9ac0*/  IADD3 R2, P3, PT, R5, UR5, RZ ;  /* 0x0000000505027c10 */ /* 0x000fe2000ff7e0ff */
[----:B------:R-:W4:Y:S04]  /*9ad0*/  LDL.LU R77, [R1+0x26c] ;  /* 0x00026c00014d7983 */ /* 0x000f280000300800 */
[----:B------:R-:W3:Y:S04]  /*9ae0*/  LDL.LU R11, [R1+0x270] ;  /* 0x00027000010b7983 */ /* 0x000ee80000300800 */
[----:B------:R0:W-:Y:S04]  /*9af0*/  STL [R1+0x530], R78 ;  /* 0x0005304e01007387 */ /* 0x0001e80000100800 */
[----:B------:R1:W-:Y:S01]  /*9b00*/  STL [R1+0x52c], R79 ;  /* 0x00052c4f01007387 */ /* 0x0003e20000100800 */
[----:B------:R-:W-:-:S02]  /*9b10*/  PRMT R93, RZ, 0x7610, R93 ;  /* 0x00007610ff5d7816 */ /* 0x000fc4000000005d */
[----:B0-----:R-:W-:-:S05]  /*9b20*/  IADD3.X R78, PT, PT, R7, UR6, RZ, P3, !PT ;  /* 0x00000006074e7c10 */ /* 0x001fca0009ffe4ff */
[----:B-1----:R-:W-:Y:S01]  /*9b30*/  @P2 IMAD.MOV.U32 R79, RZ, RZ, R78 ;  /* 0x000000ffff4f2224 */ /* 0x002fe200078e004e */
[----:B--2---:R0:W-:Y:S04]  /*9b40*/  STL [R1], R0 ;  /* 0x0000000001007387 */ /* 0x0041e80000100800 */
[----:B0-----:R-:W2:Y:S04]  /*9b50*/  LDL.LU R0, [R1+0x274] ;  /* 0x0002740001007983 */ /* 0x001ea80000300800 */
[----:B------:R-:W-:Y:S04]  /*9b60*/  STL [R1+0x538], R2 ;  /* 0x0005380201007387 */ /* 0x000fe80000100800 */
[----:B------:R0:W-:Y:S02]  /*9b70*/  STL [R1+0x534], R78 ;  /* 0x0005344e01007387 */ /* 0x0001e40000100800 */
[----:B0-----:R-:W-:-:S02]  /*9b80*/  @P2 IMAD.MOV.U32 R78, RZ, RZ, R2 ;  /* 0x000000ffff4e2224 */ /* 0x001fc400078e0002 */
[----:B------:R-:W2:Y:S04]  /*9b90*/  LDL.LU R2, [R1+0x27c] ;  /* 0x00027c0001027983 */ /* 0x000ea80000300800 */
[----:B------:R-:W2:Y:S01]  /*9ba0*/  @P2 LDG.E.U8 R93, desc[UR24][R78.64] ;  /* 0x000000184e5d2981 */ /* 0x000ea2000c1e1100 */
[----:B------:R-:W-:-:S03]  /*9bb0*/  ISETP.GE.AND P4, PT, R87, RZ, PT ;  /* 0x000000ff5700720c */ /* 0x000fc60003f86270 */
[----:B------:R-:W2:Y:S01]  /*9bc0*/  LDL.LU R87, [R1+0x278] ;  /* 0x0002780001577983 */ /* 0x000ea20000300800 */
[----:B---3--:R-:W-:-:S03]  /*9bd0*/  ISETP.GE.AND P3, PT, R86, RZ, PT ;  /* 0x000000ff5600720c */ /* 0x008fc60003f66270 */
[----:B------:R-:W3:Y:S06]  /*9be0*/  LDL.LU R86, [R1+0x280] ;  /* 0x0002800001567983 */ /* 0x000eec0000300800 */
[----:B------:R-:W-:Y:S01]  /*9bf0*/  @!P4 IMAD.MOV R39, RZ, RZ, -R39 ;  /* 0x000000ffff27c224 */ /* 0x000fe200078e0a27 */
[----:B----4-:R-:W-:Y:S02]  /*9c00*/  ISETP.GE.AND P4, PT, R77, RZ, PT ;  /* 0x000000ff4d00720c */ /* 0x010fe40003f86270 */
[----:B------:R-:W-:Y:S01]  /*9c10*/  ISETP.GE.AND P2, PT, R11, RZ, PT ;  /* 0x000000ff0b00720c */ /* 0x000fe20003f46270 */
[----:B------:R-:W-:Y:S01]  /*9c20*/  VIADD R11, R3, 0xfffffff9 ;  /* 0xfffffff9030b7836 */ /* 0x000fe20000000000 */
[----:B------:R-:W-:Y:S01]  /*9c30*/  UIMAD UR5, UR12, 0x6, URZ ;  /* 0x000000060c0578a4 */ /* 0x000fe2000f8e02ff */
[----:B------:R-:W-:-:S03]  /*9c40*/  @!P3 IMAD.MOV R38, RZ, RZ, -R38 ;  /* 0x000000ffff26b224 */ /* 0x000fc600078e0a26 */
[----:B------:R-:W-:Y:S01]  /*9c50*/  ISETP.GE.U32.AND P3, PT, R11, 0x7fffffba, PT ;  /* 0x7fffffba0b00780c */ /* 0x000fe20003f66070 */
[----:B------:R-:W-:Y:S01]  /*9c60*/  USHF.R.S32.HI UR6, URZ, 0x1f, UR5 ;  /* 0x0000001fff067899 */ /* 0x000fe20008011405 */
[----:B------:R-:W-:-:S05]  /*9c70*/  @!P6 IMAD.MOV R40, RZ, RZ, -R40 ;  /* 0x000000ffff28e224 */ /* 0x000fca00078e0a28 */
[----:B------:R-:W-:Y:S01]  /*9c80*/  @!P2 IMAD.MOV R37, RZ, RZ, -R37 ;  /* 0x000000ffff25a224 */ /* 0x000fe200078e0a25 */
[----:B--2---:R0:W-:Y:S04]  /*9c90*/  STL [R1+0x770], R93 ;  /* 0x0007705d01007387 */ /* 0x0041e80000100800 */
[----:B0-----:R-:W2:Y:S04]  /*9ca0*/  LDL.LU R93, [R1+0x288] ;  /* 0x00028800015d7983 */ /* 0x001ea80000300800 */
[----:B------:R-:W4:Y:S01]  /*9cb0*/  LDL.LU R77, [R1+0x284] ;  /* 0x00028400014d7983 */ /* 0x000f220000300800 */
[----:B------:R-:W-:-:S02]  /*9cc0*/  ISETP.GE.AND P2, PT, R0, RZ, PT ;  /* 0x000000ff0000720c */ /* 0x000fc40003f46270 */
[----:B------:R-:W-:-:S04]  /*9cd0*/  IADD3 R0, P6, PT, R4, UR5, RZ ;  /* 0x0000000504007c10 */ /* 0x000fc8000ffde0ff */
[----:B------:R-:W-:Y:S01]  /*9ce0*/  IADD3.X R11, PT, PT, R6, UR6, RZ, P6, !PT ;  /* 0x00000006060b7c10 */ /* 0x000fe2000b7fe4ff */
[----:B------:R0:W-:Y:S01]  /*9cf0*/  STL [R1+0xd0], R0 ;  /* 0x0000d00001007387 */ /* 0x0001e20000100800 */
[----:B------:R-:W-:-:S03]  /*9d00*/  @!P3 IMAD.MOV.U32 R78, RZ, RZ, R0 ;  /* 0x000000ffff4eb224 */ /* 0x000fc600078e0000 */
[----:B------:R1:W-:Y:S04]  /*9d10*/  STL [R1+0xcc], R11 ;  /* 0x0000cc0b01007387 */ /* 0x0003e80000100800 */
[----:B0-----:R-:W2:Y:S01]  /*9d20*/  LDL.LU R0, [R1+0x28c] ;  /* 0x00028c0001007983 */ /* 0x001ea20000300800 */
[----:B------:R-:W-:Y:S01]  /*9d30*/  PRMT R92, RZ, 0x7610, R92 ;  /* 0x00007610ff5c7816 */ /* 0x000fe2000000005c */
[----:B------:R-:W-:Y:S02]  /*9d40*/  @!P3 IMAD.MOV.U32 R79, RZ, RZ, R11 ;  /* 0x000000ffff4fb224 */ /* 0x000fe400078e000b */
[----:B------:R-:W-:Y:S01]  /*9d50*/  @!P4 IMAD.MOV R42, RZ, RZ, -R42 ;  /* 0x000000ffff2ac224 */ /* 0x000fe200078e0a2a */
[----:B-1----:R-:W-:Y:S02]  /*9d60*/  IADD3 R11, P4, PT, R5, UR5, RZ ;  /* 0x00000005050b7c10 */ /* 0x002fe4000ff9e0ff */
[----:B------:R0:W2:Y:S01]  /*9d70*/  @!P3 LDG.E.U8 R92, desc[UR24][R78.64] ;  /* 0x000000184e5cb981 */ /* 0x0000a2000c1e1100 */
[----:B------:R-:W-:Y:S01]  /*9d80*/  ISETP.GE.AND P6, PT, R2, RZ, PT ;  /* 0x000000ff0200720c */ /* 0x000fe20003fc6270 */
[----:B------:R-:W-:-:S02]  /*9d90*/  @!P2 IMAD.MOV R41, RZ, RZ, -R41 ;  /* 0x000000ffff29a224 */ /* 0x000fc400078e0a29 */
[----:B------:R-:W2:Y:S01]  /*9da0*/  LDL.LU R2, [R1+0x29c] ;  /* 0x00029c0001027983 */ /* 0x000ea20000300800 */
[----:B------:R-:W-:Y:S02]  /*9db0*/  ISETP.GE.AND P2, PT, R87, RZ, PT ;  /* 0x000000ff5700720c */ /* 0x000fe40003f46270 */
[----:B0-----:R-:W-:Y:S01]  /*9dc0*/  IADD3.X R78, PT, PT, R7, UR6, RZ, P4, !PT ;  /* 0x00000006074e7c10 */ /* 0x001fe2000a7fe4ff */
[----:B------:R-:W-:Y:S01]  /*9dd0*/  STL [R1+0xf8], R11 ;  /* 0x0000f80b01007387 */ /* 0x000fe20000100800 */
[----:B---3--:R-:W-:-:S03]  /*9de0*/  ISETP.GE.AND P4, PT, R86, RZ, PT ;  /* 0x000000ff5600720c */ /* 0x008fc60003f86270 */
[----:B------:R0:W-:Y:S04]  /*9df0*/  STL [R1+0xf4], R78 ;  /* 0x0000f44e01007387 */ /* 0x0001e80000100800 */
[----:B------:R-:W3:Y:S04]  /*9e00*/  LDL.LU R87, [R1+0x298] ;  /* 0x0002980001577983 */ /* 0x000ee80000300800 */
[----:B------:R-:W3:Y:S01]  /*9e10*/  LDL.LU R86, [R1+0x2bc] ;  /* 0x0002bc0001567983 */ /* 0x000ee20000300800 */
[----:B------:R-:W-:Y:S02]  /*9e20*/  @!P3 IMAD.MOV.U32 R79, RZ, RZ, R78 ;  /* 0x000000ffff4fb224 */ /* 0x000fe400078e004e */
[----:B------:R-:W-:-:S02]  /*9e30*/  @!P6 IMAD.MOV R46, RZ, RZ, -R46 ;  /* 0x000000ffff2ee224 */ /* 0x000fc400078e0a2e */
[----:B0-----:R-:W-:Y:S02]  /*9e40*/  @!P3 IMAD.MOV.U32 R78, RZ, RZ, R11 ;  /* 0x000000ffff4eb224 */ /* 0x001fe400078e000b */
[----:B------:R-:W-:Y:S01]  /*9e50*/  VIADD R11, R3, 0xfffffff1 ;  /* 0xfffffff1030b7836 */ /* 0x000fe20000000000 */
[----:B------:R-:W-:-:S06]  /*9e60*/  PRMT R91, RZ, 0x7610, R91 ;  /* 0x00007610ff5b7816 */ /* 0x000fcc000000005b */
[----:B------:R0:W3:Y:S01]  /*9e70*/  @!P3 LDG.E.U8 R91, desc[UR24][R78.64] ;  /* 0x000000184e5bb981 */ /* 0x0000e2000c1e1100 */
[----:B------:R-:W-:Y:S01]  /*9e80*/  UIMAD UR5, UR12, 0xe, URZ ;  /* 0x0000000e0c0578a4 */ /* 0x000fe2000f8e02ff */
[----:B------:R-:W-:Y:S01]  /*9e90*/  @!P2 IMAD.MOV R45, RZ, RZ, -R45 ;  /* 0x000000ffff2da224 */ /* 0x000fe200078e0a2d */
[----:B------:R-:W-:Y:S01]  /*9ea0*/  ISETP.GE.U32.AND P2, PT, R11, 0x7fffffb2, PT ;  /* 0x7fffffb20b00780c */ /* 0x000fe20003f46070 */
[----:B------:R-:W-:Y:S01]  /*9eb0*/  @!P4 IMAD.MOV R44, RZ, RZ, -R44 ;  /* 0x000000ffff2cc224 */ /* 0x000fe200078e0a2c */
[----:B------:R-:W-:Y:S01]  /*9ec0*/  USHF.R.S32.HI UR6, URZ, 0x1f, UR5 ;  /* 0x0000001fff067899 */ /* 0x000fe20008011405 */
[----:B----4-:R-:W-:Y:S02]  /*9ed0*/  ISETP.GE.AND P6, PT, R77, RZ, PT ;  /* 0x000000ff4d00720c */ /* 0x010fe40003fc6270 */
[----:B------:R-:W4:Y:S04]  /*9ee0*/  LDL.LU R77, [R1+0x2dc] ;  /* 0x0002dc00014d7983 */ /* 0x000f280000300800 */
[----:B------:R-:W4:Y:S01]  /*9ef0*/  LDL.LU R3, [R1+0x2d8] ;  /* 0x0002d80001037983 */ /* 0x000f220000300800 */
[----:B--2---:R-:W-:-:S13]  /*9f00*/  ISETP.GE.AND P3, PT, R93, RZ, PT ;  /* 0x000000ff5d00720c */ /* 0x004fda0003f66270 */
[----:B------:R-:W-:Y:S01]  /*9f10*/  @!P3 IMAD.MOV R43, RZ, RZ, -R43 ;  /* 0x000000ffff2bb224 */ /* 0x000fe200078e0a2b */
[----:B------:R-:W-:Y:S02]  /*9f20*/  ISETP.GE.AND P3, PT, R0, RZ, PT ;  /* 0x000000ff0000720c */ /* 0x000fe40003f66270 */
[----:B------:R-:W-:-:S04]  /*9f30*/  IADD3 R0, P4, PT, R4, UR5, RZ ;  /* 0x0000000504007c10 */ /* 0x000fc8000ff9e0ff */
[----:B------:R-:W-:Y:S01]  /*9f40*/  IADD3.X R11, PT, PT, R6, UR6, RZ, P4, !PT ;  /* 0x00000006060b7c10 */ /* 0x000fe2000a7fe4ff */
[----:B------:R1:W-:Y:S01]  /*9f50*/  STL [R1+0x414], R0 ;  /* 0x0004140001007387 */ /* 0x0003e20000100800 */
[----:B0-----:R-:W-:-:S03]  /*9f60*/  @!P2 IMAD.MOV.U32 R78, RZ, RZ, R0 ;  /* 0x000000ffff4ea224 */ /* 0x001fc600078e0000 */
[----:B------:R0:W-:Y:S04]  /*9f70*/  STL [R1+0x410], R11 ;  /* 0x0004100b01007387 */ /* 0x0001e80000100800 */
[----:B-1----:R-:W2:Y:S01]  /*9f80*/  LDL.LU R0, [R1+0x2ec] ;  /* 0x0002ec0001007983 */ /* 0x002ea20000300800 */
[----:B------:R-:W-:Y:S01]  /*9f90*/  PRMT R90, RZ, 0x7610, R90 ;  /* 0x00007610ff5a7816 */ /* 0x000fe2000000005a */
[----:B------:R-:W-:Y:S01]  /*9fa0*/  @!P2 IMAD.MOV.U32 R79, RZ, RZ, R11 ;  /* 0x000000ffff4fa224 */ /* 0x000fe200078e000b */
[----:B0-----:R-:W-:Y:S01]  /*9fb0*/  IADD3 R11, P4, PT, R5, UR5, RZ ;  /* 0x00000005050b7c10 */ /* 0x001fe2000ff9e0ff */
[----:B------:R-:W-:-:S03]  /*9fc0*/  @!P6 IMAD.MOV R48, RZ, RZ, -R48 ;  /* 0x000000ffff30e224 */ /* 0x000fc600078e0a30 */
[----:B------:R0:W2:Y:S01]  /*9fd0*/  @!P2 LDG.E.U8 R90, desc[UR24][R78.64] ;  /* 0x000000184e5aa981 */ /* 0x0000a2000c1e1100 */
[----:B------:R-:W-:Y:S01]  /*9fe0*/  ISETP.GE.AND P6, PT, R2, RZ, PT ;  /* 0x000000ff0200720c */ /* 0x000fe20003fc6270 */
[----:B------:R-:W-:Y:S02]  /*9ff0*/  @!P3 IMAD.MOV R47, RZ, RZ, -R47 ;  /* 0x000000ffff2fb224 */ /* 0x000fe400078e0a2f */
[----:B------:R-:W2:Y:S01]  /*a000*/  LDL.LU R2, [R1+0x2fc] ;  /* 0x0002fc0001027983 */ /* 0x000ea20000300800 */
[----:B---3--:R-:W-:Y:S02]  /*a010*/  ISETP.GE.AND P3, PT, R87, RZ, PT ;  /* 0x000000ff5700720c */ /* 0x008fe40003f66270 */
[----:B0-----:R-:W-:Y:S01]  /*a020*/  IADD3.X R78, PT, PT, R7, UR6, RZ, P4, !PT ;  /* 0x00000006074e7c10 */ /* 0x001fe2000a7fe4ff */
[----:B------:R-:W-:Y:S01]  /*a030*/  STL [R1+0x41c], R11 ;  /* 0x00041c0b01007387 */ /* 0x000fe20000100800 */
[----:B------:R-:W-:-:S03]  /*a040*/  ISETP.GE.AND P4, PT, R86, RZ, PT ;  /* 0x000000ff5600720c */ /* 0x000fc60003f86270 */
[----:B------:R0:W-:Y:S04]  /*a050*/  STL [R1+0x418], R78 ;  /* 0x0004184e01007387 */ /* 0x0001e80000100800 */
[----:B------:R-:W3:Y:S04]  /*a060*/  LDL.LU R87, [R1+0x2f8] ;  /* 0x0002f80001577983 */ /* 0x000ee80000300800 */
[----:B------:R-:W3:Y:S01]  /*a070*/  LDL.LU R86, [R1+0x2f0] ;  /* 0x0002f00001567983 */ /* 0x000ee20000300800 */
[----:B------:R-:W-:Y:S01]  /*a080*/  PRMT R89, RZ, 0x7610, R89 ;  /* 0x00007610ff597816 */ /* 0x000fe20000000059 */
[----:B------:R-:W-:-:S02]  /*a090*/  @!P2 IMAD.MOV.U32 R79, RZ, RZ, R78 ;  /* 0x000000ffff4fa224 */ /* 0x000fc400078e004e */
[----:B0-----:R-:W-:Y:S02]  /*a0a0*/  @!P2 IMAD.MOV.U32 R78, RZ, RZ, R11 ;  /* 0x000000ffff4ea224 */ /* 0x001fe400078e000b */
[----:B------:R-:W-:-:S03]  /*a0b0*/  @!P6 IMAD.MOV R52, RZ, RZ, -R52 ;  /* 0x000000ffff34e224 */ /* 0x000fc600078e0a34 */
[----:B------:R0:W3:Y:S01]  /*a0c0*/  @!P2 LDG.E.U8 R89, desc[UR24][R78.64] ;  /* 0x000000184e59a981 */ /* 0x0000e2000c1e1100 */
[----:B----4-:R-:W-:-:S03]  /*a0d0*/  ISETP.GE.AND P2, PT, R77, RZ, PT ;  /* 0x000000ff4d00720c */ /* 0x010fc60003f46270 */
[----:B------:R-:W4:Y:S01]  /*a0e0*/  LDL.LU R77, [R1+0x2e8] ;  /* 0x0002e800014d7983 */ /* 0x000f220000300800 */
[----:B------:R-:W-:-:S03]  /*a0f0*/  ISETP.GE.AND P6, PT, R3, RZ, PT ;  /* 0x000000ff0300720c */ /* 0x000fc60003fc6270 */
[----:B------:R-:W4:Y:S01]  /*a100*/  LDL.LU R3, [R1+0x2d4] ;  /* 0x0002d40001037983 */ /* 0x000f220000300800 */
[----:B------:R-:W-:Y:S01]  /*a110*/  SHF.R.U32.HI R11, RZ, 0x9, R10 ;  /* 0x00000009ff0b7819 */ /* 0x000fe2000001160a */
[----:B------:R-:W-:Y:S01]  /*a120*/  UIMAD UR5, UR12, 0x16, URZ ;  /* 0x000000160c0578a4 */ /* 0x000fe2000f8e02ff */
[----:B------:R-:W-:Y:S02]  /*a130*/  @!P3 IMAD.MOV R51, RZ, RZ, -R51 ;  /* 0x000000ffff33b224 */ /* 0x000fe400078e0a33 */
[----:B------:R-:W-:Y:S01]  /*a140*/  LOP3.LUT P3, RZ, R11, 0x1, RZ, 0xc0, !PT ;  /* 0x000000010bff7812 */ /* 0x000fe2000786c0ff */
[----:B------:R-:W-:Y:S01]  /*a150*/  USHF.R.S32.HI UR6, URZ, 0x1f, UR5 ;  /* 0x0000001fff067899 */ /* 0x000fe20008011405 */
[----:B------:R-:W-:Y:S02]  /*a160*/  @!P2 IMAD.MOV R49, RZ, RZ, -R49 ;  /* 0x000000ffff31a224 */ /* 0x000fe400078e0a31 */
[----:B------:R-:W-:Y:S01]  /*a170*/  @!P4 IMAD.MOV R50, RZ, RZ, -R50 ;  /* 0x000000ffff32c224 */ /* 0x000fe200078e0a32 */
[----:B--2---:R-:W-:-:S02]  /*a180*/  ISETP.GE.AND P2, PT, R0, RZ, PT ;  /* 0x000000ff0000720c */ /* 0x004fc40003f46270 */
[----:B------:R-:W-:-:S04]  /*a190*/  IADD3 R0, P4, PT, R4, UR5, RZ ;  /* 0x0000000504007c10 */ /* 0x000fc8000ff9e0ff */
[----:B------:R-:W-:Y:S01]  /*a1a0*/  IADD3.X R11, PT, PT, R6, UR6, RZ, P4, !PT ;  /* 0x00000006060b7c10 */ /* 0x000fe2000a7fe4ff */
[----:B------:R1:W-:Y:S01]  /*a1b0*/  STL [R1+0x484], R0 ;  /* 0x0004840001007387 */ /* 0x0003e20000100800 */
[----:B0-----:R-:W-:-:S03]  /*a1c0*/  @P3 IMAD.MOV.U32 R78, RZ, RZ, R0 ;  /* 0x000000ffff4e3224 */ /* 0x001fc600078e0000 */
[----:B------:R0:W-:Y:S04]  /*a1d0*/  STL [R1+0x480], R11 ;  /* 0x0004800b01007387 */ /* 0x0001e80000100800 */
[----:B-1----:R-:W2:Y:S01]  /*a1e0*/  LDL.LU R0, [R1+0x2e4] ;  /* 0x0002e40001007983 */ /* 0x002ea20000300800 */
[----:B------:R-:W-:Y:S01]  /*a1f0*/  PRMT R88, RZ, 0x7610, R88 ;  /* 0x00007610ff587816 */ /* 0x000fe20000000058 */
[----:B------:R-:W-:Y:S01]  /*a200*/  @P3 IMAD.MOV.U32 R79, RZ, RZ, R11 ;  /* 0x000000ffff4f3224 */ /* 0x000fe200078e000b */
[----:B0-----:R-:W-:Y:S01]  /*a210*/  IADD3 R11, P4, PT, R5, UR5, RZ ;  /* 0x00000005050b7c10 */ /* 0x001fe2000ff9e0ff */
[----:B------:R-:W-:-:S03]  /*a220*/  @!P6 IMAD.MOV R54, RZ, RZ, -R54 ;  /* 0x000000ffff36e224 */ /* 0x000fc600078e0a36 */
[----:B------:R0:W2:Y:S01]  /*a230*/  @P3 LDG.E.U8 R88, desc[UR24][R78.64] ;  /* 0x000000184e583981 */ /* 0x0000a2000c1e1100 */
        /* <DEDUP_REMOVED lines=11> */
[----:B------:R-:W-:-:S02]  /*a2f0*/  @P3 IMAD.MOV.U32 R79, RZ, RZ, R78 ;  /* 0x000000ffff4f3224 */ /* 0x000fc400078e004e */
[----:B0-----:R-:W-:Y:S02]  /*a300*/  @P3 IMAD.MOV.U32 R78, RZ, RZ, R11 ;  /* 0x000000ffff4e3224 */ /* 0x001fe400078e000b */
[----:B------:R-:W-:-:S03]  /*a310*/  @!P6 IMAD.MOV R58, RZ, RZ, -R58 ;  /* 0x000000ffff3ae224 */ /* 0x000fc600078e0a3a */
[----:B------:R0:W3:Y:S01]  /*a320*/  @P3 LDG.E.U8 R85, desc[UR24][R78.64] ;  /* 0x000000184e553981 */ /* 0x0000e2000c1e1100 */
        /* <DEDUP_REMOVED lines=11> */
[----:B------:R-:W-:-:S02]  /*a3e0*/  PRMT R84, RZ, 0x7610, R84 ;  /* 0x00007610ff547816 */ /* 0x000fc40000000054 */
[----:B--2---:R-:W-:Y:S02]  /*a3f0*/  ISETP.GE.AND P3, PT, R0, RZ, PT ;  /* 0x000000ff0000720c */ /* 0x004fe40003f66270 */
[----:B------:R-:W-:-:S04]  /*a400*/  IADD3 R0, P4, PT, R4, UR5, RZ ;  /* 0x0000000504007c10 */ /* 0x000fc8000ff9e0ff */
[----:B------:R-:W-:Y:S01]  /*a410*/  IADD3.X R11, PT, PT, R6, UR6, RZ, P4, !PT ;  /* 0x00000006060b7c10 */ /* 0x000fe2000a7fe4ff */
[----:B------:R1:W-:Y:S01]  /*a420*/  STL [R1+0x4d0], R0 ;  /* 0x0004d00001007387 */ /* 0x0003e20000100800 */
[----:B0-----:R-:W-:-:S03]  /*a430*/  @P2 IMAD.MOV.U32 R78, RZ, RZ, R0 ;  /* 0x000000ffff4e2224 */ /* 0x001fc600078e0000 */
[----:B------:R0:W-:Y:S04]  /*a440*/  STL [R1+0x4cc], R11 ;  /* 0x0004cc0b01007387 */ /* 0x0001e80000100800 */
[----:B-1----:R-:W2:Y:S01]  /*a450*/  LDL.LU R0, [R1+0x2d0] ;  /* 0x0002d00001007983 */ /* 0x002ea20000300800 */
[----:B------:R-:W-:Y:S01]  /*a460*/  @P2 IMAD.MOV.U32 R79, RZ, RZ, R11 ;  /* 0x000000ffff4f2224 */ /* 0x000fe200078e000b */
[----:B0-----:R-:W-:-:S04]  /*a470*/  IADD3 R11, P4, PT, R5, UR5, RZ ;  /* 0x00000005050b7c10 */ /* 0x001fc8000ff9e0ff */
[----:B------:R0:W2:Y:S01]  /*a480*/  @P2 LDG.E.U8 R84, desc[UR24][R78.64] ;  /* 0x000000184e542981 */ /* 0x0000a2000c1e1100 */
[----:B------:R-:W-:Y:S01]  /*a490*/  @!P6 IMAD.MOV R60, RZ, RZ, -R60 ;  /* 0x000000ffff3ce224 */ /* 0x000fe200078e0a3c */
[----:B------:R-:W-:Y:S01]  /*a4a0*/  ISETP.GE.AND P6, PT, R2, RZ, PT ;  /* 0x000000ff0200720c */ /* 0x000fe20003fc6270 */
[----:B------:R-:W-:Y:S01]  /*a4b0*/  @!P3 IMAD.MOV R59, RZ, RZ, -R59 ;  /* 0x000000ffff3bb224 */ /* 0x000fe200078e0a3b */
        /* <DEDUP_REMOVED lines=8> */
[----:B------:R-:W-:Y:S01]  /*a540*/  @!P6 IMAD.MOV R64, RZ, RZ, -R64 ;  /* 0x000000ffff40e224 */ /* 0x000fe200078e0a40 */
[----:B----4-:R-:W-:-:S02]  /*a550*/  ISETP.GE.AND P6, PT, R3, RZ, PT ;  /* 0x000000ff0300720c */ /* 0x010fc40003fc6270 */
[----:B------:R-:W4:Y:S01]  /*a560*/  LDL.LU R3, [R1+0x2b8] ;  /* 0x0002b80001037983 */ /* 0x000f220000300800 */
[----:B------:R-:W-:Y:S01]  /*a570*/  PRMT R83, RZ, 0x7610, R83 ;  /* 0x00007610ff537816 */ /* 0x000fe20000000053 */
[----:B------:R-:W-:Y:S02]  /*a580*/  @P2 IMAD.MOV.U32 R79, RZ, RZ, R78 ;  /* 0x000000ffff4f2224 */ /* 0x000fe400078e004e */
[----:B0-----:R-:W-:-:S05]  /*a590*/  @P2 IMAD.MOV.U32 R78, RZ, RZ, R11 ;  /* 0x000000ffff4e2224 */ /* 0x001fca00078e000b */
[----:B------:R0:W4:Y:S01]  /*a5a0*/  @P2 LDG.E.U8 R83, desc[UR24][R78.64] ;  /* 0x000000184e532981 */ /* 0x000122000c1e1100 */
[----:B------:R-:W-:Y:S02]  /*a5b0*/  ISETP.GE.AND P2, PT, R77, RZ, PT ;  /* 0x000000ff4d00720c */ /* 0x000fe40003f46270 */
[----:B------:R-:W-:Y:S01]  /*a5c0*/  SHF.R.U64 R11, R8, 0x19, RZ ;  /* 0x00000019080b7819 */ /* 0x000fe200000012ff */
[----:B------:R-:W-:Y:S01]  /*a5d0*/  UIMAD UR5, UR12, 0x26, URZ ;  /* 0x000000260c0578a4 */ /* 0x000fe2000f8e02ff */
[----:B------:R-:W-:Y:S01]  /*a5e0*/  @!P3 IMAD.MOV R63, RZ, RZ, -R63 ;  /* 0x000000ffff3fb224 */ /* 0x000fe200078e0a3f */
[----:B------:R-:W4:Y:S01]  /*a5f0*/  LDL.LU R77, [R1+0x2b4] ;  /* 0x0002b400014d7983 */ /* 0x000f220000300800 */
[----:B------:R-:W-:Y:S01]  /*a600*/  LOP3.LUT P3, RZ, R11, 0x1, RZ, 0xc0, !PT ;  /* 0x000000010bff7812 */ /* 0x000fe2000786c0ff */
[----:B------:R-:W-:Y:S01]  /*a610*/  USHF.R.S32.HI UR6, URZ, 0x1f, UR5 ;  /* 0x0000001fff067899 */ /* 0x000fe20008011405 */
[----:B------:R-:W-:-:S05]  /*a620*/  @!P4 IMAD.MOV R62, RZ, RZ, -R62 ;  /* 0x000000ffff3ec224 */ /* 0x000fca00078e0a3e */
[----:B------:R-:W-:Y:S01]  /*a630*/  @!P2 IMAD.MOV R61, RZ, RZ, -R61 ;  /* 0x000000ffff3da224 */ /* 0x000fe200078e0a3d */
[----:B------:R-:W-:Y:S01]  /*a640*/  PRMT R82, RZ, 0x7610, R82 ;  /* 0x00007610ff527816 */ /* 0x000fe20000000052 */
[----:B------:R-:W-:Y:S01]  /*a650*/  @!P6 IMAD.MOV R66, RZ, RZ, -R66 ;  /* 0x000000ffff42e224 */ /* 0x000fe200078e0a42 */
        /* <DEDUP_REMOVED lines=10> */
[----:B------:R-:W-:Y:S01]  /*a700*/  ISETP.GE.AND P6, PT, R2, RZ, PT ;  /* 0x000000ff0200720c */ /* 0x000fe20003fc6270 */
[----:B------:R-:W-:Y:S01]  /*a710*/  @!P2 IMAD.MOV R65, RZ, RZ, -R65 ;  /* 0x000000ffff41a224 */ /* 0x000fe200078e0a41 */
[----:B---3--:R-:W-:Y:S01]  /*a720*/  ISETP.GE.AND P2, PT, R87, RZ, PT ;  /* 0x000000ff5700720c */ /* 0x008fe20003f46270 */
[----:B------:R-:W3:Y:S04]  /*a730*/  LDL.LU R2, [R1+0x2a0] ;  /* 0x0002a00001027983 */ /* 0x000ee80000300800 */
[----:B------:R-:W3:Y:S01]  /*a740*/  LDL.LU R87, [R1+0x294] ;  /* 0x0002940001577983 */ /* 0x000ee20000300800 */
[----:B0-----:R-:W-:-:S03]  /*a750*/  IADD3.X R78, PT, PT, R7, UR6, RZ, P4, !PT ;  /* 0x00000006074e7c10 */ /* 0x001fc6000a7fe4ff */
[----:B------:R-:W-:Y:S01]  /*a760*/  STL [R1+0x4f8], R11 ;  /* 0x0004f80b01007387 */ /* 0x000fe20000100800 */
[----:B------:R-:W-:-:S03]  /*a770*/  ISETP.GE.AND P4, PT, R86, RZ, PT ;  /* 0x000000ff5600720c */ /* 0x000fc60003f86270 */
[----:B------:R0:W-:Y:S04]  /*a780*/  STL [R1+0x4f4], R78 ;  /* 0x0004f44e01007387 */ /* 0x0001e80000100800 */
[----:B------:R-:W3:Y:S01]  /*a790*/  LDL.LU R86, [R1+0x290] ;  /* 0x0002900001567983 */ /* 0x000ee20000300800 */
[----:B------:R-:W-:Y:S01]  /*a7a0*/  PRMT R81, RZ, 0x7610, R81 ;  /* 0x00007610ff517816 */ /* 0x000fe20000000051 */
[----:B------:R-:W-:Y:S02]  /*a7b0*/  @P3 IMAD.MOV.U32 R79, RZ, RZ, R78 ;  /* 0x000000ffff4f3224 */ /* 0x000fe400078e004e */
[----:B0-----:R-:W-:-:S05]  /*a7c0*/  @P3 IMAD.MOV.U32 R78, RZ, RZ, R11 ;  /* 0x000000ffff4e3224 */ /* 0x001fca00078e000b */
[----:B------:R0:W3:Y:S01]  /*a7d0*/  @P3 LDG.E.U8 R81, desc[UR24][R78.64] ;  /* 0x000000184e513981 */ /* 0x0000e2000c1e1100 */
[----:B----4-:R-:W-:-:S03]  /*a7e0*/  ISETP.GE.AND P3, PT, R3, RZ, PT ;  /* 0x000000ff0300720c */ /* 0x010fc60003f66270 */
[----:B------:R-:W4:Y:S01]  /*a7f0*/  LDL.LU R3, [R1+0x2ac] ;  /* 0x0002ac0001037983 */ /* 0x000f220000300800 */
[----:B------:R-:W-:Y:S01]  /*a800*/  SHF.R.U64 R11, R8, 0x11, RZ ;  /* 0x00000011080b7819 */ /* 0x000fe200000012ff */
[----:B------:R-:W-:Y:S02]  /*a810*/  @!P2 IMAD.MOV R69, RZ, RZ, -R69 ;  /* 0x000000ffff45a224 */ /* 0x000fe400078e0a45 */
[----:B------:R-:W-:Y:S01]  /*a820*/  @!P4 IMAD.MOV R68, RZ, RZ, -R68 ;  /* 0x000000ffff44c224 */ /* 0x000fe200078e0a44 */
[----:B------:R-:W-:Y:S01]  /*a830*/  LOP3.LUT P2, RZ, R11, 0x1, RZ, 0xc0, !PT ;  /* 0x000000010bff7812 */ /* 0x000fe2000784c0ff */
[----:B------:R-:W-:Y:S01]  /*a840*/  UIMAD UR5, UR12, 0x2e, URZ ;  /* 0x0000002e0c0578a4 */ /* 0x000fe2000f8e02ff */
[----:B------:R-:W-:-:S03]  /*a850*/  @!P6 IMAD.MOV R70, RZ, RZ, -R70 ;  /* 0x000000ffff46e224 */ /* 0x000fc600078e0a46 */
[----:B------:R-:W-:Y:S01]  /*a860*/  USHF.R.S32.HI UR6, URZ, 0x1f, UR5 ;  /* 0x0000001fff067899 */ /* 0x000fe20008011405 */
[----:B------:R-:W-:Y:S01]  /*a870*/  @!P3 IMAD.MOV R67, RZ, RZ, -R67 ;  /* 0x000000ffff43b224 */ /* 0x000fe200078e0a43 */
[----:B------:R-:W-:Y:S02]  /*a880*/  ISETP.GE.AND P6, PT, R77, RZ, PT ;  /* 0x000000ff4d00720c */ /* 0x000fe40003fc6270 */
[----:B------:R-:W-:-:S11]  /*a890*/  PRMT R80, RZ, 0x7610, R80 ;  /* 0x00007610ff507816 */ /* 0x000fd60000000050 */
[----:B------:R-:W-:Y:S01]  /*a8a0*/  @!P6 IMAD.MOV R72, RZ, RZ, -R72 ;  /* 0x000000ffff48e224 */ /* 0x000fe200078e0a48 */
[----:B--2---:R-:W-:Y:S02]  /*a8b0*/  ISETP.GE.AND P4, PT, R0, RZ, PT ;  /* 0x000000ff0000720c */ /* 0x004fe40003f86270 */
[----:B------:R-:W-:-:S04]  /*a8c0*/  IADD3 R0, P3, PT, R4, UR5, RZ ;  /* 0x0000000504007c10 */ /* 0x000fc8000ff7e0ff */
[----:B------:R-:W-:Y:S01]  /*a8d0*/  IADD3.X R11, PT, PT, R6, UR6, RZ, P3, !PT ;  /* 0x00000006060b7c10 */ /* 0x000fe20009ffe4ff */
[----:B------:R1:W-:Y:S01]  /*a8e0*/  STL [R1+0x510], R0 ;  /* 0x0005100001007387 */ /* 0x0003e20000100800 */
[----:B0-----:R-:W-:-:S05]  /*a8f0*/  @P2 IMAD.MOV.U32 R78, RZ, RZ, R0 ;  /* 0x000000ffff4e2224 */ /* 0x001fca00078e0000 */
[----:B------:R-:W-:Y:S01]  /*a900*/  @!P4 IMAD.MOV R71, RZ, RZ, -R71 ;  /* 0x000000ffff47c224 */ /* 0x000fe200078e0a47 */
[----:B---3--:R-:W-:Y:S01]  /*a910*/  ISETP.GE.AND P3, PT, R2, RZ, PT ;  /* 0x000000ff0200720c */ /* 0x008fe20003f66270 */
[----:B------:R-:W-:Y:S01]  /*a920*/  @P2 IMAD.MOV.U32 R79, RZ, RZ, R11 ;  /* 0x000000ffff4f2224 */ /* 0x000fe200078e000b */
[----:B-1----:R-:W-:Y:S02]  /*a930*/  IADD3 R0, P4, PT, R5, UR5, RZ ;  /* 0x0000000505007c10 */ /* 0x002fe4000ff9e0ff */
[----:B------:R-:W-:Y:S02]  /*a940*/  ISETP.GE.AND P6, PT, R87, RZ, PT ;  /* 0x000000ff5700720c */ /* 0x000fe40003fc6270 */
[----:B------:R0:W2:Y:S01]  /*a950*/  @P2 LDG.E.U8 R80, desc[UR24][R78.64] ;  /* 0x000000184e502981 */ /* 0x0000a2000c1e1100 */
[----:B------:R-:W-:Y:S02]  /*a960*/  IADD3.X R2, PT, PT, R7, UR6, RZ, P4, !PT ;  /* 0x0000000607027c10 */ /* 0x000fe4000a7fe4ff */
[----:B------:R-:W-:Y:S01]  /*a970*/  ISETP.GE.AND P4, PT, R86, RZ, PT ;  /* 0x000000ff5600720c */ /* 0x000fe20003f86270 */
[----:B------:R-:W-:-:S02]  /*a980*/  @P2 IMAD.MOV.U32 R86, RZ, RZ, R0 ;  /* 0x000000ffff562224 */ /* 0x000fc400078e0000 */
[----:B------:R-:W-:Y:S01]  /*a990*/  @P2 IMAD.MOV.U32 R87, RZ, RZ, R2 ;  /* 0x000000ffff572224 */ /* 0x000fe200078e0002 */
[----:B0-----:R-:W-:Y:S01]  /*a9a0*/  PRMT R79, RZ, 0x7610, R79 ;  /* 0x00007610ff4f7816 */ /* 0x001fe2000000004f */
[----:B------:R-:W-:Y:S05]  /*a9b0*/  STL [R1+0x50c], R11 ;  /* 0x00050c0b01007387 */ /* 0x000fea0000100800 */
[----:B------:R0:W3:Y:S01]  /*a9c0*/  @P2 LDG.E.U8 R79, desc[UR24][R86.64] ;  /* 0x00000018564f2981 */ /* 0x0000e2000c1e1100 */
[----:B------:R-:W-:Y:S02]  /*a9d0*/  ISETP.NE.AND P2, PT, R9, RZ, PT ;  /* 0x000000ff0900720c */ /* 0x000fe40003f45270 */
[----:B------:R-:W-:Y:S01]  /*a9e0*/  LOP3.LUT R9, RZ, R9, RZ, 0x33, !PT ;  /* 0x00000009ff097212 */ /* 0x000fe200078e33ff */
[----:B------:R1:W-:Y:S04]  /*a9f0*/  STL [R1+0x518], R0 ;  /* 0x0005180001007387 */ /* 0x0003e80000100800 */
[----:B------:R0:W-:Y:S01]  /*aa00*/  STL [R1+0x514], R2 ;  /* 0x0005140201007387 */ /* 0x0001e20000100800 */
[----:B------:R-:W-:Y:S01]  /*aa10*/  @!P3 IMAD.MOV R75, RZ, RZ, -R75 ;  /* 0x000000ffff4bb224 */ /* 0x000fe200078e0a4b */
[----:B-1----:R-:W-:-:S02]  /*aa20*/  SEL R0, R9, R15, !P2 ;  /* 0x0000000f09007207 */ /* 0x002fc40005000000 */
[----:B0-----:R-:W-:-:S05]  /*aa30*/  SEL R2, R9, R16, !P2 ;  /* 0x0000001009027207 */ /* 0x001fca0005000000 */
[----:B------:R0:W-:Y:S04]  /*aa40*/  STL [R1+0x278], R2 ;  /* 0x0002780201007387 */ /* 0x0001e80000100800 */
[----:B------:R1:W-:Y:S01]  /*aa50*/  STL [R1+0x274], R0 ;  /* 0x0002740001007387 */ /* 0x0003e20000100800 */
[C---:B0-----:R-:W-:Y:S02]  /*aa60*/  SEL R2, R9.reuse, R14, !P2 ;  /* 0x0000000e09027207 */ /* 0x041fe40005000000 */
[----:B-1----:R-:W-:-:S03]  /*aa70*/  SEL R0, R9, R18, !P2 ;  /* 0x0000001209007207 */ /* 0x002fc60005000000 */
[----:B------:R0:W-:Y:S02]  /*aa80*/  STL [R1+0x270], R2 ;  /* 0x0002700201007387 */ /* 0x0001e40000100800 */
[C---:B0-----:R-:W-:Y:S01]  /*aa90*/  SEL R2, R9.reuse, R17, !P2 ;  /* 0x0000001109027207 */ /* 0x041fe20005000000 */
[----:B------:R-:W0:Y:S01]  /*aaa0*/  S2R R77, SR_TID.X ;  /* 0x00000000004d7919 */ /* 0x000e220000002100 */
[----:B------:R-:W-:Y:S02]  /*aab0*/  @!P6 IMAD.MOV R74, RZ, RZ, -R74 ;  /* 0x000000ffff4ae224 */ /* 0x000fe400078e0a4a */
[----:B------:R-:W-:Y:S01]  /*aac0*/  @!P4 IMAD.MOV R73, RZ, RZ, -R73 ;  /* 0x000000ffff49c224 */ /* 0x000fe200078e0a49 */
[C---:B------:R-:W-:Y:S02]  /*aad0*/  SEL R87, R9.reuse, R57, !P2 ;  /* 0x0000003909577207 */ /* 0x040fe40005000000 */
[C---:B------:R-:W-:Y:S02]  /*aae0*/  SEL R86, R9.reuse, R63, !P2 ;  /* 0x0000003f09567207 */ /* 0x040fe40005000000 */
[----:B------:R-:W-:-:S02]  /*aaf0*/  SEL R32, R9, R32, !P2 ;  /* 0x0000002009207207 */ /* 0x000fc40005000000 */
[C---:B------:R-:W-:Y:S02]  /*ab00*/  SEL R35, R9.reuse, R35, !P2 ;  /* 0x0000002309237207 */ /* 0x040fe40005000000 */
[C---:B------:R-:W-:Y:S02]  /*ab10*/  SEL R38, R9.reuse, R38, !P2 ;  /* 0x0000002609267207 */ /* 0x040fe40005000000 */
[C---:B------:R-:W-:Y:S02]  /*ab20*/  SEL R41, R9.reuse, R41, !P2 ;  /* 0x0000002909297207 */ /* 0x040fe40005000000 */
        /* <DEDUP_REMOVED lines=10> */
[----:B------:R-:W-:Y:S01]  /*abd0*/  SEL R74, R9, R74, !P2 ;  /* 0x0000004a094a7207 */ /* 0x000fe20005000000 */
[----:B------:R-:W-:-:S04]  /*abe0*/  UIMAD UR6, UR12, 0x36, URZ ;  /* 0x000000360c0678a4 */ /* 0x000fc8000f8e02ff */
[----:B------:R-:W-:Y:S01]  /*abf0*/  USHF.R.S32.HI UR14, URZ, 0x1f, UR6 ;  /* 0x0000001fff0e7899 */ /* 0x000fe20008011406 */
[----:B------:R-:W-:-:S04]  /*ac00*/  SHF.R.U32.HI R10, RZ, 0x8, R10 ;  /* 0x00000008ff0a7819 */ /* 0x000fc8000001160a */
[----:B------:R-:W-:Y:S02]  /*ac10*/  LOP3.LUT P6, RZ, R10, 0x1, RZ, 0xc0, !PT ;  /* 0x000000010aff7812 */ /* 0x000fe400078cc0ff */
[----:B----4-:R-:W-:Y:S02]  /*ac20*/  ISETP.GE.AND P3, PT, R3, RZ, PT ;  /* 0x000000ff0300720c */ /* 0x010fe40003f66270 */
[----:B------:R-:W-:-:S05]  /*ac30*/  SEL R3, R9, R13, !P2 ;  /* 0x0000000d09037207 */ /* 0x000fca0005000000 */
[----:B------:R1:W-:Y:S04]  /*ac40*/  STL [R1+0x26c], R3 ;  /* 0x00026c0301007387 */ /* 0x0003e80000100800 */
[----:B------:R4:W-:Y:S01]  /*ac50*/  STL [R1+0x268], R0 ;  /* 0x0002680001007387 */ /* 0x0009e20000100800 */
[----:B-1----:R-:W-:-:S03]  /*ac60*/  SEL R3, R9, R22, !P2 ;  /* 0x0000001609037207 */ /* 0x002fc60005000000 */
[----:B------:R1:W-:Y:S01]  /*ac70*/  STL [R1+0x264], R2 ;  /* 0x0002640201007387 */ /* 0x0003e20000100800 */
[----:B----4-:R-:W-:-:S03]  /*ac80*/  SEL R0, R9, R21, !P2 ;  /* 0x0000001509007207 */ /* 0x010fc60005000000 */
[----:B------:R4:W-:Y:S04]  /*ac90*/  STL [R1+0x260], R3 ;  /* 0x0002600301007387 */ /* 0x0009e80000100800 */
[----:B------:R0:W-:Y:S01]  /*aca0*/  STL [R1+0x25c], R0 ;  /* 0x00025c0001007387 */ /* 0x0001e20000100800 */
[C---:B-1----:R-:W-:Y:S02]  /*acb0*/  SEL R2, R9.reuse, R20, !P2 ;  /* 0x0000001409027207 */ /* 0x042fe40005000000 */
[----:B----4-:R-:W-:-:S03]  /*acc0*/  SEL R3, R9, R19, !P2 ;  /* 0x0000001309037207 */ /* 0x010fc60005000000 */
[----:B------:R1:W-:Y:S01]  /*acd0*/  STL [R1+0x258], R2 ;  /* 0x0002580201007387 */ /* 0x0003e20000100800 */
[----:B0-----:R-:W-:-:S03]  /*ace0*/  SEL R0, R9, R24, !P2 ;  /* 0x0000001809007207 */ /* 0x001fc60005000000 */
[----:B------:R0:W-:Y:S04]  /*acf0*/  STL [R1+0x254], R3 ;  /* 0x0002540301007387 */ /* 0x0001e80000100800 */
[----:B------:R4:W-:Y:S01]  /*ad00*/  STL [R1+0xec], R0 ;  /* 0x0000ec0001007387 */ /* 0x0009e20000100800 */
[C---:B-1----:R-:W-:Y:S02]  /*ad10*/  SEL R2, R9.reuse, R23, !P2 ;  /* 0x0000001709027207 */ /* 0x042fe40005000000 */
[----:B0-----:R-:W-:-:S03]  /*ad20*/  SEL R3, R9, R28, !P2 ;  /* 0x0000001c09037207 */ /* 0x001fc60005000000 */
[----:B------:R0:W-:Y:S01]  /*ad30*/  STL [R1+0xb4], R2 ;  /* 0x0000b40201007387 */ /* 0x0001e20000100800 */
[----:B----4-:R-:W-:-:S03]  /*ad40*/  SEL R0, R9, R27, !P2 ;  /* 0x0000001b09007207 */ /* 0x010fc60005000000 */
[----:B------:R1:W-:Y:S04]  /*ad50*/  STL [R1+0xa4], R3 ;  /* 0x0000a40301007387 */ /* 0x0003e80000100800 */
[----:B------:R4:W-:Y:S01]  /*ad60*/  STL [R1+0x98], R0 ;  /* 0x0000980001007387 */ /* 0x0009e20000100800 */
[C---:B0-----:R-:W-:Y:S02]  /*ad70*/  SEL R2, R9.reuse, R26, !P2 ;  /* 0x0000001a09027207 */ /* 0x041fe40005000000 */
[----:B-1----:R-:W-:-:S03]  /*ad80*/  SEL R3, R9, R25, !P2 ;  /* 0x0000001909037207 */ /* 0x002fc60005000000 */
[----:B------:R0:W-:Y:S01]  /*ad90*/  STL [R1+0x80], R2 ;  /* 0x0000800201007387 */ /* 0x0001e20000100800 */
[----:B----4-:R-:W-:-:S03]  /*ada0*/  SEL R0, R9, R30, !P2 ;  /* 0x0000001e09007207 */ /* 0x010fc60005000000 */
[----:B------:R-:W-:Y:S04]  /*adb0*/  STL [R1+0x7c], R3 ;  /* 0x00007c0301007387 */ /* 0x000fe80000100800 */
[----:B------:R1:W-:Y:S01]  /*adc0*/  STL [R1+0x78], R0 ;  /* 0x0000780001007387 */ /* 0x0003e20000100800 */
[C---:B0-----:R-:W-:Y:S02]  /*add0*/  SEL R2, R9.reuse, R29, !P2 ;  /* 0x0000001d09027207 */ /* 0x041fe40005000000 */
[----:B-1----:R-:W-:-:S03]  /*ade0*/  SEL R0, R9, R33, !P2 ;  /* 0x0000002109007207 */ /* 0x002fc60005000000 */
[----:B------:R-:W-:Y:S04]  /*adf0*/  STL [R1+0x74], R2 ;  /* 0x0000740201007387 */ /* 0x000fe80000100800 */
[----:B------:R0:W-:Y:S01]  /*ae00*/  STL [R1+0x70], R0 ;  /* 0x0000700001007387 */ /* 0x0001e20000100800 */
[C---:B------:R-:W-:Y:S02]  /*ae10*/  SEL R30, R9.reuse, R34, !P2 ;  /* 0x00000022091e7207 */ /* 0x040fe40005000000 */
[C---:B------:R-:W-:Y:S02]  /*ae20*/  SEL R34, R9.reuse, R36, !P2 ;  /* 0x0000002409227207 */ /* 0x040fe40005000000 */
[C---:B0-----:R-:W-:Y:S02]  /*ae30*/  SEL R0, R9.reuse, R39, !P2 ;  /* 0x0000002709007207 */ /* 0x041fe40005000000 */
[----:B------:R-:W-:-:S03]  /*ae40*/  SEL R36, R9, R40, !P2 ;  /* 0x0000002809247207 */ /* 0x000fc60005000000 */
[----:B------:R0:W-:Y:S01]  /*ae50*/  STL [R1+0x6c], R0 ;  /* 0x00006c0001007387 */ /* 0x0001e20000100800 */
[C---:B------:R-:W-:Y:S02]  /*ae60*/  SEL R40, R9.reuse, R42, !P2 ;  /* 0x0000002a09287207 */ /* 0x040fe40005000000 */
[C---:B------:R-:W-:Y:S02]  /*ae70*/  SEL R42, R9.reuse, R46, !P2 ;  /* 0x0000002e092a7207 */ /* 0x040fe40005000000 */
[C---:B------:R-:W-:Y:S02]  /*ae80*/  SEL R46, R9.reuse, R48, !P2 ;  /* 0x00000030092e7207 */ /* 0x040fe40005000000 */
[C---:B0-----:R-:W-:Y:S02]  /*ae90*/  SEL R0, R9.reuse, R45, !P2 ;  /* 0x0000002d09007207 */ /* 0x041fe40005000000 */
[C---:B------:R-:W-:Y:S02]  /*aea0*/  SEL R48, R9.reuse, R52, !P2 ;  /* 0x0000003409307207 */ /* 0x040fe40005000000 */
[C---:B------:R-:W-:Y:S01]  /*aeb0*/  SEL R52, R9.reuse, R54, !P2 ;  /* 0x0000003609347207 */ /* 0x040fe20005000000 */
[----:B------:R0:W-:Y:S01]  /*aec0*/  STL [R1+0x68], R0 ;  /* 0x0000680001007387 */ /* 0x0001e20000100800 */
[C---:B------:R-:W-:Y:S01]  /*aed0*/  SEL R54, R9.reuse, R58, !P2 ;  /* 0x0000003a09367207 */ /* 0x040fe20005000000 */
[----:B------:R-:W-:Y:S01]  /*aee0*/  @!P3 IMAD.MOV R76, RZ, RZ, -R76 ;  /* 0x000000ffff4cb224 */ /* 0x000fe200078e0a4c */
[----:B------:R-:W-:-:S02]  /*aef0*/  SEL R39, R9, R37, !P2 ;  /* 0x0000002509277207 */ /* 0x000fc40005000000 */
[C---:B------:R-:W-:Y:S01]  /*af00*/  SEL R58, R9.reuse, R60, !P2 ;  /* 0x0000003c093a7207 */ /* 0x040fe20005000000 */
[----:B------:R-:W4:Y:S01]  /*af10*/  LDL.LU R37, [R1+0x1b0] ;  /* 0x0001b00001257983 */ /* 0x000f220000300800 */
[C---:B------:R-:W-:Y:S02]  /*af20*/  SEL R60, R9.reuse, R64, !P2 ;  /* 0x00000040093c7207 */ /* 0x040fe40005000000 */
[C---:B0-----:R-:W-:Y:S01]  /*af30*/  SEL R0, R9.reuse, R51, !P2 ;  /* 0x0000003309007207 */ /* 0x041fe20005000000 */
[----:B------:R-:W2:Y:S01]  /*af40*/  LDL.LU R93, [R1+0x1cc] ;  /* 0x0001cc00015d7983 */ /* 0x000ea20000300800 */
[C---:B------:R-:W-:Y:S02]  /*af50*/  SEL R64, R9.reuse, R66, !P2 ;  /* 0x0000004209407207 */ /* 0x040fe40005000000 */
[C---:B------:R-:W-:Y:S01]  /*af60*/  SEL R66, R9.reuse, R70, !P2 ;  /* 0x0000004609427207 */ /* 0x040fe20005000000 */
[----:B------:R0:W-:Y:S01]  /*af70*/  STL [R1+0x60], R0 ;  /* 0x0000600001007387 */ /* 0x0001e20000100800 */
[----:B------:R-:W-:-:S02]  /*af80*/  SEL R3, R9, R69, !P2 ;  /* 0x0000004509037207 */ /* 0x000fc40005000000 */
[C---:B------:R-:W-:Y:S02]  /*af90*/  SEL R70, R9.reuse, R67, !P2 ;  /* 0x0000004309467207 */ /* 0x040fe40005000000 */
[C---:B------:R-:W-:Y:S02]  /*afa0*/  SEL R2, R9.reuse, R72, !P2 ;  /* 0x0000004809027207 */ /* 0x040fe40005000000 */
[C---:B------:R-:W-:Y:S02]  /*afb0*/  SEL R33, R9.reuse, R31, !P2 ;  /* 0x0000001f09217207 */ /* 0x040fe40005000000 */
[C---:B------:R-:W-:Y:S02]  /*afc0*/  SEL R45, R9.reuse, R43, !P2 ;  /* 0x0000002b092d7207 */ /* 0x040fe40005000000 */
[C---:B0-----:R-:W-:Y:S02]  /*afd0*/  SEL R0, R9.reuse, R75, !P2 ;  /* 0x0000004b09007207 */ /* 0x041fe40005000000 */
[----:B------:R-:W-:-:S02]  /*afe0*/  SEL R51, R9, R49, !P2 ;  /* 0x0000003109337207 */ /* 0x000fc40005000000 */
[C---:B------:R-:W-:Y:S01]  /*aff0*/  SEL R69, R9.reuse, R68, !P2 ;  /* 0x0000004409457207 */ /* 0x040fe20005000000 */
[----:B------:R-:W2:Y:S01]  /*b000*/  LDL.LU R49, [R1+0x1c8] ;  /* 0x0001c80001317983 */ /* 0x000ea20000300800 */
[C---:B------:R-:W-:Y:S02]  /*b010*/  SEL R72, R9.reuse, R71, !P2 ;  /* 0x0000004709487207 */ /* 0x040fe40005000000 */
[C---:B------:R-:W-:Y:S01]  /*b020*/  SEL R67, R9.reuse, R76, !P2 ;  /* 0x0000004c09437207 */ /* 0x040fe20005000000 */
[----:B------:R-:W2:Y:S01]  /*b030*/  LDL.LU R55, [R1+0x248] ;  /* 0x0002480001377983 */ /* 0x000ea20000300800 */
[----:B------:R-:W-:Y:S02]  /*b040*/  SEL R75, R9, R73, !P2 ;  /* 0x00000049094b7207 */ /* 0x000fe40005000000 */
[----:B------:R-:W-:Y:S01]  /*b050*/  SHF.R.U64 R9, R8, 0x9, RZ ;  /* 0x0000000908097819 */ /* 0x000fe200000012ff */
[----:B------:R-:W2:Y:S03]  /*b060*/  LDL.LU R61, [R1+0x24c] ;  /* 0x00024c00013d7983 */ /* 0x000ea60000300800 */
[----:B------:R-:W-:Y:S01]  /*b070*/  LOP3.LUT P2, RZ, R9, 0x1, RZ, 0xc0, !PT ;  /* 0x0000000109ff7812 */ /* 0x000fe2000784c0ff */
[----:B------:R-:W2:Y:S01]  /*b080*/  LDL.LU R68, [R1+0x250] ;  /* 0x0002500001447983 */ /* 0x000ea20000300800 */
[----:B------:R-:W-:-:S04]  /*b090*/  IADD3 R11, P3, PT, R4, UR6, RZ ;  /* 0x00000006040b7c10 */ /* 0x000fc8000ff7e0ff */
[----:B------:R-:W-:Y:S01]  /*b0a0*/  IADD3.X R43, PT, PT, R6, UR14, RZ, P3, !PT ;  /* 0x0000000e062b7c10 */ /* 0x000fe20009ffe4ff */
[----:B------:R0:W-:Y:S04]  /*b0b0*/  STL [R1+0x1ac], R11 ;  /* 0x0001ac0b01007387 */ /* 0x0001e80000100800 */
[----:B------:R1:W-:Y:S02]  /*b0c0*/  STL [R1+0x1a8], R43 ;  /* 0x0001a82b01007387 */ /* 0x0003e40000100800 */
[----:B------:R-:W-:Y:S02]  /*b0d0*/  @P2 IMAD.MOV.U32 R10, RZ, RZ, R11 ;  /* 0x000000ffff0a2224 */ /* 0x000fe400078e000b */
[----:B0-----:R-:W-:Y:S02]  /*b0e0*/  @P2 IMAD.MOV.U32 R11, RZ, RZ, R43 ;  /* 0x000000ffff0b2224 */ /* 0x001fe400078e002b */
[----:B-1----:R-:W3:Y:S04]  /*b0f0*/  LDL.LU R43, [R1+0x244] ;  /* 0x00024400012b7983 */ /* 0x002ee80000300800 */
[----:B------:R-:W3:Y:S01]  /*b100*/  LDL.LU R78, [R1+0x1d4] ;  /* 0x0001d400014e7983 */ /* 0x000ee20000300800 */
[----:B------:R-:W-:-:S03]  /*b110*/  LOP3.LUT R31, R77, 0x7f, RZ, 0xc0, !PT ;  /* 0x0000007f4d1f7812 */ /* 0x000fc600078ec0ff */
[----:B------:R-:W3:Y:S01]  /*b120*/  LDL.LU R77, [R1+0x1d0] ;  /* 0x0001d000014d7983 */ /* 0x000ee20000300800 */
[----:B------:R-:W-:Y:S02]  /*b130*/  PRMT R12, RZ, 0x7610, R12 ;  /* 0x00007610ff0c7816 */ /* 0x000fe4000000000c */
[----:B------:R-:W-:Y:S01]  /*b140*/  IADD3 R9, P3, PT, R5, UR6, RZ ;  /* 0x0000000605097c10 */ /* 0x000fe2000ff7e0ff */
[----:B------:R-:W0:Y:S01]  /*b150*/  LDCU UR6, c[0x0][0x3b0] ;  /* 0x00007600ff0677ac */ /* 0x000e220008000800 */
[----:B------:R-:W-:-:S04]  /*b160*/  @!UP1 UIADD3 UR4, UPT, UPT, -UR4, 0x100000, URZ ;  /* 0x0010000004049890 */ /* 0x000fc8000fffe1ff */
[----:B------:R-:W-:Y:S02]  /*b170*/  @!UP1 USHF.L.U32 UR5, UR4, 0xb, URZ ;  /* 0x0000000b04059899 */ /* 0x000fe400080006ff */
[----:B------:R-:W-:Y:S01]  /*b180*/  @!UP1 USHF.L.U32 UR4, UR4, 0x1, URZ ;  /* 0x0000000104049899 */ /* 0x000fe200080006ff */
[----:B------:R1:W3:Y:S01]  /*b190*/  @P2 LDG.E.U8 R12, desc[UR24][R10.64] ;  /* 0x000000180a0c2981 */ /* 0x0002e2000c1e1100 */
[----:B------:R-:W-:Y:S01]  /*b1a0*/  VOTEU.ALL UP1, P0 ;  /* 0x0000000000ff7886 */ /* 0x000fe20000020000 */
[----:B------:R-:W-:Y:S02]  /*b1b0*/  PRMT R23, RZ, 0x7610, R23 ;  /* 0x00007610ff177816 */ /* 0x000fe40000000017 */
[----:B------:R-:W-:Y:S01]  /*b1c0*/  STL [R1+0x1b4], R9 ;  /* 0x0001b40901007387 */ /* 0x000fe20000100800 */
[----:B-1----:R-:W-:-:S06]  /*b1d0*/  IADD3.X R10, PT, PT, R7, UR14, RZ, P3, !PT ;  /* 0x0000000e070a7c10 */ /* 0x002fcc0009ffe4ff */
[----:B------:R1:W0:Y:S01]  /*b1e0*/  @!UP1 SYNCS.EXCH.64 URZ, [UR9+0xc008], UR4 ;  /* 0x00c0080409ff95b2 */ /* 0x0002220008000100 */
[----:B------:R-:W-:Y:S01]  /*b1f0*/  PRMT R22, RZ, 0x7610, R22 ;  /* 0x00007610ff167816 */ /* 0x000fe20000000016 */
[----:B------:R-:W0:Y:S01]  /*b200*/  LDCU UR14, c[0x0][0x3b0] ;  /* 0x00007600ff0e77ac */ /* 0x000e220008000800 */
[----:B------:R1:W-:Y:S01]  /*b210*/  STL [R1+0x1b0], R10 ;  /* 0x0001b00a01007387 */ /* 0x0003e20000100800 */
[----:B------:R-:W-:-:S03]  /*b220*/  @P2 IMAD.MOV.U32 R11, RZ, RZ, R10 ;  /* 0x000000ffff0b2224 */ /* 0x000fc600078e000a */
[----:B------:R-:W3:Y:S01]  /*b230*/  LDL.LU R76, [R1+0x240] ;  /* 0x00024000014c7983 */ /* 0x000ee20000300800 */
[----:B-1----:R-:W-:Y:S01]  /*b240*/  @P2 IMAD.MOV.U32 R10, RZ, RZ, R9 ;  /* 0x000000ffff0a2224 */ /* 0x002fe200078e0009 */
[----:B------:R-:W-:Y:S01]  /*b250*/  SHF.R.U64 R9, R8, 0x1, RZ ;  /* 0x0000000108097819 */ /* 0x000fe200000012ff */
[----:B------:R-:W-:-:S03]  /*b260*/  UIMAD UR4, UR12, 0x3e, URZ ;  /* 0x0000003e0c0478a4 */ /* 0x000fc6000f8e02ff */
[----:B------:R1:W3:Y:S01]  /*b270*/  @P2 LDG.E.U8 R23, desc[UR24][R10.64] ;  /* 0x000000180a172981 */ /* 0x0002e2000c1e1100 */
[----:B------:R-:W-:Y:S01]  /*b280*/  LOP3.LUT P2, RZ, R9, 0x1, RZ, 0xc0, !PT ;  /* 0x0000000109ff7812 */ /* 0x000fe2000784c0ff */
[----:B------:R-:W-:Y:S02]  /*b290*/  USHF.R.S32.HI UR5, URZ, 0x1f, UR4 ;  /* 0x0000001fff057899 */ /* 0x000fe40008011404 */
[----:B------:R-:W-:-:S04]  /*b2a0*/  IADD3 R9, P3, PT, R4, UR4, RZ ;  /* 0x0000000404097c10 */ /* 0x000fc8000ff7e0ff */
[----:B-1----:R-:W-:-:S06]  /*b2b0*/  IADD3.X R10, PT, PT, R6, UR5, RZ, P3, !PT ;  /* 0x00000005060a7c10 */ /* 0x002fcc0009ffe4ff */
[----:B------:R-:W-:Y:S01]  /*b2c0*/  @P2 IMAD.MOV.U32 R11, RZ, RZ, R10 ;  /* 0x000000ffff0b2224 */ /* 0x000fe200078e000a */
[----:B--2---:R-:W-:Y:S04]  /*b2d0*/  STS.U8 [R31+UR9], R68 ;  /* 0x000000441f007988 */ /* 0x004fe80008000009 */
[----:B------:R-:W-:Y:S04]  /*b2e0*/  STS.U8 [R31+UR9+0x2000], R61 ;  /* 0x0020003d1f007988 */ /* 0x000fe80008000009 */
[----:B----4-:R1:W-:Y:S04]  /*b2f0*/  STS.U8 [R31+UR9+0x400], R37 ;  /* 0x000400251f007988 */ /* 0x0103e80008000009 */
[----:B------:R-:W-:Y:S04]  /*b300*/  STS.U8 [R31+UR9+0x2400], R55 ;  /* 0x002400371f007988 */ /* 0x000fe80008000009 */
[----:B------:R2:W-:Y:S04]  /*b310*/  STS.U8 [R31+UR9+0x800], R93 ;  /* 0x0008005d1f007988 */ /* 0x0005e80008000009 */
[----:B-1----:R-:W4:Y:S04]  /*b320*/  LDL.LU R37, [R1+0x238] ;  /* 0x0002380001257983 */ /* 0x002f280000300800 */
[----:B--2---:R-:W2:Y:S04]  /*b330*/  LDL.LU R93, [R1+0x100] ;  /* 0x00010000015d7983 */ /* 0x004ea80000300800 */
[----:B------:R-:W-:Y:S04]  /*b340*/  STL [R1+0x1cc], R9 ;  /* 0x0001cc0901007387 */ /* 0x000fe80000100800 */
[----:B------:R1:W-:Y:S04]  /*b350*/  STL [R1+0x1c8], R10 ;  /* 0x0001c80a01007387 */ /* 0x0003e80000100800 */
[----:B------:R-:W-:Y:S04]  /*b360*/  STS.U8 [R31+UR9+0x2800], R49 ;  /* 0x002800311f007988 */ /* 0x000fe80008000009 */
[----:B------:R-:W2:Y:S01]  /*b370*/  LDL.LU R71, [R1+0x234] ;  /* 0x0002340001477983 */ /* 0x000ea20000300800 */
[----:B-1----:R-:W-:Y:S01]  /*b380*/  @P2 IMAD.MOV.U32 R10, RZ, RZ, R9 ;  /* 0x000000ffff0a2224 */ /* 0x002fe200078e0009 */
[----:B------:R-:W-:-:S02]  /*b390*/  IADD3 R9, P3, PT, R5, UR4, RZ ;  /* 0x0000000405097c10 */ /* 0x000fc4000ff7e0ff */
[----:B------:R-:W2:Y:S04]  /*b3a0*/  LDL.LU R68, [R1+0x108] ;  /* 0x0001080001447983 */ /* 0x000ea80000300800 */
[----:B---3--:R1:W-:Y:S04]  /*b3b0*/  STS.U8 [R31+UR9+0xc00], R43 ;  /* 0x000c002b1f007988 */ /* 0x0083e80008000009 */
[----:B------:R-:W3:Y:S04]  /*b3c0*/  LDL.LU R61, [R1+0x104] ;  /* 0x00010400013d7983 */ /* 0x000ee80000300800 */
[----:B------:R0:W3:Y:S01]  /*b3d0*/  @P2 LDG.E.U8 R22, desc[UR24][R10.64] ;  /* 0x000000180a162981 */ /* 0x0000e2000c1e1100 */
[----:B-1----:R-:W1:Y:S03]  /*b3e0*/  LDC R43, c[0x0][0x3a0] ;  /* 0x0000e800ff2b7b82 */ /* 0x002e660000000800 */
[----:B------:R0:W-:Y:S02]  /*b3f0*/  STS.U8 [R31+UR9+0x2c00], R78 ;  /* 0x002c004e1f007988 */ /* 0x0001e40008000009 */
[----:B0-----:R-:W-:-:S02]  /*b400*/  IADD3.X R10, PT, PT, R7, UR5, RZ, P3, !PT ;  /* 0x00000005070a7c10 */ /* 0x001fc40009ffe4ff */
[----:B------:R-:W3:Y:S04]  /*b410*/  LDL.LU R78, [R1+0x16c] ;  /* 0x00016c00014e7983 */ /* 0x000ee80000300800 */
[----:B------:R-:W3:Y:S04]  /*b420*/  LDL.LU R55, [R1+0x168] ;  /* 0x0001680001377983 */ /* 0x000ee80000300800 */
[----:B------:R-:W3:Y:S04]  /*b430*/  LDL.LU R49, [R1+0x15c] ;  /* 0x00015c0001317983 */ /* 0x000ee80000300800 */
[----:B------:R-:W-:Y:S04]  /*b440*/  STL [R1+0x1d4], R9 ;  /* 0x0001d40901007387 */ /* 0x000fe80000100800 */
[----:B------:R0:W-:Y:S04]  /*b450*/  STS.U8 [R31+UR9+0x1000], R77 ;  /* 0x0010004d1f007988 */ /* 0x0001e80008000009 */
[----:B------:R0:W-:Y:S04]  /*b460*/  STL [R1+0x1d0], R10 ;  /* 0x0001d00a01007387 */ /* 0x0001e80000100800 */
[----:B0-----:R-:W3:Y:S01]  /*b470*/  LDL.LU R77, [R1+0x158] ;  /* 0x00015800014d7983 */ /* 0x001ee20000300800 */
[----:B------:R-:W-:Y:S01]  /*b480*/  PRMT R21, RZ, 0x7610, R21 ;  /* 0x00007610ff157816 */ /* 0x000fe20000000015 */
[----:B------:R-:W-:-:S02]  /*b490*/  @P2 IMAD.MOV.U32 R11, RZ, RZ, R10 ;  /* 0x000000ffff0b2224 */ /* 0x000fc400078e000a */
[----:B------:R-:W-:Y:S02]  /*b4a0*/  @P2 IMAD.MOV.U32 R10, RZ, RZ, R9 ;  /* 0x000000ffff0a2224 */ /* 0x000fe400078e0009 */
[----:B-1----:R-:W-:Y:S01]  /*b4b0*/  VIADD R9, R43, 0xfffffff8 ;  /* 0xfffffff82b097836 */ /* 0x002fe20000000000 */
[----:B------:R-:W-:Y:S02]  /*b4c0*/  UIMAD UR4, UR12, 0x7, URZ ;  /* 0x000000070c0478a4 */ /* 0x000fe4000f8e02ff */
[----:B------:R0:W3:Y:S02]  /*b4d0*/  @P2 LDG.E.U8 R21, desc[UR24][R10.64] ;  /* 0x000000180a152981 */ /* 0x0000e4000c1e1100 */
[----:B------:R-:W-:Y:S01]  /*b4e0*/  ISETP.GE.U32.AND P2, PT, R9, 0x7fffffb9, PT ;  /* 0x7fffffb90900780c */ /* 0x000fe20003f46070 */
[----:B------:R-:W-:Y:S02]  /*b4f0*/  USHF.R.S32.HI UR5, URZ, 0x1f, UR4 ;  /* 0x0000001fff057899 */ /* 0x000fe40008011404 */
[----:B------:R-:W-:Y:S01]  /*b500*/  IADD3 R9, P3, PT, R4, UR4, RZ ;  /* 0x0000000404097c10 */ /* 0x000fe2000ff7e0ff */
[----:B------:R-:W-:Y:S03]  /*b510*/  STS.U8 [R31+UR9+0x3000], R76 ;  /* 0x0030004c1f007988 */ /* 0x000fe60008000009 */
[----:B0-----:R-:W-:-:S02]  /*b520*/  IADD3.X R10, PT, PT, R6, UR5, RZ, P3, !PT ;  /* 0x00000005060a7c10 */ /* 0x001fc40009ffe4ff */
[----:B------:R-:W-:-:S04]  /*b530*/  PRMT R27, RZ, 0x7610, R27 ;  /* 0x00007610ff1b7816 */ /* 0x000fc8000000001b */
[----:B------:R-:W-:Y:S01]  /*b540*/  @!P2 IMAD.MOV.U32 R11, RZ, RZ, R10 ;  /* 0x000000ffff0ba224 */ /* 0x000fe200078e000a */
[----:B----4-:R0:W-:Y:S04]  /*b550*/  STS.U8 [R31+UR9+0x1400], R37 ;  /* 0x001400251f007988 */ /* 0x0101e80008000009 */
[----:B--2---:R1:W-:Y:S04]  /*b560*/  STS.U8 [R31+UR9+0x3400], R93 ;  /* 0x0034005d1f007988 */ /* 0x0043e80008000009 */
[----:B0-----:R-:W2:Y:S04]  /*b570*/  LDL.LU R37, [R1+0x164] ;  /* 0x0001640001257983 */ /* 0x001ea80000300800 */
[----:B-1----:R-:W4:Y:S04]  /*b580*/  LDL.LU R93, [R1+0x160] ;  /* 0x00016000015d7983 */ /* 0x002f280000300800 */
[----:B------:R-:W-:Y:S04]  /*b590*/  STL [R1+0x100], R9 ;  /* 0x0001000901007387 */ /* 0x000fe80000100800 */
[----:B------:R0:W-:Y:S04]  /*b5a0*/  STL [R1+0xfc], R10 ;  /* 0x0000fc0a01007387 */ /* 0x0001e80000100800 */
[----:B------:R-:W-:Y:S01]  /*b5b0*/  STS.U8 [R31+UR9+0x1800], R71 ;  /* 0x001800471f007988 */ /* 0x000fe20008000009 */
[----:B0-----:R-:W-:Y:S01]  /*b5c0*/  @!P2 IMAD.MOV.U32 R10, RZ, RZ, R9 ;  /* 0x000000ffff0aa224 */ /* 0x001fe200078e0009 */
[----:B------:R-:W-:-:S02]  /*b5d0*/  IADD3 R9, P3, PT, R5, UR4, RZ ;  /* 0x0000000405097c10 */ /* 0x000fc4000ff7e0ff */
[----:B------:R-:W-:Y:S04]  /*b5e0*/  STS.U8 [R31+UR9+0x3800], R68 ;  /* 0x003800441f007988 */ /* 0x000fe80008000009 */
[----:B------:R0:W2:Y:S04]  /*b5f0*/  @!P2 LDG.E.U8 R27, desc[UR24][R10.64] ;  /* 0x000000180a1ba981 */ /* 0x0000a8000c1e1100 */
[----:B---3--:R-:W-:Y:S01]  /*b600*/  STS.U8 [R31+UR9+0x1c00], R61 ;  /* 0x001c003d1f007988 */ /* 0x008fe20008000009 */
[----:B0-----:R-:W-:-:S03]  /*b610*/  IADD3.X R10, PT, PT, R7, UR5, RZ, P3, !PT ;  /* 0x00000005070a7c10 */ /* 0x001fc60009ffe4ff */
[----:B------:R0:W-:Y:S04]  /*b620*/  STS.U8 [R31+UR9+0x3c00], R78 ;  /* 0x003c004e1f007988 */ /* 0x0001e80008000009 */
[----:B------:R-:W-:Y:S01]  /*b630*/  STL [R1+0x108], R9 ;  /* 0x0001080901007387 */ /* 0x000fe20000100800 */
[----:B0-----:R-:W-:-:S03]  /*b640*/  LOP3.LUT R78, R31, 0x10, RZ, 0x3c, !PT ;  /* 0x000000101f4e7812 */ /* 0x001fc600078e3cff */
[----:B------:R-:W-:Y:S04]  /*b650*/  STL [R1+0x104], R10 ;  /* 0x0001040a01007387 */ /* 0x000fe80000100800 */
[----:B------:R-:W3:Y:S04]  /*b660*/  LDL.LU R76, [R1+0x23c] ;  /* 0x00023c00014c7983 */ /* 0x000ee80000300800 */
[----:B------:R-:W3:Y:S04]  /*b670*/  LDL.LU R71, [R1+0x174] ;  /* 0x0001740001477983 */ /* 0x000ee80000300800 */
[----:B------:R0:W-:Y:S04]  /*b680*/  STS.U8 [R78+UR9+0x480], R77 ;  /* 0x0004804d4e007988 */ /* 0x0001e80008000009 */
[----:B0-----:R-:W3:Y:S01]  /*b690*/  LDL.LU R77, [R1+0x170] ;  /* 0x00017000014d7983 */ /* 0x001ee20000300800 */
[----:B------:R-:W-:Y:S01]  /*b6a0*/  PRMT R26, RZ, 0x7610, R26 ;  /* 0x00007610ff1a7816 */ /* 0x000fe2000000001a */
[----:B------:R-:W-:-:S02]  /*b6b0*/  @!P2 IMAD.MOV.U32 R11, RZ, RZ, R10 ;  /* 0x000000ffff0ba224 */ /* 0x000fc400078e000a */
[----:B------:R-:W-:Y:S02]  /*b6c0*/  @!P2 IMAD.MOV.U32 R10, RZ, RZ, R9 ;  /* 0x000000ffff0aa224 */ /* 0x000fe400078e0009 */
[----:B------:R-:W-:Y:S01]  /*b6d0*/  VIADD R9, R43, 0xfffffff0 ;  /* 0xfffffff02b097836 */ /* 0x000fe20000000000 */
[----:B------:R-:W-:Y:S02]  /*b6e0*/  UIMAD UR4, UR12, 0xf, URZ ;  /* 0x0000000f0c0478a4 */ /* 0x000fe4000f8e02ff */
[----:B------:R0:W3:Y:S02]  /*b6f0*/  @!P2 LDG.E.U8 R26, desc[UR24][R10.64] ;  /* 0x000000180a1aa981 */ /* 0x0000e4000c1e1100 */
[----:B------:R-:W-:Y:S01]  /*b700*/  ISETP.GE.U32.AND P2, PT, R9, 0x7fffffb1, PT ;  /* 0x7fffffb10900780c */ /* 0x000fe20003f46070 */
[----:B------:R-:W-:Y:S02]  /*b710*/  USHF.R.S32.HI UR5, URZ, 0x1f, UR4 ;  /* 0x0000001fff057899 */ /* 0x000fe40008011404 */
[----:B------:R-:W-:-:S04]  /*b720*/  IADD3 R9, P3, PT, R4, UR4, RZ ;  /* 0x0000000404097c10 */ /* 0x000fc8000ff7e0ff */
[----:B0-----:R-:W-:Y:S01]  /*b730*/  IADD3.X R10, PT, PT, R6, UR5, RZ, P3, !PT ;  /* 0x00000005060a7c10 */ /* 0x001fe20009ffe4ff */
[----:B------:R-:W-:Y:S01]  /*b740*/  STL [R1+0x15c], R9 ;  /* 0x00015c0901007387 */ /* 0x000fe20000100800 */
[----:B------:R-:W-:-:S03]  /*b750*/  PRMT R25, RZ, 0x7610, R25 ;  /* 0x00007610ff197816 */ /* 0x000fc60000000019 */
[----:B------:R0:W-:Y:S01]  /*b760*/  STL [R1+0x158], R10 ;  /* 0x0001580a01007387 */ /* 0x0001e20000100800 */
[----:B------:R-:W-:Y:S02]  /*b770*/  @!P2 IMAD.MOV.U32 R11, RZ, RZ, R10 ;  /* 0x000000ffff0ba224 */ /* 0x000fe400078e000a */
[----:B0-----:R-:W-:Y:S01]  /*b780*/  @!P2 IMAD.MOV.U32 R10, RZ, RZ, R9 ;  /* 0x000000ffff0aa224 */ /* 0x001fe200078e0009 */
[----:B------:R-:W-:-:S04]  /*b790*/  SHF.R.U64 R9, R8, 0x18, RZ ;  /* 0x0000001808097819 */ /* 0x000fc800000012ff */
[----:B------:R0:W3:Y:S01]  /*b7a0*/  @!P2 LDG.E.U8 R25, desc[UR24][R10.64] ;  /* 0x000000180a19a981 */ /* 0x0000e2000c1e1100 */
[----:B------:R-:W-:Y:S02]  /*b7b0*/  LOP3.LUT P4, RZ, R9, 0x1, RZ, 0xc0, !PT ;  /* 0x0000000109ff7812 */ /* 0x000fe4000788c0ff */
[----:B------:R-:W-:Y:S02]  /*b7c0*/  SHF.R.U64 R9, R8, 0x10, RZ ;  /* 0x0000001008097819 */ /* 0x000fe400000012ff */
[----:B0-----:R-:W-:Y:S01]  /*b7d0*/  IADD3 R10, P3, PT, R5, UR4, RZ ;  /* 0x00000004050a7c10 */ /* 0x001fe2000ff7e0ff */
[----:B------:R-:W-:-:S03]  /*b7e0*/  UIMAD UR4, UR12, 0x17, URZ ;  /* 0x000000170c0478a4 */ /* 0x000fc6000f8e02ff */
[----:B------:R-:W-:Y:S01]  /*b7f0*/  IADD3.X R11, PT, PT, R7, UR5, RZ, P3, !PT ;  /* 0x00000005070b7c10 */ /* 0x000fe20009ffe4ff */
[----:B------:R-:W-:Y:S01]  /*b800*/  USHF.R.S32.HI UR5, URZ, 0x1f, UR4 ;  /* 0x0000001fff057899 */ /* 0x000fe20008011404 */
[----:B------:R-:W-:Y:S02]  /*b810*/  LOP3.LUT P3, RZ, R9, 0x1, RZ, 0xc0, !PT ;  /* 0x0000000109ff7812 */ /* 0x000fe4000786c0ff */
[----:B------:R-:W-:Y:S02]  /*b820*/  PRMT R24, RZ, 0x7610, R24 ;  /* 0x00007610ff187816 */ /* 0x000fe40000000018 */
[----:B------:R-:W-:Y:S01]  /*b830*/  IADD3 R9, P1, PT, R4, UR4, RZ ;  /* 0x0000000404097c10 */ /* 0x000fe2000ff3e0ff */
[----:B------:R0:W-:Y:S01]  /*b840*/  STS.U8 [R78+UR9+0x80], R55 ;  /* 0x000080374e007988 */ /* 0x0001e20008000009 */
[----:B------:R-:W-:-:S03]  /*b850*/  SHF.R.U64 R8, R8, 0x8, RZ ;  /* 0x0000000808087819 */ /* 0x000fc600000012ff */
[----:B------:R-:W-:Y:S01]  /*b860*/  STS.U8 [R78+UR9+0x2080], R49 ;  /* 0x002080314e007988 */ /* 0x000fe20008000009 */
[----:B------:R-:W-:-:S03]  /*b870*/  PRMT R20, RZ, 0x7610, R20 ;  /* 0x00007610ff147816 */ /* 0x000fc60000000014 */
[----:B------:R-:W3:Y:S01]  /*b880*/  @!P2 LDG.E.U8 R24, desc[UR24][R10.64] ;  /* 0x000000180a18a981 */ /* 0x000ee2000c1e1100 */
[----:B0-----:R-:W-:Y:S02]  /*b890*/  IADD3.X R55, PT, PT, R6, UR5, RZ, P1, !PT ;  /* 0x0000000506377c10 */ /* 0x001fe40008ffe4ff */
[----:B------:R-:W-:Y:S01]  /*b8a0*/  LOP3.LUT P2, RZ, R8, 0x1, RZ, 0xc0, !PT ;  /* 0x0000000108ff7812 */ /* 0x000fe2000784c0ff */
[----:B------:R-:W-:Y:S01]  /*b8b0*/  @P6 IMAD.MOV.U32 R8, RZ, RZ, R9 ;  /* 0x000000ffff086224 */ /* 0x000fe200078e0009 */
[----:B----4-:R0:W-:Y:S04]  /*b8c0*/  STS.U8 [R78+UR9+0x880], R93 ;  /* 0x0008805d4e007988 */ /* 0x0101e80008000009 */
[----:B--2---:R1:W-:Y:S04]  /*b8d0*/  STS.U8 [R78+UR9+0x2480], R37 ;  /* 0x002480254e007988 */ /* 0x0043e80008000009 */
[----:B0-----:R-:W2:Y:S04]  /*b8e0*/  LDL.LU R93, [R1+0x300] ;  /* 0x00030000015d7983 */ /* 0x001ea80000300800 */
[----:B------:R-:W4:Y:S04]  /*b8f0*/  LDL.LU R68, [R1+0x22c] ;  /* 0x00022c0001447983 */ /* 0x000f280000300800 */
[----:B------:R-:W4:Y:S04]  /*b900*/  LDL.LU R61, [R1+0x224] ;  /* 0x00022400013d7983 */ /* 0x000f280000300800 */
[----:B------:R-:W-:Y:S04]  /*b910*/  STL [R1+0x164], R10 ;  /* 0x0001640a01007387 */ /* 0x000fe80000100800 */
[----:B------:R-:W-:Y:S04]  /*b920*/  STL [R1+0x160], R11 ;  /* 0x0001600b01007387 */ /* 0x000fe80000100800 */
[----:B------:R-:W4:Y:S04]  /*b930*/  LDL.LU R49, [R1+0x228] ;  /* 0x0002280001317983 */ /* 0x000f280000300800 */
[----:B------:R-:W4:Y:S04]  /*b940*/  LDL.LU R43, [R1+0x17c] ;  /* 0x00017c00012b7983 */ /* 0x000f280000300800 */
[----:B-1----:R-:W4:Y:S04]  /*b950*/  LDL.LU R37, [R1+0x178] ;  /* 0x0001780001257983 */ /* 0x002f280000300800 */
[----:B------:R0:W-:Y:S04]  /*b960*/  STL [R1+0x16c], R9 ;  /* 0x00016c0901007387 */ /* 0x0001e80000100800 */
[----:B------:R-:W-:Y:S04]  /*b970*/  STL [R1+0x168], R55 ;  /* 0x0001683701007387 */ /* 0x000fe80000100800 */
[----:B------:R-:W4:Y:S01]  /*b980*/  LDL.LU R73, [R1+0x220] ;  /* 0x0002200001497983 */ /* 0x000f220000300800 */
[----:B0-----:R-:W-:-:S03]  /*b990*/  @P6 IMAD.MOV.U32 R9, RZ, RZ, R55 ;  /* 0x000000ffff096224 */ /* 0x001fc600078e0037 */
[----:B---3--:R-:W-:Y:S04]  /*b9a0*/  STS.U8 [R78+UR9+0x2880], R76 ;  /* 0x0028804c4e007988 */ /* 0x008fe80008000009 */
[----:B------:R-:W-:Y:S04]  /*b9b0*/  STS.U8 [R78+UR9+0xc80], R71 ;  /* 0x000c80474e007988 */ /* 0x000fe80008000009 */
[----:B------:R0:W3:Y:S04]  /*b9c0*/  @P6 LDG.E.U8 R20, desc[UR24][R8.64] ;  /* 0x0000001808146981 */ /* 0x0000e8000c1e1100 */
[----:B------:R1:W-:Y:S04]  /*b9d0*/  STS.U8 [R78+UR9+0x2c80], R77 ;  /* 0x002c804d4e007988 */ /* 0x0003e80008000009 */
[----:B-1----:R-:W3:Y:S04]  /*b9e0*/  LDL.LU R77, [R1+0x21c] ;  /* 0x00021c00014d7983 */ /* 0x002ee80000300800 */
[----:B------:R-:W3:Y:S04]  /*b9f0*/  LDL.LU R76, [R1+0x184] ;  /* 0x00018400014c7983 */ /* 0x000ee80000300800 */
[----:B------:R-:W3:Y:S04]  /*ba00*/  LDL.LU R71, [R1+0x180] ;  /* 0x0001800001477983 */ /* 0x000ee80000300800 */
[----:B------:R-:W3:Y:S01]  /*ba10*/  LDL.LU R8, [R1+0x230] ;  /* 0x0002300001087983 */ /* 0x000ee20000300800 */
[----:B------:R-:W-:-:S04]  /*ba20*/  IADD3 R55, P1, PT, R5, UR4, RZ ;  /* 0x0000000405377c10 */ /* 0x000fc8000ff3e0ff */
[----:B0-----:R-:W-:Y:S02]  /*ba30*/  IADD3.X R9, PT, PT, R7, UR5, RZ, P1, !PT ;  /* 0x0000000507097c10 */ /* 0x001fe40008ffe4ff */
[----:B--2---:R-:W-:Y:S02]  /*ba40*/  ISETP.NE.AND P1, PT, R93, RZ, PT ;  /* 0x000000ff5d00720c */ /* 0x004fe40003f25270 */
[----:B------:R-:W2:Y:S04]  /*ba50*/  LDL.LU R93, [R1+0x770] ;  /* 0x00077000015d7983 */ /* 0x000ea80000300800 */
[----:B------:R-:W-:Y:S04]  /*ba60*/  STL [R1+0x174], R55 ;  /* 0x0001743701007387 */ /* 0x000fe80000100800 */
[----:B------:R-:W-:Y:S04]  /*ba70*/  STL [R1+0x170], R9 ;  /* 0x0001700901007387 */ /* 0x000fe80000100800 */
[----:B----4-:R0:W-:Y:S04]  /*ba80*/  STS.U8 [R78+UR9+0x3080], R68 ;  /* 0x003080444e007988 */ /* 0x0101e80008000009 */
[----:B------:R1:W-:Y:S04]  /*ba90*/  STS.U8 [R78+UR9+0x1480], R61 ;  /* 0x0014803d4e007988 */ /* 0x0003e80008000009 */
[----:B0-----:R-:W4:Y:S04]  /*baa0*/  LDL.LU R68, [R1+0x218] ;  /* 0x0002180001447983 */ /* 0x001f280000300800 */
[----:B-1----:R-:W2:Y:S04]  /*bab0*/  LDL.LU R61, [R1+0x18c] ;  /* 0x00018c00013d7983 */ /* 0x002ea80000300800 */
[----:B------:R-:W-:Y:S04]  /*bac0*/  STS.U8 [R78+UR9+0x3480], R49 ;  /* 0x003480314e007988 */ /* 0x000fe80008000009 */
[----:B------:R-:W-:Y:S04]  /*bad0*/  STS.U8 [R78+UR9+0x1880], R43 ;  /* 0x0018802b4e007988 */ /* 0x000fe80008000009 */
[----:B------:R-:W-:Y:S04]  /*bae0*/  STS.U8 [R78+UR9+0x3880], R37 ;  /* 0x003880254e007988 */ /* 0x000fe80008000009 */
[----:B---3--:R0:W-:Y:S02]  /*baf0*/  STS.U8 [R78+UR9+0x1080], R8 ;  /* 0x001080084e007988 */ /* 0x0081e40008000009 */
[----:B0-----:R-:W-:-:S02]  /*bb00*/  @P6 IMAD.MOV.U32 R8, RZ, RZ, R55 ;  /* 0x000000ffff086224 */ /* 0x001fc400078e0037 */
[----:B------:R-:W3:Y:S04]  /*bb10*/  LDL.LU R55, [R1+0x188] ;  /* 0x0001880001377983 */ /* 0x000ee80000300800 */
[----:B------:R-:W3:Y:S04]  /*bb20*/  LDL.LU R49, [R1+0x214] ;  /* 0x0002140001317983 */ /* 0x000ee80000300800 */
[----:B------:R-:W3:Y:S04]  /*bb30*/  LDL.LU R43, [R1+0x194] ;  /* 0x00019400012b7983 */ /* 0x000ee80000300800 */
[----:B------:R-:W3:Y:S01]  /*bb40*/  LDL.LU R37, [R1+0x190] ;  /* 0x0001900001257983 */ /* 0x000ee20000300800 */
[----:B------:R-:W-:Y:S01]  /*bb50*/  PRMT R19, RZ, 0x7610, R19 ;  /* 0x00007610ff137816 */ /* 0x000fe20000000013 */
[----:B------:R-:W-:-:S04]  /*bb60*/  UIMAD UR4, UR12, 0x1f, URZ ;  /* 0x0000001f0c0478a4 */ /* 0x000fc8000f8e02ff */
[----:B------:R-:W-:Y:S01]  /*bb70*/  USHF.R.S32.HI UR5, URZ, 0x1f, UR4 ;  /* 0x0000001fff057899 */ /* 0x000fe20008011404 */
[----:B------:R0:W3:Y:S01]  /*bb80*/  @P6 LDG.E.U8 R19, desc[UR24][R8.64] ;  /* 0x0000001808136981 */ /* 0x0000e2000c1e1100 */
[----:B------:R-:W-:Y:S02]  /*bb90*/  PRMT R18, RZ, 0x7610, R18 ;  /* 0x00007610ff127816 */ /* 0x000fe40000000012 */
[----:B0-----:R-:W-:-:S04]  /*bba0*/  IADD3 R8, P6, PT, R4, UR4, RZ ;  /* 0x0000000404087c10 */ /* 0x001fc8000ffde0ff */
[----:B------:R-:W-:Y:S01]  /*bbb0*/  IADD3.X R9, PT, PT, R6, UR5, RZ, P6, !PT ;  /* 0x0000000506097c10 */ /* 0x000fe2000b7fe4ff */
[----:B------:R0:W-:Y:S04]  /*bbc0*/  STL [R1+0x17c], R8 ;  /* 0x00017c0801007387 */ /* 0x0001e80000100800 */
[----:B------:R0:W3:Y:S01]  /*bbd0*/  @!P5 LDG.E.U8 R18, desc[UR24][R8.64] ;  /* 0x000000180812d981 */ /* 0x0000e2000c1e1100 */
[----:B------:R-:W-:-:S03]  /*bbe0*/  PRMT R17, RZ, 0x7610, R17 ;  /* 0x00007610ff117816 */ /* 0x000fc60000000011 */
[----:B------:R1:W-:Y:S01]  /*bbf0*/  STS.U8 [R78+UR9+0x3c80], R77 ;  /* 0x003c804d4e007988 */ /* 0x0003e20008000009 */
[----:B0-----:R-:W-:-:S03]  /*bc00*/  IADD3 R8, P6, PT, R5, UR4, RZ ;  /* 0x0000000405087c10 */ /* 0x001fc6000ffde0ff */
[----:B------:R0:W-:Y:S01]  /*bc10*/  STL [R1+0x178], R9 ;  /* 0x0001780901007387 */ /* 0x0001e20000100800 */
[----:B------:R-:W-:Y:S01]  /*bc20*/  UIMAD UR4, UR12, 0x27, URZ ;  /* 0x000000270c0478a4 */ /* 0x000fe2000f8e02ff */
[----:B-1----:R-:W-:Y:S02]  /*bc30*/  LOP3.LUT R77, R31, 0x20, RZ, 0x3c, !PT ;  /* 0x000000201f4d7812 */ /* 0x002fe400078e3cff */
[----:B------:R1:W-:Y:S01]  /*bc40*/  STS.U8 [R78+UR9+0x1c80], R73 ;  /* 0x001c80494e007988 */ /* 0x0003e20008000009 */
[----:B0-----:R-:W-:-:S03]  /*bc50*/  IADD3.X R9, PT, PT, R7, UR5, RZ, P6, !PT ;  /* 0x0000000507097c10 */ /* 0x001fc6000b7fe4ff */
[----:B------:R0:W-:Y:S01]  /*bc60*/  STS.U8 [R77+UR9+0x2100], R71 ;  /* 0x002100474d007988 */ /* 0x0001e20008000009 */
[----:B------:R-:W-:-:S03]  /*bc70*/  USHF.R.S32.HI UR5, URZ, 0x1f, UR4 ;  /* 0x0000001fff057899 */ /* 0x000fc60008011404 */
[----:B-1----:R-:W3:Y:S04]  /*bc80*/  LDL.LU R78, [R1+0x210] ;  /* 0x00021000014e7983 */ /* 0x002ee80000300800 */
[----:B------:R-:W3:Y:S04]  /*bc90*/  LDL.LU R73, [R1+0x19c] ;  /* 0x00019c0001497983 */ /* 0x000ee80000300800 */
[----:B0-----:R-:W3:Y:S04]  /*bca0*/  LDL.LU R71, [R1+0x198] ;  /* 0x0001980001477983 */ /* 0x001ee80000300800 */
[----:B------:R0:W-:Y:S04]  /*bcb0*/  STL [R1+0x184], R8 ;  /* 0x0001840801007387 */ /* 0x0001e80000100800 */
[----:B------:R0:W3:Y:S01]  /*bcc0*/  @!P5 LDG.E.U8 R17, desc[UR24][R8.64] ;  /* 0x000000180811d981 */ /* 0x0000e2000c1e1100 */
[----:B------:R-:W-:-:S03]  /*bcd0*/  PRMT R16, RZ, 0x7610, R16 ;  /* 0x00007610ff107816 */ /* 0x000fc60000000010 */
[----:B------:R1:W-:Y:S01]  /*bce0*/  STL [R1+0x180], R9 ;  /* 0x0001800901007387 */ /* 0x0003e20000100800 */
[----:B0-----:R-:W-:-:S04]  /*bcf0*/  IADD3 R8, P5, PT, R4, UR4, RZ ;  /* 0x0000000404087c10 */ /* 0x001fc8000ffbe0ff */
[----:B-1----:R-:W-:Y:S01]  /*bd00*/  IADD3.X R9, PT, PT, R6, UR5, RZ, P5, !PT ;  /* 0x0000000506097c10 */ /* 0x002fe2000affe4ff */
[----:B------:R-:W-:Y:S04]  /*bd10*/  STS.U8 [R77+UR9+0x100], R76 ;  /* 0x0001004c4d007988 */ /* 0x000fe80008000009 */
[----:B------:R0:W3:Y:S04]  /*bd20*/  @P4 LDG.E.U8 R16, desc[UR24][R8.64] ;  /* 0x0000001808104981 */ /* 0x0000e8000c1e1100 */
[----:B----4-:R1:W-:Y:S04]  /*bd30*/  STS.U8 [R77+UR9+0x500], R68 ;  /* 0x000500444d007988 */ /* 0x0103e80008000009 */
[----:B--2---:R2:W-:Y:S04]  /*bd40*/  STS.U8 [R77+UR9+0x2500], R61 ;  /* 0x0025003d4d007988 */ /* 0x0045e80008000009 */
[----:B-1----:R-:W4:Y:S04]  /*bd50*/  LDL.LU R68, [R1+0x20c] ;  /* 0x00020c0001447983 */ /* 0x002f280000300800 */
[----:B--2---:R-:W2:Y:S04]  /*bd60*/  LDL.LU R61, [R1+0x1a4] ;  /* 0x0001a400013d7983 */ /* 0x004ea80000300800 */
[----:B---3--:R1:W-:Y:S04]  /*bd70*/  STS.U8 [R77+UR9+0x900], R55 ;  /* 0x000900374d007988 */ /* 0x0083e80008000009 */
[----:B-1----:R-:W3:Y:S04]  /*bd80*/  LDL.LU R55, [R1+0x1a0] ;  /* 0x0001a00001377983 */ /* 0x002ee80000300800 */
[----:B------:R0:W-:Y:S04]  /*bd90*/  STL [R1+0x18c], R8 ;  /* 0x00018c0801007387 */ /* 0x0001e80000100800 */
[----:B------:R1:W-:Y:S04]  /*bda0*/  STL [R1+0x188], R9 ;  /* 0x0001880901007387 */ /* 0x0003e80000100800 */
[----:B------:R-:W3:Y:S01]  /*bdb0*/  LDL.LU R76, [R1+0x208] ;  /* 0x00020800014c7983 */ /* 0x000ee20000300800 */
[----:B0-----:R-:W-:-:S03]  /*bdc0*/  IADD3 R8, P5, PT, R5, UR4, RZ ;  /* 0x0000000405087c10 */ /* 0x001fc6000ffbe0ff */
[----:B------:R0:W-:Y:S01]  /*bdd0*/  STS.U8 [R77+UR9+0x2900], R49 ;  /* 0x002900314d007988 */ /* 0x0001e20008000009 */
[----:B-1----:R-:W-:-:S03]  /*bde0*/  IADD3.X R9, PT, PT, R7, UR5, RZ, P5, !PT ;  /* 0x0000000507097c10 */ /* 0x002fc6000affe4ff */
[----:B------:R1:W-:Y:S04]  /*bdf0*/  STS.U8 [R77+UR9+0xd00], R43 ;  /* 0x000d002b4d007988 */ /* 0x0003e80008000009 */
[----:B0-----:R-:W3:Y:S04]  /*be00*/  LDL.LU R49, [R1+0x204] ;  /* 0x0002040001317983 */ /* 0x001ee80000300800 */
[----:B------:R-:W-:Y:S04]  /*be10*/  STL [R1+0x194], R8 ;  /* 0x0001940801007387 */ /* 0x000fe80000100800 */
[----:B------:R-:W-:Y:S04]  /*be20*/  STL [R1+0x190], R9 ;  /* 0x0001900901007387 */ /* 0x000fe80000100800 */
[----:B-1----:R-:W3:Y:S04]  /*be30*/  LDL.LU R43, [R1+0x1bc] ;  /* 0x0001bc00012b7983 */ /* 0x002ee80000300800 */
[----:B------:R0:W-:Y:S04]  /*be40*/  STS.U8 [R77+UR9+0x2d00], R37 ;  /* 0x002d00254d007988 */ /* 0x0001e80008000009 */
[----:B0-----:R-:W3:Y:S01]  /*be50*/  LDL.LU R37, [R1+0x1b8] ;  /* 0x0001b80001257983 */ /* 0x001ee20000300800 */
[----:B------:R-:W-:Y:S01]  /*be60*/  PRMT R15, RZ, 0x7610, R15 ;  /* 0x00007610ff0f7816 */ /* 0x000fe2000000000f */
[----:B------:R-:W-:-:S04]  /*be70*/  UIMAD UR4, UR12, 0x2f, URZ ;  /* 0x0000002f0c0478a4 */ /* 0x000fc8000f8e02ff */
[----:B------:R-:W-:Y:S01]  /*be80*/  USHF.R.S32.HI UR5, URZ, 0x1f, UR4 ;  /* 0x0000001fff057899 */ /* 0x000fe20008011404 */
[----:B------:R0:W3:Y:S01]  /*be90*/  @P4 LDG.E.U8 R15, desc[UR24][R8.64] ;  /* 0x00000018080f4981 */ /* 0x0000e2000c1e1100 */
[----:B------:R-:W-:-:S03]  /*bea0*/  PRMT R14, RZ, 0x7610, R14 ;  /* 0x00007610ff0e7816 */ /* 0x000fc6000000000e */
[----:B------:R1:W-:Y:S01]  /*beb0*/  STS.U8 [R77+UR9+0x1100], R78 ;  /* 0x0011004e4d007988 */ /* 0x0003e20008000009 */
[----:B0-----:R-:W-:-:S03]  /*bec0*/  IADD3 R8, P4, PT, R4, UR4, RZ ;  /* 0x0000000404087c10 */ /* 0x001fc6000ff9e0ff */
[----:B------:R0:W-:Y:S01]  /*bed0*/  STS.U8 [R77+UR9+0x3100], R73 ;  /* 0x003100494d007988 */ /* 0x0001e20008000009 */
[----:B------:R-:W-:-:S03]  /*bee0*/  IADD3.X R9, PT, PT, R6, UR5, RZ, P4, !PT ;  /* 0x0000000506097c10 */ /* 0x000fc6000a7fe4ff */
[----:B-1----:R-:W3:Y:S04]  /*bef0*/  LDL.LU R78, [R1+0x200] ;  /* 0x00020000014e7983 */ /* 0x002ee80000300800 */
[----:B------:R1:W-:Y:S04]  /*bf00*/  STS.U8 [R77+UR9+0x1500], R71 ;  /* 0x001500474d007988 */ /* 0x0003e80008000009 */
[----:B0-----:R-:W3:Y:S04]  /*bf10*/  LDL.LU R73, [R1+0x1c4] ;  /* 0x0001c40001497983 */ /* 0x001ee80000300800 */
[----:B------:R0:W3:Y:S04]  /*bf20*/  @P3 LDG.E.U8 R14, desc[UR24][R8.64] ;  /* 0x00000018080e3981 */ /* 0x0000e8000c1e1100 */
[----:B-1----:R-:W3:Y:S04]  /*bf30*/  LDL.LU R71, [R1+0x1c0] ;  /* 0x0001c00001477983 */ /* 0x002ee80000300800 */
[----:B------:R0:W-:Y:S04]  /*bf40*/  STL [R1+0x19c], R8 ;  /* 0x00019c0801007387 */ /* 0x0001e80000100800 */
[----:B------:R1:W-:Y:S01]  /*bf50*/  STL [R1+0x198], R9 ;  /* 0x0001980901007387 */ /* 0x0003e20000100800 */
[----:B0-----:R-:W-:-:S04]  /*bf60*/  IADD3 R8, P4, PT, R5, UR4, RZ ;  /* 0x0000000405087c10 */ /* 0x001fc8000ff9e0ff */
[----:B-1----:R-:W-:Y:S01]  /*bf70*/  IADD3.X R9, PT, PT, R7, UR5, RZ, P4, !PT ;  /* 0x0000000507097c10 */ /* 0x002fe2000a7fe4ff */
[----:B----4-:R0:W-:Y:S04]  /*bf80*/  STS.U8 [R77+UR9+0x3500], R68 ;  /* 0x003500444d007988 */ /* 0x0101e80008000009 */
[----:B--2---:R1:W-:Y:S04]  /*bf90*/  STS.U8 [R77+UR9+0x1900], R61 ;  /* 0x0019003d4d007988 */ /* 0x0043e80008000009 */
[----:B0-----:R-:W2:Y:S04]  /*bfa0*/  LDL.LU R68, [R1+0x1fc] ;  /* 0x0001fc0001447983 */ /* 0x001ea80000300800 */
[----:B-1----:R-:W4:Y:S04]  /*bfb0*/  LDL.LU R61, [R1+0x1dc] ;  /* 0x0001dc00013d7983 */ /* 0x002f280000300800 */
[----:B---3--:R0:W-:Y:S04]  /*bfc0*/  STS.U8 [R77+UR9+0x3900], R55 ;  /* 0x003900374d007988 */ /* 0x0081e80008000009 */
[----:B0-----:R-:W3:Y:S04]  /*bfd0*/  LDL.LU R55, [R1+0x1d8] ;  /* 0x0001d80001377983 */ /* 0x001ee80000300800 */
[----:B------:R0:W-:Y:S04]  /*bfe0*/  STS.U8 [R77+UR9+0x1d00], R76 ;  /* 0x001d004c4d007988 */ /* 0x0001e80008000009 */
[----:B------:R-:W-:Y:S01]  /*bff0*/  STL [R1+0x1a4], R8 ;  /* 0x0001a40801007387 */ /* 0x000fe20000100800 */
[----:B0-----:R-:W-:-:S03]  /*c000*/  LOP3.LUT R76, R31, 0x30, RZ, 0x3c, !PT ;  /* 0x000000301f4c7812 */ /* 0x001fc600078e3cff */
[----:B------:R-:W-:Y:S04]  /*c010*/  STL [R1+0x1a0], R9 ;  /* 0x0001a00901007387 */ /* 0x000fe80000100800 */
[----:B------:R0:W-:Y:S04]  /*c020*/  STS.U8 [R77+UR9+0x3d00], R49 ;  /* 0x003d00314d007988 */ /* 0x0001e80008000009 */
[----:B------:R1:W-:Y:S04]  /*c030*/  STS.U8 [R76+UR9+0x180], R43 ;  /* 0x0001802b4c007988 */ /* 0x0003e80008000009 */
[----:B0-----:R-:W3:Y:S04]  /*c040*/  LDL.LU R49, [R1+0x1f8] ;  /* 0x0001f80001317983 */ /* 0x001ee80000300800 */
[----:B-1----:R-:W3:Y:S04]  /*c050*/  LDL.LU R43, [R1+0x1e4] ;  /* 0x0001e400012b7983 */ /* 0x002ee80000300800 */
[----:B------:R0:W-:Y:S04]  /*c060*/  STS.U8 [R76+UR9+0x2180], R37 ;  /* 0x002180254c007988 */ /* 0x0001e80008000009 */
[----:B0-----:R-:W3:Y:S01]  /*c070*/  LDL.LU R37, [R1+0x1e0] ;  /* 0x0001e00001257983 */ /* 0x001ee20000300800 */
        /* <DEDUP_REMOVED lines=8> */
[----:B------:R0:W3:Y:S01]  /*c100*/  @P2 LDG.E.U8 R11, desc[UR24][R8.64] ;  /* 0x00000018080b2981 */ /* 0x0000e2000c1e1100 */
[----:B------:R-:W-:-:S03]  /*c110*/  PRMT R10, RZ, 0x7610, R10 ;  /* 0x00007610ff0a7816 */ /* 0x000fc6000000000a */
[----:B------:R1:W-:Y:S01]  /*c120*/  STL [R1+0x1b8], R9 ;  /* 0x0001b80901007387 */ /* 0x0003e20000100800 */
[----:B0-----:R-:W-:Y:S01]  /*c130*/  IADD3 R8, P3, PT, R5, UR4, RZ ;  /* 0x0000000405087c10 */ /* 0x001fe2000ff7e0ff */
[----:B------:R-:W-:-:S03]  /*c140*/  UIMAD UR4, UR12, 0x3f, URZ ;  /* 0x0000003f0c0478a4 */ /* 0x000fc6000f8e02ff */
[----:B-1----:R-:W-:Y:S01]  /*c150*/  IADD3.X R9, PT, PT, R7, UR5, RZ, P3, !PT ;  /* 0x0000000507097c10 */ /* 0x002fe20009ffe4ff */
[----:B------:R-:W-:Y:S01]  /*c160*/  USHF.R.S32.HI UR5, URZ, 0x1f, UR4 ;  /* 0x0000001fff057899 */ /* 0x000fe20008011404 */
[----:B------:R0:W-:Y:S04]  /*c170*/  STL [R1+0x1c4], R8 ;  /* 0x0001c40801007387 */ /* 0x0001e80000100800 */
[----:B------:R0:W3:Y:S04]  /*c180*/  @P2 LDG.E.U8 R10, desc[UR24][R8.64] ;  /* 0x00000018080a2981 */ /* 0x0000e8000c1e1100 */
[----:B------:R1:W-:Y:S01]  /*c190*/  STL [R1+0x1c0], R9 ;  /* 0x0001c00901007387 */ /* 0x0003e20000100800 */
[----:B0-----:R-:W-:-:S03]  /*c1a0*/  IADD3 R8, P2, PT, R4, UR4, RZ ;  /* 0x0000000404087c10 */ /* 0x001fc6000ff5e0ff */
[----:B------:R0:W-:Y:S01]  /*c1b0*/  STL [R1+0x6fc], R4 ;  /* 0x0006fc0401007387 */ /* 0x0001e20000100800 */
[----:B-1----:R-:W-:-:S03]  /*c1c0*/  IADD3.X R9, PT, PT, R6, UR5, RZ, P2, !PT ;  /* 0x0000000506097c10 */ /* 0x002fc600097fe4ff */
[----:B------:R1:W-:Y:S04]  /*c1d0*/  STL [R1+0x700], R6 ;  /* 0x0007000601007387 */ /* 0x0003e80000100800 */
[----:B------:R-:W-:Y:S01]  /*c1e0*/  STL [R1+0x1dc], R8 ;  /* 0x0001dc0801007387 */ /* 0x000fe20000100800 */
[----:B0-----:R-:W-:Y:S01]  /*c1f0*/  IADD3 R4, P2, PT, R5, UR4, RZ ;  /* 0x0000000405047c10 */ /* 0x001fe2000ff5e0ff */
[----:B------:R-:W0:Y:S02]  /*c200*/  LDCU UR4, c[0x0][0x3b0] ;  /* 0x00007600ff0477ac */ /* 0x000e240008000800 */
[----:B------:R0:W-:Y:S04]  /*c210*/  STS.U8 [R76+UR9+0x580], R78 ;  /* 0x0005804e4c007988 */ /* 0x0001e80008000009 */
[----:B------:R-:W-:Y:S01]  /*c220*/  STL [R1+0x1d8], R9 ;  /* 0x0001d80901007387 */ /* 0x000fe20000100800 */
[----:B-1----:R-:W-:Y:S01]  /*c230*/  IADD3.X R6, PT, PT, R7, UR5, RZ, P2, !PT ;  /* 0x0000000507067c10 */ /* 0x002fe200097fe4ff */
[----:B------:R-:W1:Y:S02]  /*c240*/  LDCU UR5, c[0x0][0x3b0] ;  /* 0x00007600ff0577ac */ /* 0x000e640008000800 */
[----:B------:R0:W-:Y:S04]  /*c250*/  STS.U8 [R76+UR9+0x2580], R73 ;  /* 0x002580494c007988 */ /* 0x0001e80008000009 */
[----:B0-----:R-:W3:Y:S01]  /*c260*/  LDL.LU R78, [R1+0x1f4] ;  /* 0x0001f400014e7983 */ /* 0x001ee20000300800 */
[----:B------:R-:W-:-:S03]  /*c270*/  PRMT R29, RZ, 0x7610, R29 ;  /* 0x00007610ff1d7816 */ /* 0x000fc6000000001d */
[----:B------:R0:W-:Y:S04]  /*c280*/  STS.U8 [R76+UR9+0x980], R71 ;  /* 0x000980474c007988 */ /* 0x0001e80008000009 */
[----:B------:R-:W3:Y:S04]  /*c290*/  LDL.LU R73, [R1+0x1f0] ;  /* 0x0001f00001497983 */ /* 0x000ee80000300800 */
[----:B------:R1:W3:Y:S04]  /*c2a0*/  @!P1 LDG.E.U8 R29, desc[UR24][R8.64] ;  /* 0x00000018081d9981 */ /* 0x0002e8000c1e1100 */
[----:B0-----:R-:W3:Y:S01]  /*c2b0*/  LDL.LU R71, [R1+0x1ec] ;  /* 0x0001ec0001477983 */ /* 0x001ee20000300800 */
[----:B-1----:R-:W-:-:S02]  /*c2c0*/  @!P1 IMAD.MOV.U32 R9, RZ, RZ, R6 ;  /* 0x000000ffff099224 */ /* 0x002fc400078e0006 */
[----:B------:R-:W-:Y:S01]  /*c2d0*/  @!P1 IMAD.MOV.U32 R8, RZ, RZ, R4 ;  /* 0x000000ffff089224 */ /* 0x000fe200078e0004 */
[----:B--2---:R0:W-:Y:S04]  /*c2e0*/  STS.U8 [R76+UR9+0x2980], R68 ;  /* 0x002980444c007988 */ /* 0x0041e80008000009 */
[----:B----4-:R1:W-:Y:S04]  /*c2f0*/  STS.U8 [R76+UR9+0xd80], R61 ;  /* 0x000d803d4c007988 */ /* 0x0103e80008000009 */
[----:B0-----:R-:W2:Y:S04]  /*c300*/  LDL.LU R68, [R1+0x1e8] ;  /* 0x0001e80001447983 */ /* 0x001ea80000300800 */
[----:B-1----:R-:W4:Y:S04]  /*c310*/  LDL.LU R61, [R1+0x11c] ;  /* 0x00011c00013d7983 */ /* 0x002f280000300800 */
[----:B------:R-:W-:Y:S04]  /*c320*/  STL [R1+0x704], R5 ;  /* 0x0007040501007387 */ /* 0x000fe80000100800 */
[----:B------:R-:W-:Y:S04]  /*c330*/  STL [R1+0x708], R7 ;  /* 0x0007080701007387 */ /* 0x000fe80000100800 */
[----:B------:R-:W-:Y:S04]  /*c340*/  STL [R1+0x1e4], R4 ;  /* 0x0001e40401007387 */ /* 0x000fe80000100800 */
[----:B------:R-:W-:Y:S04]  /*c350*/  STL [R1+0x1e0], R6 ;  /* 0x0001e00601007387 */ /* 0x000fe80000100800 */
[----:B---3--:R0:W-:Y:S04]  /*c360*/  STS.U8 [R76+UR9+0x2d80], R55 ;  /* 0x002d80374c007988 */ /* 0x0081e80008000009 */
[----:B0-----:R-:W3:Y:S04]  /*c370*/  LDL.LU R55, [R1+0x118] ;  /* 0x0001180001377983 */ /* 0x001ee80000300800 */
[----:B------:R0:W-:Y:S04]  /*c380*/  STS.U8 [R76+UR9+0x1180], R49 ;  /* 0x001180314c007988 */ /* 0x0001e80008000009 */
[----:B------:R1:W-:Y:S04]  /*c390*/  STS.U8 [R76+UR9+0x3180], R43 ;  /* 0x0031802b4c007988 */ /* 0x0003e80008000009 */
[----:B0-----:R-:W3:Y:S04]  /*c3a0*/  LDL.LU R49, [R1+0x114] ;  /* 0x0001140001317983 */ /* 0x001ee80000300800 */
[----:B-1----:R-:W3:Y:S04]  /*c3b0*/  LDL.LU R43, [R1+0x110] ;  /* 0x00011000012b7983 */ /* 0x002ee80000300800 */
[----:B------:R-:W3:Y:S04]  /*c3c0*/  LDL.LU R6, [R1+0x10c] ;  /* 0x00010c0001067983 */ /* 0x000ee80000300800 */
[----:B------:R0:W-:Y:S04]  /*c3d0*/  STS.U8 [R76+UR9+0x1580], R37 ;  /* 0x001580254c007988 */ /* 0x0001e80008000009 */
[----:B------:R-:W3:Y:S04]  /*c3e0*/  LDL.LU R4, [R1+0xf0] ;  /* 0x0000f00001047983 */ /* 0x000ee80000300800 */
[----:B0-----:R-:W3:Y:S01]  /*c3f0*/  LDL.LU R37, [R1+0xe8] ;  /* 0x0000e80001257983 */ /* 0x001ee20000300800 */
[----:B------:R-:W-:-:S03]  /*c400*/  LOP3.LUT R5, R31, 0x40, RZ, 0x3c, !PT ;  /* 0x000000401f057812 */ /* 0x000fc600078e3cff */
[----:B------:R-:W3:Y:S04]  /*c410*/  LDL.LU R77, [R1+0xe4] ;  /* 0x0000e400014d7983 */ /* 0x000ee80000300800 */
[----:B------:R0:W-:Y:S04]  /*c420*/  STS.U8 [R76+UR9+0x3580], R78 ;  /* 0x0035804e4c007988 */ /* 0x0001e80008000009 */
[----:B------:R1:W-:Y:S04]  /*c430*/  STS.U8 [R76+UR9+0x1980], R73 ;  /* 0x001980494c007988 */ /* 0x0003e80008000009 */
[----:B0-----:R-:W3:Y:S04]  /*c440*/  LDL.LU R78, [R1+0xe0] ;  /* 0x0000e000014e7983 */ /* 0x001ee80000300800 */
[----:B------:R0:W-:Y:S04]  /*c450*/  STS.U8 [R76+UR9+0x3980], R71 ;  /* 0x003980474c007988 */ /* 0x0001e80008000009 */
[----:B-1----:R-:W3:Y:S04]  /*c460*/  LDL.LU R73, [R1+0xdc] ;  /* 0x0000dc0001497983 */ /* 0x002ee80000300800 */
[----:B0-----:R-:W3:Y:S04]  /*c470*/  LDL.LU R71, [R1+0xd8] ;  /* 0x0000d80001477983 */ /* 0x001ee80000300800 */
[----:B--2---:R0:W-:Y:S04]  /*c480*/  STS.U8 [R76+UR9+0x1d80], R68 ;  /* 0x001d80444c007988 */ /* 0x0041e80008000009 */
[----:B----4-:R1:W-:Y:S04]  /*c490*/  STS.U8 [R76+UR9+0x3d80], R61 ;  /* 0x003d803d4c007988 */ /* 0x0103e80008000009 */
[----:B0-----:R-:W2:Y:S04]  /*c4a0*/  LDL.LU R68, [R1+0xd4] ;  /* 0x0000d40001447983 */ /* 0x001ea80000300800 */
[----:B-1----:R-:W4:Y:S04]  /*c4b0*/  LDL.LU R61, [R1+0xa8] ;  /* 0x0000a800013d7983 */ /* 0x002f280000300800 */
[----:B---3--:R0:W-:Y:S04]  /*c4c0*/  STS.U8 [R5+UR9+0x200], R55 ;  /* 0x0002003705007988 */ /* 0x0081e80008000009 */
[----:B0-----:R-:W3:Y:S04]  /*c4d0*/  LDL.LU R55, [R1+0xb8] ;  /* 0x0000b80001377983 */ /* 0x001ee80000300800 */
[----:B------:R0:W-:Y:S04]  /*c4e0*/  STS.U8 [R5+UR9+0x2200], R49 ;  /* 0x0022003105007988 */ /* 0x0001e80008000009 */
[----:B------:R1:W-:Y:S04]  /*c4f0*/  STS.U8 [R5+UR9+0x600], R43 ;  /* 0x0006002b05007988 */ /* 0x0003e80008000009 */
[----:B------:R-:W-:Y:S04]  /*c500*/  STS.U8 [R5+UR9+0x2600], R6 ;  /* 0x0026000605007988 */ /* 0x000fe80008000009 */
[----:B0-----:R-:W3:Y:S04]  /*c510*/  LDL.LU R49, [R1+0xa0] ;  /* 0x0000a00001317983 */ /* 0x001ee80000300800 */
[----:B------:R-:W-:Y:S04]  /*c520*/  STS.U8 [R5+UR9+0xa00], R4 ;  /* 0x000a000405007988 */ /* 0x000fe80008000009 */
[----:B-1----:R-:W3:Y:S04]  /*c530*/  LDL.LU R43, [R1+0xb0] ;  /* 0x0000b000012b7983 */ /* 0x002ee80000300800 */
[----:B------:R0:W-:Y:S04]  /*c540*/  STS.U8 [R5+UR9+0x2a00], R37 ;  /* 0x002a002505007988 */ /* 0x0001e80008000009 */
[----:B0-----:R-:W3:Y:S01]  /*c550*/  LDL.LU R37, [R1+0x50] ;  /* 0x0000500001257983 */ /* 0x001ee20000300800 */
[----:B------:R-:W-:-:S06]  /*c560*/  PRMT R28, RZ, 0x7610, R28 ;  /* 0x00007610ff1c7816 */ /* 0x000fcc000000001c */
[----:B------:R0:W3:Y:S04]  /*c570*/  @!P1 LDG.E.U8 R28, desc[UR24][R8.64] ;  /* 0x00000018081c9981 */ /* 0x0000e8000c1e1100 */
[----:B------:R-:W3:Y:S04]  /*c580*/  LDL.LU R8, [R1+0xac] ;  /* 0x0000ac0001087983 */ /* 0x000ee80000300800 */
[----:B------:R-:W3:Y:S04]  /*c590*/  LDL.LU R9, [R1+0x40] ;  /* 0x0000400001097983 */ /* 0x000ee80000300800 */
[----:B------:R-:W3:Y:S04]  /*c5a0*/  LDL.LU R4, [R1+0x58] ;  /* 0x0000580001047983 */ /* 0x000ee80000300800 */
[----:B------:R-:W3:Y:S04]  /*c5b0*/  LDL.LU R7, [R1+0x38] ;  /* 0x0000380001077983 */ /* 0x000ee80000300800 */
[----:B------:R1:W-:Y:S04]  /*c5c0*/  STS.U8 [R5+UR9+0xe00], R77 ;  /* 0x000e004d05007988 */ /* 0x0003e80008000009 */
[----:B------:R-:W3:Y:S04]  /*c5d0*/  LDL.LU R6, [R1+0x3c] ;  /* 0x00003c0001067983 */ /* 0x000ee80000300800 */
[----:B-1----:R-:W3:Y:S04]  /*c5e0*/  LDL.LU R77, [R1+0x34] ;  /* 0x00003400014d7983 */ /* 0x002ee80000300800 */
[----:B------:R1:W-:Y:S04]  /*c5f0*/  STS.U8 [R5+UR9+0x2e00], R78 ;  /* 0x002e004e05007988 */ /* 0x0003e80008000009 */
[----:B------:R0:W-:Y:S04]  /*c600*/  STS.U8 [R5+UR9+0x1200], R73 ;  /* 0x0012004905007988 */ /* 0x0001e80008000009 */
[----:B-1----:R-:W3:Y:S04]  /*c610*/  LDL.LU R78, [R1+0x30] ;  /* 0x00003000014e7983 */ /* 0x002ee80000300800 */
[----:B------:R1:W-:Y:S04]  /*c620*/  STS.U8 [R5+UR9+0x3200], R71 ;  /* 0x0032004705007988 */ /* 0x0003e80008000009 */
[----:B0-----:R-:W3:Y:S04]  /*c630*/  LDL.LU R73, [R1+0x2c] ;  /* 0x00002c0001497983 */ /* 0x001ee80000300800 */
[----:B-1----:R-:W3:Y:S04]  /*c640*/  LDL.LU R71, [R1+0x24] ;  /* 0x0000240001477983 */ /* 0x002ee80000300800 */
        /* <DEDUP_REMOVED lines=8> */
[----:B0-----:R-:W3:Y:S04]  /*c6d0*/  LDL.LU R49, [R1+0x8] ;  /* 0x0000080001317983 */ /* 0x001ee80000300800 */
[----:B-1----:R-:W3:Y:S04]  /*c6e0*/  LDL.LU R43, [R1+0x4] ;  /* 0x00000400012b7983 */ /* 0x002ee80000300800 */
[----:B------:R0:W-:Y:S04]  /*c6f0*/  STS.U8 [R5+UR9+0x3e00], R37 ;  /* 0x003e002505007988 */ /* 0x0001e80008000009 */
[----:B0-----:R-:W3:Y:S01]  /*c700*/  LDL.LU R37, [R1] ;  /* 0x0000000001257983 */ /* 0x001ee20000300800 */
[----:B------:R-:W-:-:S05]  /*c710*/  LOP3.LUT R5, R31, 0x50, RZ, 0x3c, !PT ;  /* 0x000000501f057812 */ /* 0x000fca00078e3cff */
[----:B------:R-:W-:Y:S04]  /*c720*/  STS.U8 [R5+UR9+0x280], R8 ;  /* 0x0002800805007988 */ /* 0x000fe80008000009 */
[----:B------:R-:W-:Y:S04]  /*c730*/  STS.U8 [R5+UR9+0x2280], R9 ;  /* 0x0022800905007988 */ /* 0x000fe80008000009 */
[----:B------:R0:W-:Y:S02]  /*c740*/  STS.U8 [R5+UR9+0x680], R4 ;  /* 0x0006800405007988 */ /* 0x0001e40008000009 */
[----:B0-----:R-:W0:Y:S02]  /*c750*/  S2R R4, SR_TID.X ;  /* 0x0000000000047919 */ /* 0x001e240000002100 */
[----:B------:R-:W-:Y:S04]  /*c760*/  STS.U8 [R5+UR9+0x2680], R7 ;  /* 0x0026800705007988 */ /* 0x000fe80008000009 */
[----:B------:R-:W-:Y:S04]  /*c770*/  STS.U8 [R5+UR9+0xa80], R6 ;  /* 0x000a800605007988 */ /* 0x000fe80008000009 */
[----:B------:R-:W-:Y:S01]  /*c780*/  STS.U8 [R5+UR9+0x2a80], R77 ;  /* 0x002a804d05007988 */ /* 0x000fe20008000009 */
[----:B0-----:R-:W-:-:S05]  /*c790*/  LOP3.LUT R4, R4, 0x3f, RZ, 0xc0, !PT ;  /* 0x0000003f04047812 */ /* 0x001fca00078ec0ff */
[----:B------:R-:W-:Y:S01]  /*c7a0*/  IMAD R8, R4, UR13, RZ ;  /* 0x0000000d04087c24 */ /* 0x000fe2000f8e02ff */
[C---:B------:R-:W-:Y:S01]  /*c7b0*/  LOP3.LUT R4, R31.reuse, 0x60, RZ, 0x3c, !PT ;  /* 0x000000601f047812 */ /* 0x040fe200078e3cff */
[----:B------:R-:W-:Y:S04]  /*c7c0*/  STS.U8 [R5+UR9+0xe80], R78 ;  /* 0x000e804e05007988 */ /* 0x000fe80008000009 */
[----:B------:R-:W-:Y:S04]  /*c7d0*/  STS.U8 [R5+UR9+0x2e80], R73 ;  /* 0x002e804905007988 */ /* 0x000fe80008000009 */
[----:B------:R-:W-:Y:S04]  /*c7e0*/  STS.U8 [R5+UR9+0x1280], R71 ;  /* 0x0012804705007988 */ /* 0x000fe80008000009 */
[----:B--2---:R-:W-:Y:S04]  /*c7f0*/  STS.U8 [R5+UR9+0x3280], R68 ;  /* 0x0032804405007988 */ /* 0x004fe80008000009 */
[----:B----4-:R-:W-:Y:S04]  /*c800*/  STS.U8 [R5+UR9+0x1680], R61 ;  /* 0x0016803d05007988 */ /* 0x010fe80008000009 */
[----:B---3--:R-:W-:Y:S04]  /*c810*/  STS.U8 [R5+UR9+0x3680], R55 ;  /* 0x0036803705007988 */ /* 0x008fe80008000009 */
[----:B------:R-:W-:Y:S04]  /*c820*/  STS.U8 [R5+UR9+0x1a80], R49 ;  /* 0x001a803105007988 */ /* 0x000fe80008000009 */
[----:B------:R-:W-:Y:S04]  /*c830*/  STS.U8 [R5+UR9+0x3a80], R43 ;  /* 0x003a802b05007988 */ /* 0x000fe80008000009 */
[----:B------:R-:W-:Y:S04]  /*c840*/  STS.U8 [R5+UR9+0x1e80], R37 ;  /* 0x001e802505007988 */ /* 0x000fe80008000009 */
[----:B------:R-:W-:Y:S04]  /*c850*/  STS.U8 [R5+UR9+0x3e80], R93 ;  /* 0x003e805d05007988 */ /* 0x000fe80008000009 */
[----:B------:R-:W-:Y:S04]  /*c860*/  STS.U8 [R4+UR9+0x300], R92 ;  /* 0x0003005c04007988 */ /* 0x000fe80008000009 */
[----:B------:R-:W-:Y:S04]  /*c870*/  STS.U8 [R4+UR9+0x2300], R91 ;  /* 0x0023005b04007988 */ /* 0x000fe80008000009 */
[----:B------:R0:W-:Y:S04]  /*c880*/  STS.U8 [R4+UR9+0x700], R90 ;  /* 0x0007005a04007988 */ /* 0x0001e80008000009 */
[----:B------:R-:W-:Y:S04]  /*c890*/  STS.U8 [R4+UR9+0x2700], R89 ;  /* 0x0027005904007988 */ /* 0x000fe80008000009 */
[----:B------:R-:W-:Y:S04]  /*c8a0*/  STS.U8 [R4+UR9+0xb00], R88 ;  /* 0x000b005804007988 */ /* 0x000fe80008000009 */
[----:B------:R-:W-:Y:S04]  /*c8b0*/  STS.U8 [R4+UR9+0x2b00], R85 ;  /* 0x002b005504007988 */ /* 0x000fe80008000009 */
[----:B------:R-:W-:Y:S04]  /*c8c0*/  STS.U8 [R4+UR9+0xf00], R84 ;  /* 0x000f005404007988 */ /* 0x000fe80008000009 */
[----:B0-----:R-:W2:Y:S04]  /*c8d0*/  LDL.LU R90, [R1+0x278] ;  /* 0x00027800015a7983 */ /* 0x001ea80000300800 */
[----:B------:R-:W-:Y:S04]  /*c8e0*/  STS.U8 [R4+UR9+0x2f00], R83 ;  /* 0x002f005304007988 */ /* 0x000fe80008000009 */
[----:B------:R-:W3:Y:S04]  /*c8f0*/  LDL.LU R43, [R1+0x274] ;  /* 0x00027400012b7983 */ /* 0x000ee80000300800 */
[----:B------:R-:W-:Y:S04]  /*c900*/  STS.U8 [R4+UR9+0x1300], R82 ;  /* 0x0013005204007988 */ /* 0x000fe80008000009 */
[----:B------:R-:W4:Y:S04]  /*c910*/  LDL.LU R91, [R1+0x270] ;  /* 0x00027000015b7983 */ /* 0x000f280000300800 */
        /* <DEDUP_REMOVED lines=12> */
[----:B------:R0:W-:Y:S04]  /*c9e0*/  STS.U8 [R4+UR9+0x3f00], R21 ;  /* 0x003f001504007988 */ /* 0x0001e80008000009 */
[----:B------:R-:W4:Y:S04]  /*c9f0*/  LDL.LU R6, [R1+0x254] ;  /* 0x0002540001067983 */ /* 0x000f280000300800 */
[----:B0-----:R-:W4:Y:S04]  /*ca00*/  LDL.LU R4, [R1+0xec] ;  /* 0x0000ec0001047983 */ /* 0x001f280000300800 */
[----:B------:R-:W4:Y:S04]  /*ca10*/  LDL.LU R77, [R1+0xb4] ;  /* 0x0000b400014d7983 */ /* 0x000f280000300800 */
[----:B------:R-:W4:Y:S04]  /*ca20*/  LDL.LU R78, [R1+0xa4] ;  /* 0x0000a400014e7983 */ /* 0x000f280000300800 */
[----:B------:R-:W4:Y:S04]  /*ca30*/  LDL.LU R73, [R1+0x98] ;  /* 0x0000980001497983 */ /* 0x000f280000300800 */
[----:B------:R-:W4:Y:S04]  /*ca40*/  LDL.LU R71, [R1+0x80] ;  /* 0x0000800001477983 */ /* 0x000f280000300800 */
[----:B------:R-:W4:Y:S04]  /*ca50*/  LDL.LU R68, [R1+0x7c] ;  /* 0x00007c0001447983 */ /* 0x000f280000300800 */
[----:B------:R-:W4:Y:S04]  /*ca60*/  LDL.LU R61, [R1+0x78] ;  /* 0x00007800013d7983 */ /* 0x000f280000300800 */
[----:B------:R-:W4:Y:S01]  /*ca70*/  LDL.LU R55, [R1+0x74] ;  /* 0x0000740001377983 */ /* 0x000f220000300800 */
[----:B------:R-:W-:-:S03]  /*ca80*/  LOP3.LUT R89, R31, 0x70, RZ, 0x3c, !PT ;  /* 0x000000701f597812 */ /* 0x000fc600078e3cff */
[----:B------:R-:W4:Y:S04]  /*ca90*/  LDL.LU R31, [R1+0x70] ;  /* 0x00007000011f7983 */ /* 0x000f280000300800 */
[----:B------:R-:W4:Y:S04]  /*caa0*/  LDL.LU R37, [R1+0x6c] ;  /* 0x00006c0001257983 */ /* 0x000f280000300800 */
[----:B------:R-:W-:Y:S04]  /*cab0*/  STS.U8 [R89+UR9+0x380], R27 ;  /* 0x0003801b59007988 */ /* 0x000fe80008000009 */
        /* <DEDUP_REMOVED lines=9> */
[----:B------:R-:W-:Y:S01]  /*cb50*/  STS.U8 [R89+UR9+0x1780], R14 ;  /* 0x0017800e59007988 */ /* 0x000fe20008000009 */
[----:B------:R-:W-:Y:S01]  /*cb60*/  IADD3 R9, P1, PT, R8, UR18, RZ ;  /* 0x0000001208097c10 */ /* 0x000fe2000ff3e0ff */
[----:B------:R-:W-:Y:S01]  /*cb70*/  IMAD R30, R30, UR17, RZ ;  /* 0x000000111e1e7c24 */ /* 0x000fe2000f8e02ff */
[----:B------:R-:W0:Y:S01]  /*cb80*/  LDCU UR18, c[0x0][0x3b0] ;  /* 0x00007600ff1277ac */ /* 0x000e220008000800 */
[----:B------:R-:W-:Y:S04]  /*cb90*/  STS.U8 [R89+UR9+0x3780], R13 ;  /* 0x0037800d59007988 */ /* 0x000fe80008000009 */
[----:B------:R-:W-:Y:S04]  /*cba0*/  STS.U8 [R89+UR9+0x1b80], R11 ;  /* 0x001b800b59007988 */ /* 0x000fe80008000009 */
[----:B------:R2:W-:Y:S01]  /*cbb0*/  STS.U8 [R89+UR9+0x3b80], R10 ;  /* 0x003b800a59007988 */ /* 0x0005e20008000009 */
[----:B------:R-:W-:Y:S01]  /*cbc0*/  LEA.HI.X.SX32 R8, R8, UR19, 0x1, P1 ;  /* 0x0000001308087c11 */ /* 0x000fe200088f0eff */
[----:B------:R-:W-:Y:S01]  /*cbd0*/  IMAD R32, R32, UR21, RZ ;  /* 0x0000001520207c24 */ /* 0x000fe2000f8e02ff */
[----:B------:R-:W1:Y:S01]  /*cbe0*/  LDCU UR19, c[0x0][0x3b0] ;  /* 0x00007600ff1377ac */ /* 0x000e620008000800 */
[----:B------:R-:W-:-:S02]  /*cbf0*/  IMAD R33, R33, UR22, RZ ;  /* 0x0000001621217c24 */ /* 0x000fc4000f8e02ff */
[----:B------:R-:W-:Y:S02]  /*cc00*/  IMAD R34, R34, UR23, RZ ;  /* 0x0000001722227c24 */ /* 0x000fe4000f8e02ff */
[----:B------:R-:W-:Y:S02]  /*cc10*/  IMAD R36, R36, UR27, RZ ;  /* 0x0000001b24247c24 */ /* 0x000fe4000f8e02ff */
[----:B------:R-:W-:Y:S02]  /*cc20*/  IMAD R35, R35, UR26, RZ ;  /* 0x0000001a23237c24 */ /* 0x000fe4000f8e02ff */
[----:B------:R-:W-:Y:S02]  /*cc30*/  IMAD R38, R38, UR29, RZ ;  /* 0x0000001d26267c24 */ /* 0x000fe4000f8e02ff */
[----:B--2---:R-:W-:Y:S02]  /*cc40*/  IMAD R10, R90, UR4, RZ ;  /* 0x000000045a0a7c24 */ /* 0x004fe4000f8e02ff */
[----:B---3--:R-:W-:-:S02]  /*cc50*/  IMAD R11, R43, UR4, RZ ;  /* 0x000000042b0b7c24 */ /* 0x008fc4000f8e02ff */
[----:B------:R-:W2:Y:S01]  /*cc60*/  LDL.LU R43, [R1+0x68] ;  /* 0x00006800012b7983 */ /* 0x000ea20000300800 */
[----:B----4-:R-:W-:Y:S02]  /*cc70*/  IMAD R12, R91, UR4, RZ ;  /* 0x000000045b0c7c24 */ /* 0x010fe4000f8e02ff */
[----:B------:R-:W-:Y:S02]  /*cc80*/  IMAD R14, R93, UR4, RZ ;  /* 0x000000045d0e7c24 */ /* 0x000fe4000f8e02ff */
[----:B------:R-:W-:Y:S02]  /*cc90*/  IMAD R13, R92, UR4, RZ ;  /* 0x000000045c0d7c24 */ /* 0x000fe4000f8e02ff */
[----:B------:R-:W-:Y:S02]  /*cca0*/  IMAD R15, R76, UR4, RZ ;  /* 0x000000044c0f7c24 */ /* 0x000fe4000f8e02ff */
[----:B------:R-:W-:Y:S02]  /*ccb0*/  IMAD R16, R49, UR4, RZ ;  /* 0x0000000431107c24 */ /* 0x000fe4000f8e02ff */
[----:B------:R-:W3:Y:S01]  /*ccc0*/  LDL.LU R49, [R1+0x60] ;  /* 0x0000600001317983 */ /* 0x000ee20000300800 */
[----:B------:R-:W-:Y:S01]  /*ccd0*/  IMAD R18, R5, UR4, RZ ;  /* 0x0000000405127c24 */ /* 0x000fe2000f8e02ff */
[----:B------:R-:W-:Y:S01]  /*cce0*/  IADD3 R5, P6, PT, R13, R9, RZ ;  /* 0x000000090d057210 */ /* 0x000fe20007fde0ff */
[----:B------:R-:W-:-:S02]  /*ccf0*/  IMAD R23, R73, UR5, RZ ;  /* 0x0000000549177c24 */ /* 0x000fc4000f8e02ff */
[----:B------:R-:W-:Y:S02]  /*cd00*/  IMAD R24, R71, UR6, RZ ;  /* 0x0000000647187c24 */ /* 0x000fe4000f8e02ff */
[----:B------:R-:W-:Y:S01]  /*cd10*/  IMAD R71, R2, UR60, RZ ;  /* 0x0000003c02477c24 */ /* 0x000fe2000f8e02ff */
[----:B------:R-:W-:Y:S01]  /*cd20*/  IADD3 R2, P1, PT, R10, R9, RZ ;  /* 0x000000090a027210 */ /* 0x000fe20007f3e0ff */
[----:B------:R-:W-:-:S03]  /*cd30*/  IMAD R73, R0, UR62, RZ ;  /* 0x0000003e00497c24 */ /* 0x000fc6000f8e02ff */
[----:B------:R-:W-:Y:S01]  /*cd40*/  LEA.HI.X.SX32 R0, R10, R8, 0x1, P1 ;  /* 0x000000080a007211 */ /* 0x000fe200008f0eff */
[----:B------:R-:W-:Y:S01]  /*cd50*/  IMAD R22, R78, UR4, RZ ;  /* 0x000000044e167c24 */ /* 0x000fe2000f8e02ff */
[----:B------:R-:W-:Y:S01]  /*cd60*/  STL [R1+0x1ec], R2 ;  /* 0x0001ec0201007387 */ /* 0x000fe20000100800 */
[----:B------:R-:W-:-:S03]  /*cd70*/  IADD3 R78, P4, PT, R11, R9, RZ ;  /* 0x000000090b4e7210 */ /* 0x000fc60007f9e0ff */
[----:B------:R-:W-:Y:S04]  /*cd80*/  STL [R1+0x728], R10 ;  /* 0x0007280a01007387 */ /* 0x000fe80000100800 */
[----:B------:R4:W-:Y:S01]  /*cd90*/  STL [R1+0x1e8], R0 ;  /* 0x0001e80001007387 */ /* 0x0009e20000100800 */
[----:B------:R-:W-:Y:S01]  /*cda0*/  IMAD R21, R77, UR4, RZ ;  /* 0x000000044d157c24 */ /* 0x000fe2000f8e02ff */
[-C--:B------:R-:W-:Y:S02]  /*cdb0*/  IADD3 R77, P5, PT, R12, R9.reuse, RZ ;  /* 0x000000090c4d7210 */ /* 0x080fe40007fbe0ff */
[----:B------:R-:W-:Y:S01]  /*cdc0*/  STL [R1+0x210], R78 ;  /* 0x0002104e01007387 */ /* 0x000fe20000100800 */
[----:B----4-:R-:W-:-:S03]  /*cdd0*/  IADD3 R0, P1, PT, R14, R9, RZ ;  /* 0x000000090e007210 */ /* 0x010fc60007f3e0ff */
[----:B------:R-:W-:Y:S04]  /*cde0*/  STL [R1+0x74c], R78 ;  /* 0x00074c4e01007387 */ /* 0x000fe80000100800 */
[----:B------:R4:W-:Y:S04]  /*cdf0*/  STL [R1+0x228], R0 ;  /* 0x0002280001007387 */ /* 0x0009e80000100800 */
[----:B------:R-:W-:Y:S01]  /*ce00*/  STL [R1+0x218], R77 ;  /* 0x0002184d01007387 */ /* 0x000fe20000100800 */
[----:B----4-:R-:W-:-:S03]  /*ce10*/  IADD3 R0, P2, PT, R15, R9, RZ ;  /* 0x000000090f007210 */ /* 0x010fc60007f5e0ff */
[----:B------:R-:W-:Y:S04]  /*ce20*/  STL [R1+0x72c], R77 ;  /* 0x00072c4d01007387 */ /* 0x000fe80000100800 */
[----:B------:R4:W-:Y:S01]  /*ce30*/  STL [R1+0x230], R0 ;  /* 0x0002300001007387 */ /* 0x0009e20000100800 */
[----:B------:R-:W-:-:S03]  /*ce40*/  IMAD R17, R7, UR4, RZ ;  /* 0x0000000407117c24 */ /* 0x000fc6000f8e02ff */
[----:B------:R-:W-:Y:S01]  /*ce50*/  STL [R1+0x220], R5 ;  /* 0x0002200501007387 */ /* 0x000fe20000100800 */
[----:B----4-:R-:W-:-:S03]  /*ce60*/  IADD3 R0, P3, PT, R16, R9, RZ ;  /* 0x0000000910007210 */ /* 0x010fc60007f7e0ff */
[----:B------:R-:W-:Y:S04]  /*ce70*/  STL [R1+0x70c], R5 ;  /* 0x00070c0501007387 */ /* 0x000fe80000100800 */
[----:B------:R4:W-:Y:S01]  /*ce80*/  STL [R1+0x238], R0 ;  /* 0x0002380001007387 */ /* 0x0009e20000100800 */
[----:B------:R-:W-:Y:S01]  /*ce90*/  IMAD R20, R4, UR4, RZ ;  /* 0x0000000404147c24 */ /* 0x000fe2000f8e02ff */
[-C--:B------:R-:W-:Y:S01]  /*cea0*/  LEA.HI.X.SX32 R2, R12, R8.reuse, 0x1, P5 ;  /* 0x000000080c027211 */ /* 0x080fe200028f0eff */
[----:B------:R-:W-:Y:S01]  /*ceb0*/  IMAD R19, R6, UR4, RZ ;  /* 0x0000000406137c24 */ /* 0x000fe2000f8e02ff */
[----:B----4-:R-:W-:Y:S02]  /*cec0*/  LEA.HI.X.SX32 R0, R11, R8, 0x1, P4 ;  /* 0x000000080b007211 */ /* 0x010fe400020f0eff */
[----:B------:R-:W-:-:S03]  /*ced0*/  IADD3 R4, P4, PT, R17, R9, RZ ;  /* 0x0000000911047210 */ /* 0x000fc60007f9e0ff */
[----:B------:R4:W-:Y:S01]  /*cee0*/  STL [R1+0x1f0], R0 ;  /* 0x0001f00001007387 */ /* 0x0009e20000100800 */
[----:B------:R-:W-:-:S03]  /*cef0*/  LEA.HI.X.SX32 R7, R13, R8, 0x1, P6 ;  /* 0x000000080d077211 */ /* 0x000fc600030f0eff */
[----:B------:R0:W-:Y:S01]  /*cf00*/  STL [R1+0x214], R2 ;  /* 0x0002140201007387 */ /* 0x0001e20000100800 */
[----:B----4-:R-:W-:-:S03]  /*cf10*/  IADD3 R0, P5, PT, R18, R9, RZ ;  /* 0x0000000912007210 */ /* 0x010fc60007fbe0ff */
[----:B------:R-:W-:Y:S01]  /*cf20*/  STL [R1+0x240], R4 ;  /* 0x0002400401007387 */ /* 0x000fe20000100800 */
[----:B0-----:R-:W-:-:S03]  /*cf30*/  IADD3 R2, P6, PT, R19, R9, RZ ;  /* 0x0000000913027210 */ /* 0x001fc60007fde0ff */
[----:B------:R0:W-:Y:S01]  /*cf40*/  STL [R1+0x248], R0 ;  /* 0x0002480001007387 */ /* 0x0001e20000100800 */
[----:B------:R-:W-:-:S03]  /*cf50*/  IMAD R25, R68, UR14, RZ ;  /* 0x0000000e44197c24 */ /* 0x000fc6000f8e02ff */
[----:B------:R-:W-:Y:S01]  /*cf60*/  STL [R1+0x710], R4 ;  /* 0x0007100401007387 */ /* 0x000fe20000100800 */
[----:B------:R-:W-:-:S03]  /*cf70*/  IMAD R68, R3, UR57, RZ ;  /* 0x0000003903447c24 */ /* 0x000fc6000f8e02ff */
[----:B------:R-:W-:Y:S01]  /*cf80*/  STL [R1+0x21c], R7 ;  /* 0x00021c0701007387 */ /* 0x000fe20000100800 */
[----:B0-----:R-:W-:-:S03]  /*cf90*/  LEA.HI.X.SX32 R0, R14, R8, 0x1, P1 ;  /* 0x000000080e007211 */ /* 0x001fc600008f0eff */
[----:B------:R-:W-:Y:S01]  /*cfa0*/  STL [R1+0x250], R2 ;  /* 0x0002500201007387 */ /* 0x000fe20000100800 */
[----:B------:R-:W-:-:S03]  /*cfb0*/  IADD3 R3, P1, PT, R20, R9, RZ ;  /* 0x0000000914037210 */ /* 0x000fc60007f3e0ff */
[----:B------:R-:W-:Y:S04]  /*cfc0*/  STL [R1+0x714], R7 ;  /* 0x0007140701007387 */ /* 0x000fe80000100800 */
[----:B------:R0:W-:Y:S04]  /*cfd0*/  STL [R1+0x224], R0 ;  /* 0x0002240001007387 */ /* 0x0001e80000100800 */
[----:B------:R4:W-:Y:S01]  /*cfe0*/  STL [R1+0x258], R3 ;  /* 0x0002580301007387 */ /* 0x0009e20000100800 */
[----:B0-----:R-:W-:Y:S02]  /*cff0*/  LEA.HI.X.SX32 R0, R15, R8, 0x1, P2 ;  /* 0x000000080f007211 */ /* 0x001fe400010f0eff */
[----:B------:R-:W-:-:S02]  /*d000*/  IADD3 R2, P2, PT, R21, R9, RZ ;  /* 0x0000000915027210 */ /* 0x000fc40007f5e0ff */
[-C--:B----4-:R-:W-:Y:S01]  /*d010*/  LEA.HI.X.SX32 R3, R16, R8.reuse, 0x1, P3 ;  /* 0x0000000810037211 */ /* 0x090fe200018f0eff */
[----:B------:R0:W-:Y:S01]  /*d020*/  STL [R1+0x22c], R0 ;  /* 0x00022c0001007387 */ /* 0x0001e20000100800 */
[----:B------:R-:W-:-:S03]  /*d030*/  LEA.HI.X.SX32 R6, R17, R8, 0x1, P4 ;  /* 0x0000000811067211 */ /* 0x000fc600020f0eff */
[----:B------:R-:W-:Y:S01]  /*d040*/  STL [R1+0x234], R3 ;  /* 0x0002340301007387 */ /* 0x000fe20000100800 */
[----:B0-----:R-:W-:-:S03]  /*d050*/  IADD3 R0, P3, PT, R22, R9, RZ ;  /* 0x0000000916007210 */ /* 0x001fc60007f7e0ff */
[----:B------:R-:W-:Y:S04]  /*d060*/  STL [R1+0x260], R2 ;  /* 0x0002600201007387 */ /* 0x000fe80000100800 */
[----:B------:R0:W-:Y:S04]  /*d070*/  STL [R1+0x268], R0 ;  /* 0x0002680001007387 */ /* 0x0001e80000100800 */
[----:B------:R4:W-:Y:S01]  /*d080*/  STL [R1+0x718], R2 ;  /* 0x0007180201007387 */ /* 0x0009e20000100800 */
[----:B------:R-:W-:-:S03]  /*d090*/  IMAD R26, R61, UR15, RZ ;  /* 0x0000000f3d1a7c24 */ /* 0x000fc6000f8e02ff */
[----:B------:R-:W-:Y:S01]  /*d0a0*/  STL [R1+0x23c], R6 ;  /* 0x00023c0601007387 */ /* 0x000fe20000100800 */
[----:B0-----:R-:W-:Y:S02]  /*d0b0*/  LEA.HI.X.SX32 R0, R18, R8, 0x1, P5 ;  /* 0x0000000812007211 */ /* 0x001fe400028f0eff */
[-C--:B----4-:R-:W-:Y:S02]  /*d0c0*/  IADD3 R2, P4, PT, R23, R9.reuse, RZ ;  /* 0x0000000917027210 */ /* 0x090fe40007f9e0ff */
[----:B------:R-:W-:-:S03]  /*d0d0*/  IADD3 R3, P5, PT, R24, R9, RZ ;  /* 0x0000000918037210 */ /* 0x000fc60007fbe0ff */
[----:B------:R0:W-:Y:S01]  /*d0e0*/  STL [R1+0x270], R2 ;  /* 0x0002700201007387 */ /* 0x0001e20000100800 */
[----:B------:R-:W-:-:S03]  /*d0f0*/  LEA.HI.X.SX32 R4, R20, R8, 0x1, P1 ;  /* 0x0000000814047211 */ /* 0x000fc600008f0eff */
[----:B------:R-:W-:Y:S01]  /*d100*/  STL [R1+0x71c], R6 ;  /* 0x00071c0601007387 */ /* 0x000fe20000100800 */
[----:B0-----:R-:W-:-:S03]  /*d110*/  LEA.HI.X.SX32 R2, R19, R8, 0x1, P6 ;  /* 0x0000000813027211 */ /* 0x001fc600030f0eff */
[----:B------:R0:W-:Y:S01]  /*d120*/  STL [R1+0x244], R0 ;  /* 0x0002440001007387 */ /* 0x0001e20000100800 */
[----:B------:R-:W-:-:S03]  /*d130*/  IMAD R27, R55, UR16, RZ ;  /* 0x00000010371b7c24 */ /* 0x000fc6000f8e02ff */
[----:B------:R-:W-:Y:S04]  /*d140*/  STL [R1+0x278], R3 ;  /* 0x0002780301007387 */ /* 0x000fe80000100800 */
[----:B------:R4:W-:Y:S01]  /*d150*/  STL [R1+0x24c], R2 ;  /* 0x00024c0201007387 */ /* 0x0009e20000100800 */
[----:B0-----:R-:W-:-:S03]  /*d160*/  IADD3 R0, P6, PT, R25, R9, RZ ;  /* 0x0000000919007210 */ /* 0x001fc60007fde0ff */
[----:B------:R-:W-:Y:S01]  /*d170*/  STL [R1+0x254], R4 ;  /* 0x0002540401007387 */ /* 0x000fe20000100800 */
[----:B----4-:R-:W-:-:S03]  /*d180*/  IADD3 R2, P1, PT, R26, R9, RZ ;  /* 0x000000091a027210 */ /* 0x010fc60007f3e0ff */
[----:B------:R-:W-:Y:S01]  /*d190*/  STL [R1+0x280], R0 ;  /* 0x0002800001007387 */ /* 0x000fe20000100800 */
[----:B------:R-:W-:-:S03]  /*d1a0*/  LEA.HI.X.SX32 R3, R21, R8, 0x1, P2 ;  /* 0x0000000815037211 */ /* 0x000fc600010f0eff */
[----:B------:R0:W-:Y:S04]  /*d1b0*/  STL [R1+0x288], R2 ;  /* 0x0002880201007387 */ /* 0x0001e80000100800 */
[----:B------:R4:W-:Y:S01]  /*d1c0*/  STL [R1+0x720], R0 ;  /* 0x0007200001007387 */ /* 0x0009e20000100800 */
[----:B0-----:R-:W-:-:S03]  /*d1d0*/  IADD3 R2, P2, PT, R27, R9, RZ ;  /* 0x000000091b027210 */ /* 0x001fc60007f5e0ff */
[----:B------:R-:W-:Y:S01]  /*d1e0*/  STL [R1+0x25c], R3 ;  /* 0x00025c0301007387 */ /* 0x000fe20000100800 */
[----:B----4-:R-:W-:-:S03]  /*d1f0*/  LEA.HI.X.SX32 R0, R22, R8, 0x1, P3 ;  /* 0x0000000816007211 */ /* 0x010fc600018f0eff */
[----:B------:R-:W-:Y:S04]  /*d200*/  STL [R1+0x290], R2 ;  /* 0x0002900201007387 */ /* 0x000fe80000100800 */
[----:B------:R-:W-:Y:S04]  /*d210*/  STL [R1+0x724], R3 ;  /* 0x0007240301007387 */ /* 0x000fe80000100800 */
[----:B------:R0:W-:Y:S01]  /*d220*/  STL [R1+0x264], R0 ;  /* 0x0002640001007387 */ /* 0x0001e20000100800 */
[----:B------:R-:W-:Y:S01]  /*d230*/  IMAD R31, R31, UR20, RZ ;  /* 0x000000141f1f7c24 */ /* 0x000fe2000f8e02ff */
[----:B------:R-:W-:-:S02]  /*d240*/  IADD3 R6, P3, PT, R30, R9, RZ ;  /* 0x000000091e067210 */ /* 0x000fc40007f7e0ff */
[-C--:B0-----:R-:W-:Y:S02]  /*d250*/  LEA.HI.X.SX32 R0, R23, R8.reuse, 0x1, P4 ;  /* 0x0000000817007211 */ /* 0x081fe400020f0eff */
[----:B------:R-:W-:-:S03]  /*d260*/  LEA.HI.X.SX32 R3, R24, R8, 0x1, P5 ;  /* 0x0000000818037211 */ /* 0x000fc600028f0eff */
[----:B------:R0:W-:Y:S01]  /*d270*/  STL [R1+0x26c], R0 ;  /* 0x00026c0001007387 */ /* 0x0001e20000100800 */
[----:B------:R-:W-:-:S03]  /*d280*/  IADD3 R20, P4, PT, R31, R9, RZ ;  /* 0x000000091f147210 */ /* 0x000fc60007f9e0ff */
[----:B------:R-:W-:Y:S01]  /*d290*/  STL [R1+0x298], R6 ;  /* 0x0002980601007387 */ /* 0x000fe20000100800 */
[----:B------:R-:W-:Y:S02]  /*d2a0*/  LEA.HI.X.SX32 R25, R25, R8, 0x1, P6 ;  /* 0x0000000819197211 */ /* 0x000fe400030f0eff */
[-C--:B0-----:R-:W-:Y:S01]  /*d2b0*/  IADD3 R0, P5, PT, R32, R9.reuse, RZ ;  /* 0x0000000920007210 */ /* 0x081fe20007fbe0ff */
[----:B------:R-:W-:Y:S01]  /*d2c0*/  STL [R1+0x730], R6 ;  /* 0x0007300601007387 */ /* 0x000fe20000100800 */
[----:B------:R-:W-:-:S03]  /*d2d0*/  IADD3 R2, P6, PT, R33, R9, RZ ;  /* 0x0000000921027210 */ /* 0x000fc60007fde0ff */
[----:B------:R-:W-:Y:S04]  /*d2e0*/  STL [R1+0x274], R3 ;  /* 0x0002740301007387 */ /* 0x000fe80000100800 */
[----:B------:R0:W-:Y:S04]  /*d2f0*/  STL [R1+0x2a8], R0 ;  /* 0x0002a80001007387 */ /* 0x0001e80000100800 */
[----:B------:R-:W-:Y:S04]  /*d300*/  STL [R1+0x734], R3 ;  /* 0x0007340301007387 */ /* 0x000fe80000100800 */
[----:B------:R-:W-:Y:S01]  /*d310*/  STL [R1+0x2a0], R20 ;  /* 0x0002a01401007387 */ /* 0x000fe20000100800 */
[----:B0-----:R-:W-:-:S03]  /*d320*/  LEA.HI.X.SX32 R0, R26, R8, 0x1, P1 ;  /* 0x000000081a007211 */ /* 0x001fc600008f0eff */
[----:B------:R-:W-:Y:S04]  /*d330*/  STL [R1+0x738], R20 ;  /* 0x0007381401007387 */ /* 0x000fe80000100800 */
[----:B------:R-:W-:Y:S04]  /*d340*/  STL [R1+0x27c], R25 ;  /* 0x00027c1901007387 */ /* 0x000fe80000100800 */
[----:B------:R0:W-:Y:S01]  /*d350*/  STL [R1+0x2b0], R2 ;  /* 0x0002b00201007387 */ /* 0x0001e20000100800 */
[----:B------:R-:W-:-:S03]  /*d360*/  IADD3 R7, P1, PT, R34, R9, RZ ;  /* 0x0000000922077210 */ /* 0x000fc60007f3e0ff */
[----:B------:R-:W-:Y:S01]  /*d370*/  STL [R1+0x73c], R25 ;  /* 0x00073c1901007387 */ /* 0x000fe20000100800 */
[----:B0-----:R-:W-:-:S03]  /*d380*/  LEA.HI.X.SX32 R2, R27, R8, 0x1, P2 ;  /* 0x000000081b027211 */ /* 0x001fc600010f0eff */
[----:B------:R0:W-:Y:S04]  /*d390*/  STL [R1+0x284], R0 ;  /* 0x0002840001007387 */ /* 0x0001e80000100800 */
[----:B------:R4:W-:Y:S01]  /*d3a0*/  STL [R1+0x28c], R2 ;  /* 0x00028c0201007387 */ /* 0x0009e20000100800 */
[----:B------:R-:W-:Y:S01]  /*d3b0*/  IMAD R37, R37, UR28, RZ ;  /* 0x0000001c25257c24 */ /* 0x000fe2000f8e02ff */
[-C--:B------:R-:W-:Y:S02]  /*d3c0*/  IADD3 R18, P2, PT, R35, R9.reuse, RZ ;  /* 0x0000000923127210 */ /* 0x080fe40007f5e0ff */
[----:B0-----:R-:W-:Y:S01]  /*d3d0*/  LEA.HI.X.SX32 R0, R30, R8, 0x1, P3 ;  /* 0x000000081e007211 */ /* 0x001fe200018f0eff */
[----:B------:R-:W-:Y:S01]  /*d3e0*/  STL [R1+0x2b8], R7 ;  /* 0x0002b80701007387 */ /* 0x000fe20000100800 */
[----:B----4-:R-:W-:-:S03]  /*d3f0*/  IADD3 R2, P3, PT, R36, R9, RZ ;  /* 0x0000000924027210 */ /* 0x010fc60007f7e0ff */
[----:B------:R-:W-:Y:S01]  /*d400*/  STL [R1+0x740], R7 ;  /* 0x0007400701007387 */ /* 0x000fe20000100800 */
[----:B------:R-:W-:-:S03]  /*d410*/  LEA.HI.X.SX32 R21, R31, R8, 0x1, P4 ;  /* 0x000000081f157211 */ /* 0x000fc600020f0eff */
[----:B------:R-:W-:Y:S01]  /*d420*/  STL [R1+0x294], R0 ;  /* 0x0002940001007387 */ /* 0x000fe20000100800 */
[----:B------:R-:W-:-:S03]  /*d430*/  IADD3 R20, P4, PT, R37, R9, RZ ;  /* 0x0000000925147210 */ /* 0x000fc60007f9e0ff */
[----:B------:R-:W-:Y:S04]  /*d440*/  STL [R1+0x2c8], R2 ;  /* 0x0002c80201007387 */ /* 0x000fe80000100800 */
[----:B------:R0:W-:Y:S01]  /*d450*/  STL [R1+0x744], R0 ;  /* 0x0007440001007387 */ /* 0x0001e20000100800 */
[----:B------:R-:W-:-:S03]  /*d460*/  IMAD R40, R40, UR31, RZ ;  /* 0x0000001f28287c24 */ /* 0x000fc6000f8e02ff */
[----:B------:R-:W-:Y:S01]  /*d470*/  STL [R1+0x2c0], R18 ;  /* 0x0002c01201007387 */ /* 0x000fe20000100800 */
[----:B------:R-:W-:-:S03]  /*d480*/  IMAD R39, R39, UR30, RZ ;  /* 0x0000001e27277c24 */ /* 0x000fc6000f8e02ff */
[----:B------:R-:W-:Y:S01]  /*d490*/  STL [R1+0x748], R18 ;  /* 0x0007481201007387 */ /* 0x000fe20000100800 */
[----:B0-----:R-:W-:-:S03]  /*d4a0*/  LEA.HI.X.SX32 R0, R32, R8, 0x1, P5 ;  /* 0x0000000820007211 */ /* 0x001fc600028f0eff */
[----:B------:R-:W-:Y:S01]  /*d4b0*/  STL [R1+0x29c], R21 ;  /* 0x00029c1501007387 */ /* 0x000fe20000100800 */
[----:B------:R-:W-:Y:S02]  /*d4c0*/  IADD3 R5, P5, PT, R38, R9, RZ ;  /* 0x0000000926057210 */ /* 0x000fe40007fbe0ff */
[-C--:B------:R-:W-:Y:S01]  /*d4d0*/  LEA.HI.X.SX32 R7, R33, R8.reuse, 0x1, P6 ;  /* 0x0000000821077211 */ /* 0x080fe200030f0eff */
[----:B------:R-:W-:Y:S01]  /*d4e0*/  STL [R1+0x750], R21 ;  /* 0x0007501501007387 */ /* 0x000fe20000100800 */
[----:B------:R-:W-:-:S03]  /*d4f0*/  LEA.HI.X.SX32 R2, R34, R8, 0x1, P1 ;  /* 0x0000000822027211 */ /* 0x000fc600008f0eff */
[----:B------:R0:W-:Y:S04]  /*d500*/  STL [R1+0x2a4], R0 ;  /* 0x0002a40001007387 */ /* 0x0001e80000100800 */
[----:B------:R-:W-:Y:S01]  /*d510*/  STL [R1+0x2d0], R20 ;  /* 0x0002d01401007387 */ /* 0x000fe20000100800 */
[----:B------:R-:W-:-:S03]  /*d520*/  IMAD R41, R41, UR32, RZ ;  /* 0x0000002029297c24 */ /* 0x000fc6000f8e02ff */
[----:B------:R-:W-:Y:S01]  /*d530*/  STL [R1+0x754], R20 ;  /* 0x0007541401007387 */ /* 0x000fe20000100800 */
[----:B0-----:R-:W-:-:S03]  /*d540*/  IADD3 R0, P1, PT, R40, R9, RZ ;  /* 0x0000000928007210 */ /* 0x001fc60007f3e0ff */
[----:B------:R-:W-:Y:S01]  /*d550*/  STL [R1+0x2d8], R5 ;  /* 0x0002d80501007387 */ /* 0x000fe20000100800 */
[----:B------:R-:W-:-:S03]  /*d560*/  IADD3 R16, P6, PT, R39, R9, RZ ;  /* 0x0000000927107210 */ /* 0x000fc60007fde0ff */
[----:B------:R-:W-:Y:S01]  /*d570*/  STL [R1+0x758], R5 ;  /* 0x0007580501007387 */ /* 0x000fe20000100800 */
[----:B------:R-:W-:Y:S01]  /*d580*/  IMAD R42, R42, UR33, RZ ;  /* 0x000000212a2a7c24 */ /* 0x000fe2000f8e02ff */
[----:B------:R-:W-:Y:S02]  /*d590*/  LEA.HI.X.SX32 R19, R35, R8, 0x1, P2 ;  /* 0x0000000823137211 */ /* 0x000fe400010f0eff */
[----:B------:R-:W-:Y:S04]  /*d5a0*/  STL [R1+0x2ac], R7 ;  /* 0x0002ac0701007387 */ /* 0x000fe80000100800 */
[----:B------:R-:W-:Y:S01]  /*d5b0*/  STL [R1+0x75c], R7 ;  /* 0x00075c0701007387 */ /* 0x000fe20000100800 */
[----:B------:R-:W-:-:S03]  /*d5c0*/  IADD3 R6, P2, PT, R41, R9, RZ ;  /* 0x0000000929067210 */ /* 0x000fc60007f5e0ff */
[----:B------:R-:W-:Y:S04]  /*d5d0*/  STL [R1+0x2b4], R2 ;  /* 0x0002b40201007387 */ /* 0x000fe80000100800 */
[----:B------:R0:W-:Y:S04]  /*d5e0*/  STL [R1+0x2e8], R0 ;  /* 0x0002e80001007387 */ /* 0x0001e80000100800 */
[----:B------:R-:W-:Y:S01]  /*d5f0*/  STL [R1+0x760], R2 ;  /* 0x0007600201007387 */ /* 0x000fe20000100800 */
[----:B------:R-:W-:-:S03]  /*d600*/  LEA.HI.X.SX32 R25, R37, R8, 0x1, P4 ;  /* 0x0000000825197211 */ /* 0x000fc600020f0eff */
[----:B------:R-:W-:Y:S01]  /*d610*/  STL [R1+0x2e0], R16 ;  /* 0x0002e01001007387 */ /* 0x000fe20000100800 */
[----:B0-----:R-:W-:-:S03]  /*d620*/  LEA.HI.X.SX32 R0, R36, R8, 0x1, P3 ;  /* 0x0000000824007211 */ /* 0x001fc600018f0eff */
[----:B------:R-:W-:Y:S01]  /*d630*/  STL [R1+0x764], R16 ;  /* 0x0007641001007387 */ /* 0x000fe20000100800 */
[----:B------:R-:W-:-:S03]  /*d640*/  IADD3 R76, P3, PT, R42, R9, RZ ;  /* 0x000000092a4c7210 */ /* 0x000fc60007f7e0ff */
[----:B------:R-:W-:Y:S04]  /*d650*/  STL [R1+0x2bc], R19 ;  /* 0x0002bc1301007387 */ /* 0x000fe80000100800 */
[----:B------:R-:W-:Y:S04]  /*d660*/  STL [R1+0x768], R19 ;  /* 0x0007681301007387 */ /* 0x000fe80000100800 */
[----:B------:R-:W-:Y:S04]  /*d670*/  STL [R1+0x2c4], R0 ;  /* 0x0002c40001007387 */ /* 0x000fe80000100800 */
[----:B------:R-:W-:Y:S04]  /*d680*/  STL [R1+0x2f0], R6 ;  /* 0x0002f00601007387 */ /* 0x000fe80000100800 */
[----:B------:R0:W-:Y:S04]  /*d690*/  STL [R1+0x76c], R6 ;  /* 0x00076c0601007387 */ /* 0x0001e80000100800 */
[----:B------:R-:W-:Y:S04]  /*d6a0*/  STL [R1+0x2f8], R76 ;  /* 0x0002f84c01007387 */ /* 0x000fe80000100800 */
[----:B------:R-:W-:Y:S04]  /*d6b0*/  STL [R1+0x2cc], R25 ;  /* 0x0002cc1901007387 */ /* 0x000fe80000100800 */
[----:B------:R-:W4:Y:S04]  /*d6c0*/  LDL R13, [R1+0x1e8] ;  /* 0x0001e800010d7983 */ /* 0x000f280000100800 */
[----:B------:R-:W4:Y:S01]  /*d6d0*/  LDL R12, [R1+0x1ec] ;  /* 0x0001ec00010c7983 */ /* 0x000f220000100800 */
[----:B------:R-:W-:-:S02]  /*d6e0*/  IMAD R45, R45, UR36, RZ ;  /* 0x000000242d2d7c24 */ /* 0x000fc4000f8e02ff */
[----:B------:R-:W-:Y:S01]  /*d6f0*/  IMAD R46, R46, UR37, RZ ;  /* 0x000000252e2e7c24 */ /* 0x000fe2000f8e02ff */
[-C--:B------:R-:W-:Y:S01]  /*d700*/  LEA.HI.X.SX32 R17, R39, R8.reuse, 0x1, P6 ;  /* 0x0000000827117211 */ /* 0x080fe200030f0eff */
[----:B------:R-:W-:Y:S01]  /*d710*/  IMAD R47, R47, UR38, RZ ;  /* 0x000000262f2f7c24 */ /* 0x000fe2000f8e02ff */
[-C--:B0-----:R-:W-:Y:S01]  /*d720*/  LEA.HI.X.SX32 R6, R40, R8.reuse, 0x1, P1 ;  /* 0x0000000828067211 */ /* 0x081fe200008f0eff */
[----:B---3--:R-:W-:Y:S01]  /*d730*/  IMAD R49, R49, UR40, RZ ;  /* 0x0000002831317c24 */ /* 0x008fe2000f8e02ff */
[-C--:B------:R-:W-:Y:S02]  /*d740*/  IADD3 R10, P6, PT, R45, R9.reuse, RZ ;  /* 0x000000092d0a7210 */ /* 0x080fe40007fde0ff */
[-C--:B------:R-:W-:Y:S01]  /*d750*/  IADD3 R39, P1, PT, R46, R9.reuse, RZ ;  /* 0x000000092e277210 */ /* 0x080fe20007f3e0ff */
[----:B--2---:R-:W-:Y:S01]  /*d760*/  IMAD R43, R43, UR34, RZ ;  /* 0x000000222b2b7c24 */ /* 0x004fe2000f8e02ff */
[-C--:B------:R-:W-:Y:S01]  /*d770*/  LEA.HI.X.SX32 R3, R41, R8.reuse, 0x1, P2 ;  /* 0x0000000829037211 */ /* 0x080fe200010f0eff */
[----:B------:R-:W-:Y:S01]  /*d780*/  IMAD R50, R50, UR41, RZ ;  /* 0x0000002932327c24 */ /* 0x000fe2000f8e02ff */
[----:B------:R-:W-:Y:S01]  /*d790*/  IADD3 R92, P2, PT, R47, R9, RZ ;  /* 0x000000092f5c7210 */ /* 0x000fe20007f5e0ff */
[----:B------:R-:W-:Y:S01]  /*d7a0*/  IMAD R48, R48, UR39, RZ ;  /* 0x0000002730307c24 */ /* 0x000fe2000f8e02ff */
[-C--:B------:R-:W-:Y:S01]  /*d7b0*/  LEA.HI.X.SX32 R77, R45, R8.reuse, 0x1, P6 ;  /* 0x000000082d4d7211 */ /* 0x080fe200030f0eff */
[----:B------:R-:W-:Y:S01]  /*d7c0*/  IMAD R52, R52, UR43, RZ ;  /* 0x0000002b34347c24 */ /* 0x000fe2000f8e02ff */
[----:B------:R-:W-:-:S02]  /*d7d0*/  LEA.HI.X.SX32 R40, R46, R8, 0x1, P1 ;  /* 0x000000082e287211 */ /* 0x000fc400008f0eff */
[-C--:B------:R-:W-:Y:S01]  /*d7e0*/  IADD3 R45, P1, PT, R49, R9.reuse, RZ ;  /* 0x00000009312d7210 */ /* 0x080fe20007f3e0ff */
[----:B------:R-:W-:Y:S01]  /*d7f0*/  IMAD R44, R44, UR35, RZ ;  /* 0x000000232c2c7c24 */ /* 0x000fe2000f8e02ff */
[-C--:B------:R-:W-:Y:S01]  /*d800*/  LEA.HI.X.SX32 R93, R47, R8.reuse, 0x1, P2 ;  /* 0x000000082f5d7211 */ /* 0x080fe200010f0eff */
[----:B------:R-:W-:Y:S01]  /*d810*/  IMAD R53, R53, UR44, RZ ;  /* 0x0000002c35357c24 */ /* 0x000fe2000f8e02ff */
[-C--:B------:R-:W-:Y:S01]  /*d820*/  IADD3 R14, P4, PT, R43, R9.reuse, RZ ;  /* 0x000000092b0e7210 */ /* 0x080fe20007f9e0ff */
[----:B------:R-:W-:Y:S01]  /*d830*/  IMAD R51, R51, UR42, RZ ;  /* 0x0000002a33337c24 */ /* 0x000fe2000f8e02ff */
[-C--:B------:R-:W-:Y:S01]  /*d840*/  LEA.HI.X.SX32 R42, R42, R8.reuse, 0x1, P3 ;  /* 0x000000082a2a7211 */ /* 0x080fe200018f0eff */
[----:B------:R-:W-:Y:S01]  /*d850*/  IMAD R55, R87, UR46, RZ ;  /* 0x0000002e57377c24 */ /* 0x000fe2000f8e02ff */
[----:B------:R-:W-:Y:S02]  /*d860*/  IADD3 R37, P2, PT, R50, R9, RZ ;  /* 0x0000000932257210 */ /* 0x000fe40007f5e0ff */
[----:B------:R-:W-:-:S02]  /*d870*/  LEA.HI.X.SX32 R46, R49, R8, 0x1, P1 ;  /* 0x00000008312e7211 */ /* 0x000fc400008f0eff */
[-C--:B------:R-:W-:Y:S02]  /*d880*/  IADD3 R2, P3, PT, R48, R9.reuse, RZ ;  /* 0x0000000930027210 */ /* 0x080fe40007f7e0ff */
[-C--:B------:R-:W-:Y:S02]  /*d890*/  IADD3 R5, P1, PT, R52, R9.reuse, RZ ;  /* 0x0000000934057210 */ /* 0x080fe40007f3e0ff */
[-C--:B------:R-:W-:Y:S01]  /*d8a0*/  LEA.HI.X.SX32 R4, R38, R8.reuse, 0x1, P5 ;  /* 0x0000000826047211 */ /* 0x080fe200028f0eff */
[----:B------:R-:W-:Y:S01]  /*d8b0*/  IMAD R56, R56, UR47, RZ ;  /* 0x0000002f38387c24 */ /* 0x000fe2000f8e02ff */
[-C--:B------:R-:W-:Y:S02]  /*d8c0*/  IADD3 R0, P5, PT, R44, R9.reuse, RZ ;  /* 0x000000092c007210 */ /* 0x080fe40007fbe0ff */
[-C--:B------:R-:W-:Y:S02]  /*d8d0*/  LEA.HI.X.SX32 R15, R43, R8.reuse, 0x1, P4 ;  /* 0x000000082b0f7211 */ /* 0x080fe400020f0eff */
[-C--:B------:R-:W-:Y:S01]  /*d8e0*/  LEA.HI.X.SX32 R38, R50, R8.reuse, 0x1, P2 ;  /* 0x0000000832267211 */ /* 0x080fe200010f0eff */
[----:B------:R-:W-:Y:S01]  /*d8f0*/  IMAD R54, R54, UR45, RZ ;  /* 0x0000002d36367c24 */ /* 0x000fe2000f8e02ff */
[----:B------:R-:W-:Y:S01]  /*d900*/  LEA.HI.X.SX32 R16, R48, R8, 0x1, P3 ;  /* 0x0000000830107211 */ /* 0x000fe200018f0eff */
[----:B------:R-:W-:Y:S01]  /*d910*/  IMAD R58, R58, UR49, RZ ;  /* 0x000000313a3a7c24 */ /* 0x000fe2000f8e02ff */
[----:B------:R-:W-:-:S02]  /*d920*/  IADD3 R43, P2, PT, R53, R9, RZ ;  /* 0x00000009352b7210 */ /* 0x000fc40007f5e0ff */
[-C--:B------:R-:W-:Y:S02]  /*d930*/  LEA.HI.X.SX32 R7, R52, R8.reuse, 0x1, P1 ;  /* 0x0000000834077211 */ /* 0x080fe400008f0eff */
[-C--:B------:R-:W-:Y:S02]  /*d940*/  IADD3 R90, P3, PT, R51, R9.reuse, RZ ;  /* 0x00000009335a7210 */ /* 0x080fe40007f7e0ff */
[----:B------:R-:W-:Y:S02]  /*d950*/  IADD3 R88, P1, PT, R55, R9, RZ ;  /* 0x0000000937587210 */ /* 0x000fe40007f3e0ff */
[-C--:B------:R-:W-:Y:S01]  /*d960*/  LEA.HI.X.SX32 R19, R44, R8.reuse, 0x1, P5 ;  /* 0x000000082c137211 */ /* 0x080fe200028f0eff */
[----:B------:R-:W-:Y:S01]  /*d970*/  IMAD R59, R59, UR50, RZ ;  /* 0x000000323b3b7c24 */ /* 0x000fe2000f8e02ff */
[-C--:B------:R-:W-:Y:S01]  /*d980*/  LEA.HI.X.SX32 R44, R53, R8.reuse, 0x1, P2 ;  /* 0x00000008352c7211 */ /* 0x080fe200010f0eff */
[----:B------:R-:W-:Y:S01]  /*d990*/  IMAD R61, R86, UR18, RZ ;  /* 0x00000012563d7c24 */ /* 0x000fe2000f8e02ff */
[----:B------:R-:W-:-:S02]  /*d9a0*/  LEA.HI.X.SX32 R91, R51, R8, 0x1, P3 ;  /* 0x00000008335b7211 */ /* 0x000fc400018f0eff */
[-C--:B------:R-:W-:Y:S02]  /*d9b0*/  IADD3 R21, P2, PT, R56, R9.reuse, RZ ;  /* 0x0000000938157210 */ /* 0x080fe40007f5e0ff */
[-C--:B------:R-:W-:Y:S01]  /*d9c0*/  LEA.HI.X.SX32 R89, R55, R8.reuse, 0x1, P1 ;  /* 0x0000000837597211 */ /* 0x080fe200008f0eff */
[----:B------:R0:W-:Y:S01]  /*d9d0*/  STL [R1+0x308], R0 ;  /* 0x0003080001007387 */ /* 0x0001e20000100800 */
[-C--:B------:R-:W-:Y:S02]  /*d9e0*/  IADD3 R35, P3, PT, R54, R9.reuse, RZ ;  /* 0x0000000936237210 */ /* 0x080fe40007f7e0ff */
[-C--:B------:R-:W-:Y:S01]  /*d9f0*/  IADD3 R33, P1, PT, R58, R9.reuse, RZ ;  /* 0x000000093a217210 */ /* 0x080fe20007f3e0ff */
[----:B------:R-:W-:Y:S01]  /*da00*/  STL [R1+0x2d4], R4 ;  /* 0x0002d40401007387 */ /* 0x000fe20000100800 */
[-C--:B------:R-:W-:Y:S01]  /*da10*/  LEA.HI.X.SX32 R20, R56, R8.reuse, 0x1, P2 ;  /* 0x0000000838147211 */ /* 0x080fe200010f0eff */
[----:B-1----:R-:W-:Y:S01]  /*da20*/  IMAD R62, R62, UR19, RZ ;  /* 0x000000133e3e7c24 */ /* 0x002fe2000f8e02ff */
[----:B------:R-:W-:Y:S01]  /*da30*/  LEA.HI.X.SX32 R36, R54, R8, 0x1, P3 ;  /* 0x0000000836247211 */ /* 0x000fe200018f0eff */
[----:B------:R-:W-:Y:S01]  /*da40*/  STL [R1+0x300], R14 ;  /* 0x0003000e01007387 */ /* 0x000fe20000100800 */
[----:B------:R-:W-:-:S02]  /*da50*/  IADD3 R86, P2, PT, R59, R9, RZ ;  /* 0x000000093b567210 */ /* 0x000fc40007f5e0ff */
[----:B------:R-:W-:Y:S01]  /*da60*/  LEA.HI.X.SX32 R34, R58, R8, 0x1, P1 ;  /* 0x000000083a227211 */ /* 0x000fe200008f0eff */
[----:B------:R-:W-:Y:S01]  /*da70*/  STL [R1+0x2dc], R17 ;  /* 0x0002dc1101007387 */ /* 0x000fe20000100800 */
[----:B------:R-:W-:-:S03]  /*da80*/  IADD3 R54, P1, PT, R61, R9, RZ ;  /* 0x000000093d367210 */ /* 0x000fc60007f3e0ff */
[----:B------:R-:W-:Y:S01]  /*da90*/  STL [R1+0x310], R10 ;  /* 0x0003100a01007387 */ /* 0x000fe20000100800 */
[----:B------:R-:W-:-:S03]  /*daa0*/  LEA.HI.X.SX32 R87, R59, R8, 0x1, P2 ;  /* 0x000000083b577211 */ /* 0x000fc600010f0eff */
[----:B------:R-:W-:Y:S01]  /*dab0*/  STL [R1+0x2e4], R6 ;  /* 0x0002e40601007387 */ /* 0x000fe20000100800 */
[----:B------:R-:W-:-:S03]  /*dac0*/  IADD3 R31, P2, PT, R62, R9, RZ ;  /* 0x000000093e1f7210 */ /* 0x000fc60007f5e0ff */
[----:B------:R-:W-:Y:S01]  /*dad0*/  STL [R1+0x318], R39 ;  /* 0x0003182701007387 */ /* 0x000fe20000100800 */
[----:B------:R-:W-:-:S03]  /*dae0*/  LEA.HI.X.SX32 R55, R61, R8, 0x1, P1 ;  /* 0x000000083d377211 */ /* 0x000fc600008f0eff */
[----:B------:R-:W-:Y:S04]  /*daf0*/  STL [R1+0x2ec], R3 ;  /* 0x0002ec0301007387 */ /* 0x000fe80000100800 */
[----:B------:R-:W-:Y:S01]  /*db00*/  STL [R1+0x2f4], R42 ;  /* 0x0002f42a01007387 */ /* 0x000fe20000100800 */
[----:B------:R-:W-:Y:S02]  /*db10*/  LEA.HI.X.SX32 R32, R62, R8, 0x1, P2 ;  /* 0x000000083e207211 */ /* 0x000fe400010f0eff */
[----:B------:R-:W1:Y:S01]  /*db20*/  LDC R62, c[0x0][0x3a0] ;  /* 0x0000e800ff3e7b82 */ /* 0x000e620000000800 */
[----:B------:R-:W-:Y:S01]  /*db30*/  STL [R1+0x320], R92 ;  /* 0x0003205c01007387 */ /* 0x000fe20000100800 */
[----:B------:R-:W2:Y:S03]  /*db40*/  S2R R61, SR_TID.X ;  /* 0x00000000003d7919 */ /* 0x000ea60000002100 */
[----:B------:R-:W-:Y:S04]  /*db50*/  STL [R1+0x328], R2 ;  /* 0x0003280201007387 */ /* 0x000fe80000100800 */
[----:B------:R-:W-:Y:S04]  /*db60*/  STL [R1+0x2fc], R15 ;  /* 0x0002fc0f01007387 */ /* 0x000fe80000100800 */
[----:B------:R-:W-:Y:S04]  /*db70*/  STL [R1+0x304], R19 ;  /* 0x0003041301007387 */ /* 0x000fe80000100800 */
[----:B------:R-:W-:Y:S04]  /*db80*/  STL [R1+0x30c], R77 ;  /* 0x00030c4d01007387 */ /* 0x000fe80000100800 */
[----:B------:R-:W-:Y:S04]  /*db90*/  STL [R1+0x314], R40 ;  /* 0x0003142801007387 */ /* 0x000fe80000100800 */
[----:B------:R-:W-:Y:S04]  /*dba0*/  STL [R1+0x324], R16 ;  /* 0x0003241001007387 */ /* 0x000fe80000100800 */
[----:B------:R-:W-:Y:S01]  /*dbb0*/  STL [R1+0x31c], R93 ;  /* 0x00031c5d01007387 */ /* 0x000fe20000100800 */
[----:B------:R-:W-:-:S03]  /*dbc0*/  IMAD R57, R57, UR48, RZ ;  /* 0x0000003039397c24 */ /* 0x000fc6000f8e02ff */
[----:B------:R-:W-:Y:S04]  /*dbd0*/  STL [R1+0x330], R45 ;  /* 0x0003302d01007387 */ /* 0x000fe80000100800 */
[----:B------:R-:W-:Y:S01]  /*dbe0*/  STL [R1+0x338], R37 ;  /* 0x0003382501007387 */ /* 0x000fe20000100800 */
[----:B------:R-:W-:-:S03]  /*dbf0*/  IMAD R64, R64, UR53, RZ ;  /* 0x0000003540407c24 */ /* 0x000fc6000f8e02ff */
[----:B------:R-:W-:Y:S04]  /*dc00*/  STL [R1+0x32c], R46 ;  /* 0x00032c2e01007387 */ /* 0x000fe80000100800 */
[----:B------:R-:W-:Y:S04]  /*dc10*/  STL [R1+0x340], R90 ;  /* 0x0003405a01007387 */ /* 0x000fe80000100800 */
[----:B------:R-:W-:Y:S01]  /*dc20*/  STL [R1+0x334], R38 ;  /* 0x0003342601007387 */ /* 0x000fe20000100800 */
[----:B------:R-:W-:-:S03]  /*dc30*/  IADD3 R41, P3, PT, R57, R9, RZ ;  /* 0x0000000939297210 */ /* 0x000fc60007f7e0ff */
[----:B------:R-:W-:Y:S01]  /*dc40*/  STL [R1+0x33c], R91 ;  /* 0x00033c5b01007387 */ /* 0x000fe20000100800 */
[----:B------:R-:W-:-:S03]  /*dc50*/  IMAD R60, R60, UR51, RZ ;  /* 0x000000333c3c7c24 */ /* 0x000fc6000f8e02ff */
[----:B------:R-:W-:Y:S01]  /*dc60*/  STL [R1+0x348], R5 ;  /* 0x0003480501007387 */ /* 0x000fe20000100800 */
[----:B------:R-:W-:-:S03]  /*dc70*/  IMAD R67, R67, UR56, RZ ;  /* 0x0000003843437c24 */ /* 0x000fc6000f8e02ff */
[----:B------:R-:W-:Y:S01]  /*dc80*/  STL [R1+0x350], R43 ;  /* 0x0003502b01007387 */ /* 0x000fe20000100800 */
[----:B------:R-:W-:-:S03]  /*dc90*/  IADD3 R47, P1, PT, R64, R9, RZ ;  /* 0x00000009402f7210 */ /* 0x000fc60007f3e0ff */
[----:B------:R-:W-:Y:S01]  /*dca0*/  STL [R1+0x344], R7 ;  /* 0x0003440701007387 */ /* 0x000fe20000100800 */
[----:B------:R-:W-:-:S03]  /*dcb0*/  LEA.HI.X.SX32 R57, R57, R8, 0x1, P3 ;  /* 0x0000000839397211 */ /* 0x000fc600018f0eff */
[----:B------:R-:W-:Y:S04]  /*dcc0*/  STL [R1+0x358], R35 ;  /* 0x0003582301007387 */ /* 0x000fe80000100800 */
[----:B------:R-:W-:Y:S01]  /*dcd0*/  STL [R1+0x34c], R44 ;  /* 0x00034c2c01007387 */ /* 0x000fe20000100800 */
[----:B------:R-:W-:-:S03]  /*dce0*/  IADD3 R56, P3, PT, R60, R9, RZ ;  /* 0x000000093c387210 */ /* 0x000fc60007f7e0ff */
[----:B------:R-:W-:Y:S01]  /*dcf0*/  STL [R1+0x354], R36 ;  /* 0x0003542401007387 */ /* 0x000fe20000100800 */
[----:B------:R-:W-:-:S03]  /*dd00*/  LEA.HI.X.SX32 R78, R64, R8, 0x1, P1 ;  /* 0x00000008404e7211 */ /* 0x000fc600008f0eff */
[----:B------:R-:W-:Y:S01]  /*dd10*/  STL [R1+0x368], R21 ;  /* 0x0003681501007387 */ /* 0x000fe20000100800 */
[----:B------:R-:W-:Y:S01]  /*dd20*/  IMAD R63, R63, UR52, RZ ;  /* 0x000000343f3f7c24 */ /* 0x000fe2000f8e02ff */
[----:B------:R-:W-:Y:S02]  /*dd30*/  IADD3 R82, P1, PT, R67, R9, RZ ;  /* 0x0000000943527210 */ /* 0x000fe40007f3e0ff */
[----:B------:R-:W-:Y:S01]  /*dd40*/  STL [R1+0x360], R88 ;  /* 0x0003605801007387 */ /* 0x000fe20000100800 */
[----:B------:R-:W-:-:S03]  /*dd50*/  IMAD R70, R70, UR59, RZ ;  /* 0x0000003b46467c24 */ /* 0x000fc6000f8e02ff */
[----:B------:R-:W-:Y:S01]  /*dd60*/  STL [R1+0x370], R41 ;  /* 0x0003702901007387 */ /* 0x000fe20000100800 */
[----:B------:R-:W-:-:S03]  /*dd70*/  LEA.HI.X.SX32 R60, R60, R8, 0x1, P3 ;  /* 0x000000083c3c7211 */ /* 0x000fc600018f0eff */
[----:B------:R-:W-:Y:S01]  /*dd80*/  STL [R1+0x35c], R89 ;  /* 0x00035c5901007387 */ /* 0x000fe20000100800 */
[----:B------:R-:W-:-:S03]  /*dd90*/  LEA.HI.X.SX32 R83, R67, R8, 0x1, P1 ;  /* 0x0000000843537211 */ /* 0x000fc600008f0eff */
[----:B------:R-:W-:Y:S01]  /*dda0*/  STL [R1+0x364], R20 ;  /* 0x0003641401007387 */ /* 0x000fe20000100800 */
[----:B------:R-:W-:-:S03]  /*ddb0*/  IADD3 R84, P3, PT, R63, R9, RZ ;  /* 0x000000093f547210 */ /* 0x000fc60007f7e0ff */
[----:B------:R-:W-:Y:S01]  /*ddc0*/  STL [R1+0x36c], R57 ;  /* 0x00036c3901007387 */ /* 0x000fe20000100800 */
[----:B------:R-:W-:Y:S01]  /*ddd0*/  IADD3 R24, P1, PT, R70, R9, RZ ;  /* 0x0000000946187210 */ /* 0x000fe20007f3e0ff */
[----:B-1----:R-:W-:Y:S02]  /*dde0*/  VIADD R79, R62, 0x3f ;  /* 0x0000003f3e4f7836 */ /* 0x002fe40000000000 */
[----:B------:R-:W-:Y:S01]  /*ddf0*/  STL [R1+0x378], R33 ;  /* 0x0003782101007387 */ /* 0x000fe20000100800 */
[----:B------:R-:W-:-:S03]  /*de00*/  IMAD R65, R65, UR54, RZ ;  /* 0x0000003641417c24 */ /* 0x000fc6000f8e02ff */
[----:B------:R-:W-:Y:S01]  /*de10*/  STL [R1+0x388], R56 ;  /* 0x0003883801007387 */ /* 0x000fe20000100800 */
[----:B------:R-:W-:-:S03]  /*de20*/  IMAD R66, R66, UR55, RZ ;  /* 0x0000003742427c24 */ /* 0x000fc6000f8e02ff */
[----:B------:R-:W-:Y:S01]  /*de30*/  STL [R1+0x380], R86 ;  /* 0x0003805601007387 */ /* 0x000fe20000100800 */
[----:B------:R-:W-:-:S03]  /*de40*/  LEA.HI.X.SX32 R85, R63, R8, 0x1, P3 ;  /* 0x000000083f557211 */ /* 0x000fc600018f0eff */
[----:B------:R-:W-:Y:S01]  /*de50*/  STL [R1+0x374], R34 ;  /* 0x0003742201007387 */ /* 0x000fe20000100800 */
[----:B------:R-:W-:-:S03]  /*de60*/  LEA.HI.X.SX32 R26, R70, R8, 0x1, P1 ;  /* 0x00000008461a7211 */ /* 0x000fc600008f0eff */
[----:B------:R-:W-:Y:S01]  /*de70*/  STL [R1+0x37c], R87 ;  /* 0x00037c5701007387 */ /* 0x000fe20000100800 */
[----:B--2---:R-:W-:-:S03]  /*de80*/  LOP3.LUT R58, R61, 0x7f, RZ, 0xc0, !PT ;  /* 0x0000007f3d3a7812 */ /* 0x004fc600078ec0ff */
[----:B------:R-:W-:Y:S01]  /*de90*/  STL [R1+0x384], R60 ;  /* 0x0003843c01007387 */ /* 0x000fe20000100800 */
[----:B------:R-:W-:Y:S02]  /*dea0*/  LOP3.LUT R61, R61, 0x3f, RZ, 0xc0, !PT ;  /* 0x0000003f3d3d7812 */ /* 0x000fe400078ec0ff */
[----:B------:R-:W-:Y:S01]  /*deb0*/  ISETP.GT.AND P1, PT, R79, 0x3f, PT ;  /* 0x0000003f4f00780c */ /* 0x000fe20003f24270 */
[----:B------:R-:W-:Y:S01]  /*dec0*/  STL [R1+0x390], R54 ;  /* 0x0003903601007387 */ /* 0x000fe20000100800 */
[-C--:B------:R-:W-:Y:S01]  /*ded0*/  IADD3 R52, P2, PT, R65, R9.reuse, RZ ;  /* 0x0000000941347210 */ /* 0x080fe20007f5e0ff */
[----:B------:R-:W-:Y:S02]  /*dee0*/  IMAD R69, R69, UR58, RZ ;  /* 0x0000003a45457c24 */ /* 0x000fe4000f8e02ff */
[----:B------:R-:W-:Y:S01]  /*def0*/  STL [R1+0x398], R31 ;  /* 0x0003981f01007387 */ /* 0x000fe20000100800 */
[----:B------:R-:W-:Y:S01]  /*df00*/  IADD3 R27, P3, PT, R66, R9, RZ ;  /* 0x00000009421b7210 */ /* 0x000fe20007f7e0ff */
[----:B------:R-:W-:-:S02]  /*df10*/  IMAD R75, R75, UR64, RZ ;  /* 0x000000404b4b7c24 */ /* 0x000fc4000f8e02ff */
[----:B------:R-:W-:Y:S01]  /*df20*/  STL [R1+0x38c], R55 ;  /* 0x00038c3701007387 */ /* 0x000fe20000100800 */
[----:B------:R-:W-:-:S03]  /*df30*/  ISETP.LT.AND P1, PT, R61, R62, P1 ;  /* 0x0000003e3d00720c */ /* 0x000fc60000f21270 */
[----:B------:R-:W-:Y:S01]  /*df40*/  STL [R1+0x3a0], R84 ;  /* 0x0003a05401007387 */ /* 0x000fe20000100800 */
[----:B------:R-:W-:-:S03]  /*df50*/  LEA.HI.X.SX32 R53, R65, R8, 0x1, P2 ;  /* 0x0000000841357211 */ /* 0x000fc600010f0eff */
[----:B------:R-:W-:Y:S01]  /*df60*/  STL [R1+0x394], R32 ;  /* 0x0003942001007387 */ /* 0x000fe20000100800 */
[----:B------:R-:W-:-:S03]  /*df70*/  LEA.HI.X.SX32 R30, R66, R8, 0x1, P3 ;  /* 0x00000008421e7211 */ /* 0x000fc600018f0eff */
[----:B------:R-:W-:Y:S01]  /*df80*/  STL [R1+0x39c], R85 ;  /* 0x00039c5501007387 */ /* 0x000fe20000100800 */
[----:B------:R-:W-:Y:S01]  /*df90*/  IMAD R72, R72, UR61, RZ ;  /* 0x0000003d48487c24 */ /* 0x000fe2000f8e02ff */
[-C--:B0-----:R-:W-:Y:S02]  /*dfa0*/  IADD3 R0, P2, PT, R68, R9.reuse, RZ ;  /* 0x0000000944007210 */ /* 0x081fe40007f5e0ff */
[----:B------:R-:W-:Y:S01]  /*dfb0*/  STL [R1+0x3a8], R47 ;  /* 0x0003a82f01007387 */ /* 0x000fe20000100800 */
[----:B------:R-:W-:Y:S01]  /*dfc0*/  IMAD R74, R74, UR63, RZ ;  /* 0x0000003f4a4a7c24 */ /* 0x000fe2000f8e02ff */
[-C--:B------:R-:W-:Y:S02]  /*dfd0*/  IADD3 R50, P3, PT, R69, R9.reuse, RZ ;  /* 0x0000000945327210 */ /* 0x080fe40007f7e0ff */
[----:B------:R-:W-:Y:S01]  /*dfe0*/  STL [R1+0x3b0], R52 ;  /* 0x0003b03401007387 */ /* 0x000fe20000100800 */
[----:B------:R-:W-:-:S03]  /*dff0*/  IADD3 R59, P6, PT, R75, R9, RZ ;  /* 0x000000094b3b7210 */ /* 0x000fc60007fde0ff */
[----:B------:R-:W2:Y:S01]  /*e000*/  LDL R65, [R1+0x288] ;  /* 0x0002880001417983 */ /* 0x000ea20000100800 */
[----:B------:R-:W-:-:S03]  /*e010*/  LEA.HI.X.SX32 R18, R68, R8, 0x1, P2 ;  /* 0x0000000844127211 */ /* 0x000fc600010f0eff */
[----:B------:R-:W-:Y:S01]  /*e020*/  STL [R1+0x3a4], R78 ;  /* 0x0003a44e01007387 */ /* 0x000fe20000100800 */
[----:B------:R-:W-:-:S03]  /*e030*/  LEA.HI.X.SX32 R51, R69, R8, 0x1, P3 ;  /* 0x0000000845337211 */ /* 0x000fc600018f0eff */
[----:B------:R-:W-:Y:S01]  /*e040*/  STL [R1+0x3b8], R27 ;  /* 0x0003b81b01007387 */ /* 0x000fe20000100800 */
[----:B------:R-:W-:-:S03]  /*e050*/  IADD3 R80, P2, PT, R71, R9, RZ ;  /* 0x0000000947507210 */ /* 0x000fc60007f5e0ff */
[----:B------:R-:W-:Y:S01]  /*e060*/  STL [R1+0x3ac], R53 ;  /* 0x0003ac3501007387 */ /* 0x000fe20000100800 */
[-C--:B------:R-:W-:Y:S02]  /*e070*/  IADD3 R67, P3, PT, R72, R9.reuse, RZ ;  /* 0x0000000948437210 */ /* 0x080fe40007f7e0ff */
[-C--:B------:R-:W-:Y:S01]  /*e080*/  IADD3 R48, P4, PT, R73, R9.reuse, RZ ;  /* 0x0000000949307210 */ /* 0x080fe20007f9e0ff */
[----:B------:R-:W-:Y:S01]  /*e090*/  STL [R1+0x3b4], R30 ;  /* 0x0003b41e01007387 */ /* 0x000fe20000100800 */
[----:B------:R-:W-:Y:S02]  /*e0a0*/  IADD3 R22, P5, PT, R74, R9, RZ ;  /* 0x000000094a167210 */ /* 0x000fe40007fbe0ff */
[-C--:B------:R-:W-:Y:S01]  /*e0b0*/  LEA.HI.X.SX32 R66, R75, R8.reuse, 0x1, P6 ;  /* 0x000000084b427211 */ /* 0x080fe200030f0eff */
[----:B------:R-:W-:Y:S01]  /*e0c0*/  STL [R1+0x3c8], R0 ;  /* 0x0003c80001007387 */ /* 0x000fe20000100800 */
[----:B------:R-:W-:-:S03]  /*e0d0*/  LEA.HI.X.SX32 R81, R71, R8, 0x1, P2 ;  /* 0x0000000847517211 */ /* 0x000fc600010f0eff */
[----:B------:R-:W-:Y:S01]  /*e0e0*/  STL [R1+0x3c0], R82 ;  /* 0x0003c05201007387 */ /* 0x000fe20000100800 */
[----:B------:R-:W-:-:S03]  /*e0f0*/  LEA.HI.X.SX32 R68, R72, R8, 0x1, P3 ;  /* 0x0000000848447211 */ /* 0x000fc600018f0eff */
[----:B------:R-:W-:Y:S01]  /*e100*/  STL [R1+0x3d0], R50 ;  /* 0x0003d03201007387 */ /* 0x000fe20000100800 */
[-C--:B------:R-:W-:Y:S01]  /*e110*/  LEA.HI.X.SX32 R49, R73, R8.reuse, 0x1, P4 ;  /* 0x0000000849317211 */ /* 0x080fe200020f0eff */
[----:B------:R-:W-:Y:S01]  /*e120*/  @P1 IMAD.MOV.U32 R9, RZ, RZ, R66 ;  /* 0x000000ffff091224 */ /* 0x000fe200078e0042 */
[----:B------:R-:W-:Y:S01]  /*e130*/  LEA.HI.X.SX32 R23, R74, R8, 0x1, P5 ;  /* 0x000000084a177211 */ /* 0x000fe200028f0eff */
[----:B------:R-:W3:Y:S01]  /*e140*/  LDL R69, [R1+0x284] ;  /* 0x0002840001457983 */ /* 0x000ee20000100800 */
[----:B------:R-:W-:Y:S01]  /*e150*/  PRMT R11, RZ, 0x7610, R11 ;  /* 0x00007610ff0b7816 */ /* 0x000fe2000000000b */
[----:B------:R-:W-:Y:S02]  /*e160*/  @P1 IMAD.MOV.U32 R8, RZ, RZ, R59 ;  /* 0x000000ffff081224 */ /* 0x000fe400078e003b */
[----:B------:R-:W-:Y:S04]  /*e170*/  STL [R1+0x3bc], R83 ;  /* 0x0003bc5301007387 */ /* 0x000fe80000100800 */
[----:B------:R-:W-:Y:S04]  /*e180*/  STL [R1+0x3c4], R18 ;  /* 0x0003c41201007387 */ /* 0x000fe80000100800 */
[----:B------:R-:W-:Y:S04]  /*e190*/  STL [R1+0x3cc], R51 ;  /* 0x0003cc3301007387 */ /* 0x000fe80000100800 */
[----:B------:R-:W-:Y:S04]  /*e1a0*/  STL [R1+0x3d4], R24 ;  /* 0x0003d41801007387 */ /* 0x000fe80000100800 */
[----:B------:R-:W-:Y:S04]  /*e1b0*/  STL [R1+0x3dc], R67 ;  /* 0x0003dc4301007387 */ /* 0x000fe80000100800 */
[----:B------:R-:W-:Y:S04]  /*e1c0*/  STL [R1+0x3d8], R80 ;  /* 0x0003d85001007387 */ /* 0x000fe80000100800 */
[----:B------:R-:W-:Y:S04]  /*e1d0*/  STL [R1+0x3e0], R48 ;  /* 0x0003e03001007387 */ /* 0x000fe80000100800 */
[----:B------:R0:W2:Y:S04]  /*e1e0*/  @P1 LDG.E.U8 R11, desc[UR24][R8.64] ;  /* 0x00000018080b1981 */ /* 0x0000a8000c1e1100 */
[----:B------:R-:W2:Y:S04]  /*e1f0*/  LDL R70, [R1+0x268] ;  /* 0x0002680001467983 */ /* 0x000ea80000100800 */
[----:B------:R-:W-:Y:S01]  /*e200*/  STL [R1+0x3e4], R22 ;  /* 0x0003e41601007387 */ /* 0x000fe20000100800 */
[----:B0-----:R-:W-:-:S03]  /*e210*/  PRMT R8, RZ, 0x7610, R8 ;  /* 0x00007610ff087816 */ /* 0x001fc60000000008 */
[----:B------:R-:W-:Y:S04]  /*e220*/  STL [R1+0x20c], R59 ;  /* 0x00020c3b01007387 */ /* 0x000fe80000100800 */
[----:B------:R-:W2:Y:S04]  /*e230*/  LDL R71, [R1+0x264] ;  /* 0x0002640001477983 */ /* 0x000ea80000100800 */
[----:B------:R-:W2:Y:S04]  /*e240*/  LDL R72, [R1+0x248] ;  /* 0x0002480001487983 */ /* 0x000ea80000100800 */
[----:B------:R-:W-:Y:S04]  /*e250*/  STL [R1+0x1f4], R26 ;  /* 0x0001f41a01007387 */ /* 0x000fe80000100800 */
[----:B------:R-:W2:Y:S04]  /*e260*/  LDL R73, [R1+0x244] ;  /* 0x0002440001497983 */ /* 0x000ea80000100800 */
[----:B------:R-:W2:Y:S04]  /*e270*/  LDL R74, [R1+0x228] ;  /* 0x00022800014a7983 */ /* 0x000ea80000100800 */
[----:B------:R-:W-:Y:S04]  /*e280*/  STL [R1+0x200], R68 ;  /* 0x0002004401007387 */ /* 0x000fe80000100800 */
[----:B----4-:R2:W4:Y:S04]  /*e290*/  @P1 LDG.E.U8 R8, desc[UR24][R12.64] ;  /* 0x000000180c081981 */ /* 0x010528000c1e1100 */
[----:B------:R-:W-:Y:S04]  /*e2a0*/  STL [R1+0x1fc], R81 ;  /* 0x0001fc5101007387 */ /* 0x000fe80000100800 */
[----:B------:R-:W3:Y:S01]  /*e2b0*/  LDL R75, [R1+0x224] ;  /* 0x00022400014b7983 */ /* 0x000ee20000100800 */
[----:B------:R-:W-:-:S05]  /*e2c0*/  LOP3.LUT R58, R58, 0x70, RZ, 0x3c, !PT ;  /* 0x000000703a3a7812 */ /* 0x000fca00078e3cff */
[----:B------:R-:W-:Y:S04]  /*e2d0*/  STS.U8 [R58+UR9+0x1f80], R29 ;  /* 0x001f801d3a007988 */ /* 0x000fe80008000009 */
[----:B------:R0:W-:Y:S02]  /*e2e0*/  STS.U8 [R58+UR9+0x3f80], R28 ;  /* 0x003f801c3a007988 */ /* 0x0001e40008000009 */
[----:B0-----:R-:W0:Y:S02]  /*e2f0*/  S2R R58, SR_TID.X ;  /* 0x00000000003a7919 */ /* 0x001e240000002100 */
[----:B------:R-:W-:Y:S04]  /*e300*/  STL [R1+0x204], R49 ;  /* 0x0002043101007387 */ /* 0x000fe80000100800 */
[----:B------:R0:W-:Y:S02]  /*e310*/  STL [R1+0x1f8], R66 ;  /* 0x0001f84201007387 */ /* 0x0001e40000100800 */
[----:B0-----:R-:W-:Y:S01]  /*e320*/  LOP3.LUT R66, R58, 0x7f, RZ, 0xc0, !PT ;  /* 0x0000007f3a427812 */ /* 0x001fe200078ec0ff */
[----:B--2---:R-:W-:-:S04]  /*e330*/  @P1 IMAD.MOV.U32 R12, RZ, RZ, R74 ;  /* 0x000000ffff0c1224 */ /* 0x004fc800078e004a */
[----:B----4-:R0:W-:Y:S01]  /*e340*/  STS.U8 [R66+UR9+0x8000], R8 ;  /* 0x0080000842007988 */ /* 0x0101e20008000009 */
[----:B---3--:R-:W-:Y:S01]  /*e350*/  @P1 IMAD.MOV.U32 R13, RZ, RZ, R75 ;  /* 0x000000ffff0d1224 */ /* 0x008fe200078e004b */
[----:B0-----:R-:W-:-:S06]  /*e360*/  PRMT R8, RZ, 0x7610, R8 ;  /* 0x00007610ff087816 */ /* 0x001fcc0000000008 */
[----:B------:R0:W2:Y:S02]  /*e370*/  @P1 LDG.E.U8 R8, desc[UR24][R12.64] ;  /* 0x000000180c081981 */ /* 0x0000a4000c1e1100 */
[----:B0-----:R-:W-:Y:S02]  /*e380*/  @P1 IMAD.MOV.U32 R12, RZ, RZ, R72 ;  /* 0x000000ffff0c1224 */ /* 0x001fe400078e0048 */
[----:B------:R-:W-:Y:S01]  /*e390*/  @P1 IMAD.MOV.U32 R13, RZ, RZ, R73 ;  /* 0x000000ffff0d1224 */ /* 0x000fe200078e0049 */
[----:B--2---:R0:W-:Y:S02]  /*e3a0*/  STS.U8 [R66+UR9+0x8200], R8 ;  /* 0x0082000842007988 */ /* 0x0041e40008000009 */
[----:B0-----:R-:W-:-:S06]  /*e3b0*/  PRMT R8, RZ, 0x7610, R8 ;  /* 0x00007610ff087816 */ /* 0x001fcc0000000008 */
[----:B------:R0:W2:Y:S02]  /*e3c0*/  @P1 LDG.E.U8 R8, desc[UR24][R12.64] ;  /* 0x000000180c081981 */ /* 0x0000a4000c1e1100 */
[----:B0-----:R-:W-:Y:S02]  /*e3d0*/  @P1 IMAD.MOV.U32 R12, RZ, RZ, R70 ;  /* 0x000000ffff0c1224 */ /* 0x001fe400078e0046 */
[----:B------:R-:W-:Y:S01]  /*e3e0*/  @P1 IMAD.MOV.U32 R13, RZ, RZ, R71 ;  /* 0x000000ffff0d1224 */ /* 0x000fe200078e0047 */
[----:B--2---:R0:W-:Y:S02]  /*e3f0*/  STS.U8 [R66+UR9+0x8400], R8 ;  /* 0x0084000842007988 */ /* 0x0041e40008000009 */
[----:B0-----:R-:W-:-:S06]  /*e400*/  PRMT R8, RZ, 0x7610, R8 ;  /* 0x00007610ff087816 */ /* 0x001fcc0000000008 */
[----:B------:R0:W2:Y:S04]  /*e410*/  @P1 LDG.E.U8 R8, desc[UR24][R12.64] ;  /* 0x000000180c081981 */ /* 0x0000a8000c1e1100 */
[----:B------:R-:W-:Y:S04]  /*e420*/  STL [R1+0x208], R23 ;  /* 0x0002081701007387 */ /* 0x000fe80000100800 */
[----:B------:R-:W3:Y:S01]  /*e430*/  LDL R64, [R1+0x2a4] ;  /* 0x0002a40001407983 */ /* 0x000ee20000100800 */
[----:B0-----:R-:W-:Y:S02]  /*e440*/  @P1 IMAD.MOV.U32 R12, RZ, RZ, R65 ;  /* 0x000000ffff0c1224 */ /* 0x001fe400078e0041 */
[----:B------:R-:W-:Y:S01]  /*e450*/  @P1 IMAD.MOV.U32 R13, RZ, RZ, R69 ;  /* 0x000000ffff0d1224 */ /* 0x000fe200078e0045 */
[----:B------:R-:W4:Y:S04]  /*e460*/  LDL R63, [R1+0x2a8] ;  /* 0x0002a800013f7983 */ /* 0x000f280000100800 */
[----:B------:R-:W3:Y:S04]  /*e470*/  LDL R62, [R1+0x2c4] ;  /* 0x0002c400013e7983 */ /* 0x000ee80000100800 */
[----:B------:R-:W3:Y:S04]  /*e480*/  LDL R61, [R1+0x2c8] ;  /* 0x0002c800013d7983 */ /* 0x000ee80000100800 */
[----:B------:R-:W3:Y:S04]  /*e490*/  LDL R59, [R1+0x2e8] ;  /* 0x0002e800013b7983 */ /* 0x000ee80000100800 */
[----:B------:R-:W3:Y:S04]  /*e4a0*/  LDL R58, [R1+0x308] ;  /* 0x00030800013a7983 */ /* 0x000ee80000100800 */
[----:B--2---:R0:W-:Y:S02]  /*e4b0*/  STS.U8 [R66+UR9+0x8600], R8 ;  /* 0x0086000842007988 */ /* 0x0041e40008000009 */
[----:B0-----:R-:W-:-:S06]  /*e4c0*/  PRMT R8, RZ, 0x7610, R8 ;  /* 0x00007610ff087816 */ /* 0x001fcc0000000008 */
[----:B------:R4:W2:Y:S02]  /*e4d0*/  @P1 LDG.E.U8 R8, desc[UR24][R12.64] ;  /* 0x000000180c081981 */ /* 0x0008a4000c1e1100 */
[----:B----4-:R-:W-:Y:S02]  /*e4e0*/  @P1 IMAD.MOV.U32 R12, RZ, RZ, R63 ;  /* 0x000000ffff0c1224 */ /* 0x010fe400078e003f */
[----:B---3--:R-:W-:Y:S01]  /*e4f0*/  @P1 IMAD.MOV.U32 R13, RZ, RZ, R64 ;  /* 0x000000ffff0d1224 */ /* 0x008fe200078e0040 */
[----:B--2---:R0:W-:Y:S02]  /*e500*/  STS.U8 [R66+UR9+0x8800], R8 ;  /* 0x0088000842007988 */ /* 0x0041e40008000009 */
        /* <DEDUP_REMOVED lines=8> */
[----:B------:R-:W-:Y:S02]  /*e590*/  @P1 IMAD.MOV.U32 R13, RZ, RZ, R6 ;  /* 0x000000ffff0d1224 */ /* 0x000fe400078e0006 */
[----:B------:R-:W3:Y:S04]  /*e5a0*/  LDL.LU R6, [R1+0x76c] ;  /* 0x00076c0001067983 */ /* 0x000ee80000300800 */
[----:B--2---:R0:W-:Y:S02]  /*e5b0*/  STS.U8 [R66+UR9+0x8c00], R8 ;  /* 0x008c000842007988 */ /* 0x0041e40008000009 */
[----:B0-----:R-:W-:-:S06]  /*e5c0*/  PRMT R8, RZ, 0x7610, R8 ;  /* 0x00007610ff087816 */ /* 0x001fcc0000000008 */
[----:B------:R0:W2:Y:S02]  /*e5d0*/  @P1 LDG.E.U8 R8, desc[UR24][R12.64] ;  /* 0x000000180c081981 */ /* 0x0000a4000c1e1100 */
[----:B0-----:R-:W-:Y:S02]  /*e5e0*/  @P1 IMAD.MOV.U32 R12, RZ, RZ, R58 ;  /* 0x000000ffff0c1224 */ /* 0x001fe400078e003a */
[----:B------:R-:W-:Y:S02]  /*e5f0*/  @P1 IMAD.MOV.U32 R13, RZ, RZ, R19 ;  /* 0x000000ffff0d1224 */ /* 0x000fe400078e0013 */
[----:B------:R-:W4:Y:S04]  /*e600*/  LDL.LU R19, [R1+0x768] ;  /* 0x0007680001137983 */ /* 0x000f280000300800 */
[----:B--2---:R0:W-:Y:S02]  /*e610*/  STS.U8 [R66+UR9+0x8e00], R8 ;  /* 0x008e000842007988 */ /* 0x0041e40008000009 */
[----:B0-----:R-:W-:-:S06]  /*e620*/  PRMT R8, RZ, 0x7610, R8 ;  /* 0x00007610ff087816 */ /* 0x001fcc0000000008 */
[----:B------:R0:W2:Y:S02]  /*e630*/  @P1 LDG.E.U8 R8, desc[UR24][R12.64] ;  /* 0x000000180c081981 */ /* 0x0000a4000c1e1100 */
[----:B0-----:R-:W-:Y:S02]  /*e640*/  @P1 IMAD.MOV.U32 R12, RZ, RZ, R2 ;  /* 0x000000ffff0c1224 */ /* 0x001fe400078e0002 */
[----:B------:R-:W-:Y:S02]  /*e650*/  @P1 IMAD.MOV.U32 R13, RZ, RZ, R16 ;  /* 0x000000ffff0d1224 */ /* 0x000fe400078e0010 */
[----:B------:R-:W3:Y:S04]  /*e660*/  LDL.LU R16, [R1+0x764] ;  /* 0x0007640001107983 */ /* 0x000ee80000300800 */
[----:B------:R-:W3:Y:S04]  /*e670*/  LDL.LU R2, [R1+0x760] ;  /* 0x0007600001027983 */ /* 0x000ee80000300800 */
[----:B--2---:R0:W-:Y:S02]  /*e680*/  STS.U8 [R66+UR9+0x9000], R8 ;  /* 0x0090000842007988 */ /* 0x0041e40008000009 */
[----:B0-----:R-:W-:-:S06]  /*e690*/  PRMT R8, RZ, 0x7610, R8 ;  /* 0x00007610ff087816 */ /* 0x001fcc0000000008 */
[----:B------:R0:W2:Y:S02]  /*e6a0*/  @P1 LDG.E.U8 R8, desc[UR24][R12.64] ;  /* 0x000000180c081981 */ /* 0x0000a4000c1e1100 */
[----:B0-----:R-:W-:Y:S02]  /*e6b0*/  @P1 IMAD.MOV.U32 R12, RZ, RZ, R5 ;  /* 0x000000ffff0c1224 */ /* 0x001fe400078e0005 */
[----:B------:R-:W-:Y:S02]  /*e6c0*/  @P1 IMAD.MOV.U32 R13, RZ, RZ, R7 ;  /* 0x000000ffff0d1224 */ /* 0x000fe400078e0007 */
[----:B------:R-:W3:Y:S04]  /*e6d0*/  LDL.LU R7, [R1+0x75c] ;  /* 0x00075c0001077983 */ /* 0x000ee80000300800 */
[----:B------:R-:W3:Y:S04]  /*e6e0*/  LDL.LU R5, [R1+0x758] ;  /* 0x0007580001057983 */ /* 0x000ee80000300800 */
[----:B------:R-:W3:Y:S04]  /*e6f0*/  LDL R65, [R1+0x1f0] ;  /* 0x0001f00001417983 */ /* 0x000ee80000100800 */
        /* <DEDUP_REMOVED lines=8> */
[----:B------:R-:W3:Y:S04]  /*e780*/  LDL R63, [R1+0x230] ;  /* 0x00023000013f7983 */ /* 0x000ee80000100800 */
[----:B------:R-:W3:Y:S04]  /*e790*/  LDL R62, [R1+0x24c] ;  /* 0x00024c00013e7983 */ /* 0x000ee80000100800 */
[----:B------:R-:W3:Y:S04]  /*e7a0*/  LDL R61, [R1+0x250] ;  /* 0x00025000013d7983 */ /* 0x000ee80000100800 */
[----:B------:R-:W3:Y:S04]  /*e7b0*/  LDL R59, [R1+0x270] ;  /* 0x00027000013b7983 */ /* 0x000ee80000100800 */
[----:B------:R-:W3:Y:S04]  /*e7c0*/  LDL R58, [R1+0x28c] ;  /* 0x00028c00013a7983 */ /* 0x000ee80000100800 */
[----:B--2---:R0:W-:Y:S02]  /*e7d0*/  STS.U8 [R66+UR9+0x9400], R8 ;  /* 0x0094000842007988 */ /* 0x0041e40008000009 */
[----:B0-----:R-:W-:-:S06]  /*e7e0*/  PRMT R8, RZ, 0x7610, R8 ;  /* 0x00007610ff087816 */ /* 0x001fcc0000000008 */
[----:B------:R0:W2:Y:S02]  /*e7f0*/  @P1 LDG.E.U8 R8, desc[UR24][R12.64] ;  /* 0x000000180c081981 */ /* 0x0000a4000c1e1100 */
[----:B0-----:R-:W-:Y:S02]  /*e800*/  @P1 IMAD.MOV.U32 R12, RZ, RZ, R56 ;  /* 0x000000ffff0c1224 */ /* 0x001fe400078e0038 */
[----:B------:R-:W-:Y:S01]  /*e810*/  @P1 IMAD.MOV.U32 R13, RZ, RZ, R60 ;  /* 0x000000ffff0d1224 */ /* 0x000fe200078e003c */
[----:B------:R-:W3:Y:S04]  /*e820*/  LDL R56, [R1+0x290] ;  /* 0x0002900001387983 */ /* 0x000ee80000100800 */
[----:B------:R-:W3:Y:S04]  /*e830*/  LDL R60, [R1+0x26c] ;  /* 0x00026c00013c7983 */ /* 0x000ee80000100800 */
[----:B--2---:R0:W-:Y:S02]  /*e840*/  STS.U8 [R66+UR9+0x9600], R8 ;  /* 0x0096000842007988 */ /* 0x0041e40008000009 */
[----:B0-----:R-:W-:-:S06]  /*e850*/  PRMT R8, RZ, 0x7610, R8 ;  /* 0x00007610ff087816 */ /* 0x001fcc0000000008 */
[----:B------:R0:W2:Y:S02]  /*e860*/  @P1 LDG.E.U8 R8, desc[UR24][R12.64] ;  /* 0x000000180c081981 */ /* 0x0000a4000c1e1100 */
[----:B0-----:R-:W-:Y:S02]  /*e870*/  @P1 IMAD.MOV.U32 R12, RZ, RZ, R47 ;  /* 0x000000ffff0c1224 */ /* 0x001fe400078e002f */
[----:B------:R-:W-:Y:S02]  /*e880*/  @P1 IMAD.MOV.U32 R13, RZ, RZ, R78 ;  /* 0x000000ffff0d1224 */ /* 0x000fe400078e004e */
[----:B------:R-:W3:Y:S01]  /*e890*/  LDL.LU R78, [R1+0x74c] ;  /* 0x00074c00014e7983 */ /* 0x000ee20000300800 */
[----:B------:R-:W-:-:S03]  /*e8a0*/  PRMT R9, RZ, 0x7610, R9 ;  /* 0x00007610ff097816 */ /* 0x000fc60000000009 */
        /* <DEDUP_REMOVED lines=16> */
[----:B---3--:R-:W-:Y:S02]  /*e9b0*/  @P1 IMAD.MOV.U32 R12, RZ, RZ, R78 ;  /* 0x000000ffff0c1224 */ /* 0x008fe400078e004e */
[----:B------:R-:W-:-:S05]  /*e9c0*/  @P1 IMAD.MOV.U32 R13, RZ, RZ, R65 ;  /* 0x000000ffff0d1224 */ /* 0x000fca00078e0041 */
[----:B------:R0:W3:Y:S02]  /*e9d0*/  @P1 LDG.E.U8 R9, desc[UR24][R12.64] ;  /* 0x000000180c091981 */ /* 0x0000e4000c1e1100 */
[----:B0-----:R-:W-:Y:S02]  /*e9e0*/  @P1 IMAD.MOV.U32 R12, RZ, RZ, R63 ;  /* 0x000000ffff0c1224 */ /* 0x001fe400078e003f */
[----:B------:R-:W-:Y:S01]  /*e9f0*/  @P1 IMAD.MOV.U32 R13, RZ, RZ, R64 ;  /* 0x000000ffff0d1224 */ /* 0x000fe200078e0040 */
[----:B------:R-:W0:Y:S01]  /*ea00*/  S2R R78, SR_TID.X ;  /* 0x00000000004e7919 */ /* 0x000e220000002100 */
[----:B--2---:R1:W-:Y:S02]  /*ea10*/  STS.U8 [R66+UR9+0x9e00], R8 ;  /* 0x009e000842007988 */ /* 0x0043e40008000009 */
[----:B-1----:R-:W-:-:S06]  /*ea20*/  PRMT R8, RZ, 0x7610, R8 ;  /* 0x00007610ff087816 */ /* 0x002fcc0000000008 */
[----:B------:R1:W2:Y:S01]  /*ea30*/  @P1 LDG.E.U8 R8, desc[UR24][R12.64] ;  /* 0x000000180c081981 */ /* 0x0002a2000c1e1100 */
[----:B0-----:R-:W-:-:S04]  /*ea40*/  LOP3.LUT R78, R78, 0x7f, RZ, 0xc0, !PT ;  /* 0x0000007f4e4e7812 */ /* 0x001fc800078ec0ff */
[----:B------:R-:W-:Y:S01]  /*ea50*/  LOP3.LUT R78, R78, 0x10, RZ, 0x3c, !PT ;  /* 0x000000104e4e7812 */ /* 0x000fe200078e3cff */
[----:B-1----:R-:W-:Y:S02]  /*ea60*/  @P1 IMAD.MOV.U32 R12, RZ, RZ, R61 ;  /* 0x000000ffff0c1224 */ /* 0x002fe400078e003d */
[----:B------:R-:W-:Y:S02]  /*ea70*/  @P1 IMAD.MOV.U32 R13, RZ, RZ, R62 ;  /* 0x000000ffff0d1224 */ /* 0x000fe400078e003e */
        /* <DEDUP_REMOVED lines=49> */
[----:B------:R-:W-:Y:S01]  /*ed90*/  @P1 IMAD.MOV.U32 R13, RZ, RZ, R44 ;  /* 0x000000ffff0d1224 */ /* 0x000fe200078e002c */
[----:B---3--:R-:W-:Y:S01]  /*eda0*/  STS.U8 [R78+UR9+0x8080], R9 ;  /* 0x008080094e007988 */ /* 0x008fe20008000009 */
[----:B------:R-:W-:-:S03]  /*edb0*/  PRMT R10, RZ, 0x7610, R10 ;  /* 0x00007610ff0a7816 */ /* 0x000fc6000000000a */
        /* <DEDUP_REMOVED lines=30> */
[----:B------:R0:W2:Y:S01]  /*efa0*/  @P1 LDG.E.U8 R8, desc[UR24][R12.64] ;  /* 0x000000180c081981 */ /* 0x0000a2000c1e1100 */
[----:B------:R-:W-:Y:S02]  /*efb0*/  @P1 IMAD.MOV.U32 R9, RZ, RZ, R47 ;  /* 0x000000ffff091224 */ /* 0x000fe400078e002f */
[----:B0-----:R-:W-:Y:S02]  /*efc0*/  @P1 IMAD.MOV.U32 R12, RZ, RZ, R45 ;  /* 0x000000ffff0c1224 */ /* 0x001fe400078e002d */
[----:B------:R-:W-:Y:S01]  /*efd0*/  @P1 IMAD.MOV.U32 R13, RZ, RZ, R46 ;  /* 0x000000ffff0d1224 */ /* 0x000fe200078e002e */
[----:B--2---:R0:W-:Y:S02]  /*efe0*/  STS.U8 [R78+UR9+0x9e80], R8 ;  /* 0x009e80084e007988 */ /* 0x0041e40008000009 */
[----:B0-----:R-:W-:-:S05]  /*eff0*/  @P1 IMAD.MOV.U32 R8, RZ, RZ, R77 ;  /* 0x000000ffff081224 */ /* 0x001fca00078e004d */
[----:B------:R0:W2:Y:S02]  /*f000*/  @P1 LDG.E.U8 R10, desc[UR24][R8.64] ;  /* 0x00000018080a1981 */ /* 0x0000a4000c1e1100 */
[----:B0-----:R-:W-:-:S06]  /*f010*/  PRMT R8, RZ, 0x7610, R8 ;  /* 0x00007610ff087816 */ /* 0x001fcc0000000008 */
[----:B------:R3:W2:Y:S01]  /*f020*/  @P1 LDG.E.U8 R8, desc[UR24][R12.64] ;  /* 0x000000180c081981 */ /* 0x0006a2000c1e1100 */
[----:B------:R-:W0:Y:S01]  /*f030*/  S2R R77, SR_TID.X ;  /* 0x00000000004d7919 */ /* 0x000e220000002100 */
[----:B---3--:R-:W-:Y:S02]  /*f040*/  @P1 IMAD.MOV.U32 R12, RZ, RZ, R43 ;  /* 0x000000ffff0c1224 */ /* 0x008fe400078e002b */
[----:B------:R-:W-:Y:S01]  /*f050*/  @P1 IMAD.MOV.U32 R13, RZ, RZ, R44 ;  /* 0x000000ffff0d1224 */ /* 0x000fe200078e002c */
[----:B0-----:R-:W-:-:S04]  /*f060*/  LOP3.LUT R77, R77, 0x7f, RZ, 0xc0, !PT ;  /* 0x0000007f4d4d7812 */ /* 0x001fc800078ec0ff */
[----:B------:R-:W-:-:S05]  /*f070*/  LOP3.LUT R77, R77, 0x20, RZ, 0x3c, !PT ;  /* 0x000000204d4d7812 */ /* 0x000fca00078e3cff */
        /* <DEDUP_REMOVED lines=72> */
[----:B------:R-:W0:Y:S01]  /*f500*/  S2R R76, SR_TID.X ;  /* 0x00000000004c7919 */ /* 0x000e220000002100 */
[----:B--2---:R1:W-:Y:S02]  /*f510*/  STS.U8 [R77+UR9+0x9d00], R8 ;  /* 0x009d00084d007988 */ /* 0x0043e40008000009 */
[----:B-1----:R-:W-:-:S06]  /*f520*/  PRMT R8, RZ, 0x7610, R8 ;  /* 0x00007610ff087816 */ /* 0x002fcc0000000008 */
[----:B------:R-:W2:Y:S01]  /*f530*/  @P1 LDG.E.U8 R8, desc[UR24][R12.64] ;  /* 0x000000180c081981 */ /* 0x000ea2000c1e1100 */
[----:B0-----:R-:W-:-:S04]  /*f540*/  LOP3.LUT R76, R76, 0x7f, RZ, 0xc0, !PT ;  /* 0x0000007f4c4c7812 */ /* 0x001fc800078ec0ff */
[----:B------:R-:W-:Y:S01]  /*f550*/  LOP3.LUT R76, R76, 0x30, RZ, 0x3c, !PT ;  /* 0x000000304c4c7812 */ /* 0x000fe200078e3cff */
[----:B------:R3:W-:Y:S01]  /*f560*/  STS.U8 [R77+UR9+0x8100], R10 ;  /* 0x0081000a4d007988 */ /* 0x0007e20008000009 */
[----:B------:R-:W-:Y:S01]  /*f570*/  PRMT R9, RZ, 0x7610, R9 ;  /* 0x00007610ff097816 */ /* 0x000fe20000000009 */
[----:B---3--:R-:W-:Y:S02]  /*f580*/  @P1 IMAD.MOV.U32 R10, RZ, RZ, R5 ;  /* 0x000000ffff0a1224 */ /* 0x008fe400078e0005 */
[----:B--2---:R-:W-:Y:S04]  /*f590*/  STS.U8 [R77+UR9+0x9f00], R8 ;  /* 0x009f00084d007988 */ /* 0x004fe80008000009 */
[----:B------:R0:W-:Y:S02]  /*f5a0*/  STS.U8 [R76+UR9+0x9f80], R11 ;  /* 0x009f800b4c007988 */ /* 0x0001e40008000009 */
[----:B0-----:R-:W-:Y:S01]  /*f5b0*/  @P1 IMAD.MOV.U32 R11, RZ, RZ, R7 ;  /* 0x000000ffff0b1224 */ /* 0x001fe200078e0007 */
[----:B------:R-:W-:Y:S01]  /*f5c0*/  PRMT R8, RZ, 0x7610, R8 ;  /* 0x00007610ff087816 */ /* 0x000fe20000000008 */
[----:B------:R-:W5:Y:S04]  /*f5d0*/  LDL.LU R7, [R1+0x708] ;  /* 0x0007080001077983 */ /* 0x000f680000300800 */
[----:B------:R0:W2:Y:S04]  /*f5e0*/  @P1 LDG.E.U8 R9, desc[UR24][R10.64] ;  /* 0x000000180a091981 */ /* 0x0000a8000c1e1100 */
[----:B------:R-:W5:Y:S01]  /*f5f0*/  LDL.LU R5, [R1+0x704] ;  /* 0x0007040001057983 */ /* 0x000f620000300800 */
[----:B0-----:R-:W-:-:S02]  /*f600*/  @P1 IMAD.MOV.U32 R10, RZ, RZ, R4 ;  /* 0x000000ffff0a1224 */ /* 0x001fc400078e0004 */
[----:B------:R-:W-:Y:S02]  /*f610*/  @P1 IMAD.MOV.U32 R11, RZ, RZ, R6 ;  /* 0x000000ffff0b1224 */ /* 0x000fe400078e0006 */
[----:B------:R-:W5:Y:S04]  /*f620*/  LDL.LU R6, [R1+0x700] ;  /* 0x0007000001067983 */ /* 0x000f680000300800 */
[----:B------:R0:W3:Y:S04]  /*f630*/  @P1 LDG.E.U8 R8, desc[UR24][R10.64] ;  /* 0x000000180a081981 */ /* 0x0000e8000c1e1100 */
[----:B------:R-:W5:Y:S01]  /*f640*/  LDL.LU R4, [R1+0x6fc] ;  /* 0x0006fc0001047983 */ /* 0x000f620000300800 */
[----:B0-----:R-:W-:-:S02]  /*f650*/  @P1 IMAD.MOV.U32 R10, RZ, RZ, R2 ;  /* 0x000000ffff0a1224 */ /* 0x001fc400078e0002 */
[----:B------:R-:W-:Y:S02]  /*f660*/  @P1 IMAD.MOV.U32 R11, RZ, RZ, R3 ;  /* 0x000000ffff0b1224 */ /* 0x000fe400078e0003 */
[----:B------:R-:W5:Y:S04]  /*f670*/  LDL.LU R3, [R1+0x6f8] ;  /* 0x0006f80001037983 */ /* 0x000f680000300800 */
[----:B------:R-:W5:Y:S04]  /*f680*/  LDL.LU R2, [R1+0x6f4] ;  /* 0x0006f40001027983 */ /* 0x000f680000300800 */
[----:B---3--:R0:W-:Y:S02]  /*f690*/  STS.U8 [R76+UR9+0x8380], R8 ;  /* 0x008380084c007988 */ /* 0x0081e40008000009 */
[----:B0-----:R-:W-:-:S06]  /*f6a0*/  PRMT R8, RZ, 0x7610, R8 ;  /* 0x00007610ff087816 */ /* 0x001fcc0000000008 */
[----:B------:R0:W3:Y:S02]  /*f6b0*/  @P1 LDG.E.U8 R8, desc[UR24][R10.64] ;  /* 0x000000180a081981 */ /* 0x0000e4000c1e1100 */
[----:B0-----:R-:W-:Y:S02]  /*f6c0*/  @P1 IMAD.MOV.U32 R10, RZ, RZ, R0 ;  /* 0x000000ffff0a1224 */ /* 0x001fe400078e0000 */
[----:B------:R-:W-:Y:S01]  /*f6d0*/  @P1 IMAD.MOV.U32 R11, RZ, RZ, R25 ;  /* 0x000000ffff0b1224 */ /* 0x000fe200078e0019 */
[----:B------:R-:W5:Y:S04]  /*f6e0*/  LDL.LU R0, [R1+0x6f0] ;  /* 0x0006f00001007983 */ /* 0x000f680000300800 */
[----:B---3--:R0:W-:Y:S02]  /*f6f0*/  STS.U8 [R76+UR9+0x8580], R8 ;  /* 0x008580084c007988 */ /* 0x0081e40008000009 */
[----:B0-----:R-:W-:-:S06]  /*f700*/  PRMT R8, RZ, 0x7610, R8 ;  /* 0x00007610ff087816 */ /* 0x001fcc0000000008 */
[----:B------:R0:W3:Y:S02]  /*f710*/  @P1 LDG.E.U8 R8, desc[UR24][R10.64] ;  /* 0x000000180a081981 */ /* 0x0000e4000c1e1100 */
[----:B0-----:R-:W-:Y:S02]  /*f720*/  @P1 IMAD.MOV.U32 R10, RZ, RZ, R20 ;  /* 0x000000ffff0a1224 */ /* 0x001fe400078e0014 */
[----:B------:R-:W-:Y:S01]  /*f730*/  @P1 IMAD.MOV.U32 R11, RZ, RZ, R21 ;  /* 0x000000ffff0b1224 */ /* 0x000fe200078e0015 */
[----:B---3--:R0:W-:Y:S02]  /*f740*/  STS.U8 [R76+UR9+0x8780], R8 ;  /* 0x008780084c007988 */ /* 0x0081e40008000009 */
[----:B0-----:R-:W-:-:S06]  /*f750*/  PRMT R8, RZ, 0x7610, R8 ;  /* 0x00007610ff087816 */ /* 0x001fcc0000000008 */
[----:B------:R0:W3:Y:S02]  /*f760*/  @P1 LDG.E.U8 R8, desc[UR24][R10.64] ;  /* 0x000000180a081981 */ /* 0x0000e4000c1e1100 */
[----:B0-----:R-:W-:Y:S02]  /*f770*/  @P1 IMAD.MOV.U32 R10, RZ, RZ, R18 ;  /* 0x000000ffff0a1224 */ /* 0x001fe400078e0012 */
[----:B----4-:R-:W-:Y:S01]  /*f780*/  @P1 IMAD.MOV.U32 R11, RZ, RZ, R19 ;  /* 0x000000ffff0b1224 */ /* 0x010fe200078e0013 */
        /* <DEDUP_REMOVED lines=47> */
[----:B------:R-:W3:Y:S04]  /*fa80*/  @P1 LDG.E.U8 R8, desc[UR24][R10.64] ;  /* 0x000000180a081981 */ /* 0x000ee8000c1e1100 */
[----:B--2---:R0:W-:Y:S01]  /*fa90*/  STS.U8 [R76+UR9+0x8180], R9 ;  /* 0x008180094c007988 */ /* 0x0041e20008000009 */
[----:B------:R-:W-:-:S04]  /*faa0*/  ISETP.NE.U32.AND P1, PT, RZ, UR7, PT ;  /* 0x00000007ff007c0c */ /* 0x000fc8000bf25070 */
[C---:B------:R-:W-:Y:S02]  /*fab0*/  ISETP.LT.OR P2, PT, R79.reuse, 0x40, P1 ;  /* 0x000000404f00780c */ /* 0x040fe40000f41670 */
[----:B------:R-:W-:Y:S01]  /*fac0*/  ISETP.GE.AND P3, PT, R79, 0x80, PT ;  /* 0x000000804f00780c */ /* 0x000fe20003f66270 */
[----:B---3--:R0:W-:Y:S01]  /*fad0*/  STS.U8 [R76+UR9+0x9d80], R8 ;  /* 0x009d80084c007988 */ /* 0x0081e20008000009 */
[----:B------:R1:W-:Y:S06]  /*fae0*/  MEMBAR.ALL.CTA ;  /* 0x0000000000007992 */ /* 0x0003ec0000008000 */
[----:B-1----:R-:W1:Y:S02]  /*faf0*/  FENCE.VIEW.ASYNC.S ;  /* 0x00000000000073c6 */ /* 0x002e640000000000 */
[----:B-1----:R-:W-:Y:S06]  /*fb00*/  BAR.SYNC.DEFER_BLOCKING 0x0 ;  /* 0x0000000000007b1d */ /* 0x002fec0000010000 */
[----:B------:R-:W-:Y:S05]  /*fb10*/  @P2 BRA `(.L_x_6) ;  /* 0x00000000008c2947 */ /* 0x000fea0003800000 */
[----:B------:R-:W-:Y:S02]  /*fb20*/  USHF.R.U32.HI UR16, URZ, 0x4, UR9 ;  /* 0x00000004ff107899 */ /* 0x000fe40008011609 */
[----:B------:R-:W-:Y:S02]  /*fb30*/  UIADD3 UR5, UPT, UPT, UR9, 0x8000, URZ ;  /* 0x0000800009057890 */ /* 0x000fe4000fffe0ff */
[----:B------:R-:W-:Y:S02]  /*fb40*/  USGXT.U32 UR16, UR16, 0xe ;  /* 0x0000000e1010789a */ /* 0x000fe40008000000 */
[----:B------:R-:W-:Y:S02]  /*fb50*/  USHF.R.U32.HI UR5, URZ, 0x4, UR5 ;  /* 0x00000004ff057899 */ /* 0x000fe40008011605 */
[----:B------:R-:W-:Y:S01]  /*fb60*/  UIADD3 UR26, UP1, UPT, UR16, 0x100, URZ ;  /* 0x00000100101a7890 */ /* 0x000fe2000ff3e0ff */
[----:B------:R-:W-:Y:S01]  /*fb70*/  UMOV UR4, URZ ;  /* 0x000000ff00047c82 */ /* 0x000fe20008000000 */
[----:B------:R-:W-:-:S02]  /*fb80*/  USGXT.U32 UR6, UR5, 0xe ;  /* 0x0000000e0506789a */ /* 0x000fc40008000000 */
[----:B------:R-:W-:Y:S01]  /*fb90*/  UIADD3.X UR27, UPT, UPT, UR4, 0x40004040, URZ, UP1, !UPT ;  /* 0x40004040041b7890 */ /* 0x000fe20008ffe4ff */
[----:B------:R-:W-:Y:S01]  /*fba0*/  UMOV UR14, 0xfffffffe ;  /* 0xfffffffe000e7882 */ /* 0x000fe20000000000 */
[----:B------:R-:W-:Y:S01]  /*fbb0*/  UMOV UR15, 0x7fffbfdf ;  /* 0x7fffbfdf000f7882 */ /* 0x000fe20000000000 */
[----:B------:R-:W-:Y:S01]  /*fbc0*/  UMOV UR7, URZ ;  /* 0x000000ff00077c82 */ /* 0x000fe20008000000 */
[----:B------:R-:W-:Y:S02]  /*fbd0*/  UIADD3 UR20, UPT, UPT, UR8, 0x80, URZ ;  /* 0x0000008008147890 */ /* 0x000fe4000fffe0ff */
[----:B------:R-:W-:Y:S02]  /*fbe0*/  UIADD3.64 UR14, UPT, UPT, UR6, -UR14, URZ ;  /* 0x8000000e060e7297 */ /* 0x000fe4000fffe0ff */
[----:B------:R-:W-:Y:S02]  /*fbf0*/  UIADD3.64 UR18, UPT, UPT, UR26, 0x100, URZ ;  /* 0x000001001a127897 */ /* 0x000fe4000fffe0ff */
[----:B------:R-:W-:-:S02]  /*fc00*/  UIADD3 UR21, UPT, UPT, UR8, 0x80, URZ ;  /* 0x0000008008157890 */ /* 0x000fc4000fffe0ff */
[----:B------:R-:W-:Y:S01]  /*fc10*/  UIADD3.64 UR22, UPT, UPT, UR26, 0x200, URZ ;  /* 0x000002001a167897 */ /* 0x000fe2000fffe0ff */
[----:B------:R-:W-:Y:S01]  /*fc20*/  UMOV UR28, 0x0 ;  /* 0x00000000001c7882 */ /* 0x000fe20000000000 */
[----:B------:R-:W-:Y:S01]  /*fc30*/  UMOV UR29, 0x8208490 ;  /* 0x08208490001d7882 */ /* 0x000fe20000000000 */
[----:B------:R-:W-:Y:S01]  /*fc40*/  UMOV UR17, 0x40004040 ;  /* 0x4000404000117882 */ /* 0x000fe20000000000 */
[----:B------:R-:W-:Y:S01]  /*fc50*/  UMOV UR7, 0x80004020 ;  /* 0x8000402000077882 */ /* 0x000fe20000000000 */
[----:B------:R-:W-:Y:S01]  /*fc60*/  UMOV UR30, 0x0 ;  /* 0x00000000001e7882 */ /* 0x000fe20000000000 */
[----:B------:R-:W-:Y:S01]  /*fc70*/  UMOV UR31, 0x8208490 ;  /* 0x08208490001f7882 */ /* 0x000fe20000000000 */
[----:B------:R-:W-:Y:S01]  /*fc80*/  UMOV UR32, 0x0 ;  /* 0x0000000000207882 */ /* 0x000fe20000000000 */
[----:B------:R-:W-:Y:S01]  /*fc90*/  UMOV UR33, 0x8208490 ;  /* 0x0820849000217882 */ /* 0x000fe20000000000 */
[----:B------:R-:W-:Y:S01]  /*fca0*/  UMOV UR4, UR11 ;  /* 0x0000000b00047c82 */ /* 0x000fe20008000000 */
[----:B------:R-:W-:Y:S01]  /*fcb0*/  UMOV UR5, URZ ;  /* 0x000000ff00057c82 */ /* 0x000fe20008000000 */
[----:B------:R1:W-:Y:S01]  /*fcc0*/  UTCQMMA gdesc[UR16], gdesc[UR6], tmem[UR8], tmem[UR28], idesc[UR29], !UPT ;  /* 0x00ff1c06100075ea */ /* 0x0003e2000f800308 */
[----:B------:R-:W-:Y:S01]  /*fcd0*/  UMOV UR34, 0x0 ;  /* 0x0000000000227882 */ /* 0x000fe20000000000 */
[----:B------:R-:W-:Y:S01]  /*fce0*/  UMOV UR35, 0x8208490 ;  /* 0x0820849000237882 */ /* 0x000fe20000000000 */
[----:B------:R1:W-:Y:S01]  /*fcf0*/  UTCQMMA gdesc[UR26], gdesc[UR14], tmem[UR8], tmem[UR30], idesc[UR31], UPT ;  /* 0x00ff1e0e1a0075ea */ /* 0x0003e2000b800308 */
[----:B------:R-:W-:Y:S01]  /*fd00*/  UMOV UR4, UR4 ;  /* 0x0000000400047c82 */ /* 0x000fe20008000000 */
[----:B------:R1:W-:Y:S01]  /*fd10*/  UTCQMMA gdesc[UR18], gdesc[UR6], tmem[UR20], tmem[UR32], idesc[UR33], !UPT ;  /* 0x00ff2006120075ea */ /* 0x0003e2000f800314 */
[----:B------:R1:W-:Y:S01]  /*fd20*/  UTCQMMA gdesc[UR22], gdesc[UR14], tmem[UR21], tmem[UR34], idesc[UR35], UPT ;  /* 0x00ff220e160075ea */ /* 0x0003e2000b800315 */
[----:B------:R1:W-:Y:S01]  /*fd30*/  UTCBAR [UR4], URZ ;  /* 0x000000ff040073e9 */ /* 0x0003e200080000ff */
[----:B------:R-:W-:Y:S01]  /*fd40*/  NOP ;  /* 0x0000000000007918 */ /* 0x000fe20000000000 */
.L_x_6:
[----:B-1----:R-:W-:Y:S01]  /*fd50*/  UMOV UR4, URZ ;  /* 0x000000ff00047c82 */ /* 0x002fe20008000000 */
[----:B------:R-:W-:Y:S05]  /*fd60*/  @!P3 BRA `(.L_x_7) ;  /* 0x000000b80038b947 */ /* 0x000fea0003800000 */
[----:B0-----:R-:W-:Y:S01]  /*fd70*/  SHF.R.S32.HI R8, RZ, 0x1f, R79 ;  /* 0x0000001fff087819 */ /* 0x001fe2000001144f */
[----:B------:R-:W-:Y:S01]  /*fd80*/  UIADD3 UR4, UPT, UPT, UR9, 0x4000, URZ ;  /* 0x0000400009047890 */ /* 0x000fe2000fffe0ff */
[----:B------:R-:W-:Y:S02]  /*fd90*/  UMOV UR5, URZ ;  /* 0x000000ff00057c82 */ /* 0x000fe40008000000 */
[----:B------:R-:W-:Y:S01]  /*fda0*/  LEA.HI R8, R8, R79, RZ, 0x6 ;  /* 0x0000004f08087211 */ /* 0x000fe200078f30ff */
[----:B------:R-:W-:Y:S02]  /*fdb0*/  USHF.R.U32.HI UR16, URZ, 0x4, UR4 ;  /* 0x00000004ff107899 */ /* 0x000fe40008011604 */
[----:B------:R-:W-:Y:S01]  /*fdc0*/  UIADD3 UR4, UPT, UPT, UR9, 0xa000, URZ ;  /* 0x0000a00009047890 */ /* 0x000fe2000fffe0ff */
[----:B------:R-:W-:Y:S01]  /*fdd0*/  SHF.R.S32.HI R8, RZ, 0x6, R8 ;  /* 0x00000006ff087819 */ /* 0x000fe20000011408 */
[----:B------:R-:W-:Y:S02]  /*fde0*/  USGXT.U32 UR16, UR16, 0xe ;  /* 0x0000000e1010789a */ /* 0x000fe40008000000 */
[----:B------:R-:W-:Y:S01]  /*fdf0*/  USHF.R.U32.HI UR4, URZ, 0x4, UR4 ;  /* 0x00000004ff047899 */ /* 0x000fe20008011604 */
[----:B------:R-:W-:Y:S01]  /*fe00*/  VIMNMX R8, PT, PT, R8, 0x2, !PT ;  /* 0x0000000208087848 */ /* 0x000fe20007fe0100 */
[----:B------:R-:W-:-:S02]  /*fe10*/  UIADD3 UR32, UP1, UPT, UR16, 0x100, URZ ;  /* 0x0000010010207890 */ /* 0x000fc4000ff3e0ff */
[----:B------:R-:W-:Y:S02]  /*fe20*/  USGXT.U32 UR4, UR4, 0xe ;  /* 0x0000000e0404789a */ /* 0x000fe40008000000 */
[----:B------:R-:W-:Y:S01]  /*fe30*/  VIADD R9, R8, 0xfffffffe ;  /* 0xfffffffe08097836 */ /* 0x000fe20000000000 */
[----:B------:R-:W-:Y:S01]  /*fe40*/  USHF.L.U32 UR20, UR12, 0x6, URZ ;  /* 0x000000060c147899 */ /* 0x000fe200080006ff */
[----:B------:R-:W-:Y:S01]  /*fe50*/  IMAD.MOV.U32 R8, RZ, RZ, RZ ;  /* 0x000000ffff087224 */ /* 0x000fe200078e00ff */
[----:B------:R-:W-:Y:S02]  /*fe60*/  USHF.L.U32 UR21, UR13, 0x6, URZ ;  /* 0x000000060d157899 */ /* 0x000fe400080006ff */
[----:B------:R0:W-:Y:S01]  /*fe70*/  STL [R1+0x6ec], R9 ;  /* 0x0006ec0901007387 */ /* 0x0001e20000100800 */
[----:B------:R-:W-:Y:S01]  /*fe80*/  UIADD3.X UR33, UPT, UPT, UR5, 0x40004040, URZ, UP1, !UPT ;  /* 0x4000404005217890 */ /* 0x000fe20008ffe4ff */
[----:B------:R-:W-:Y:S02]  /*fe90*/  UMOV UR14, 0xfffffffe ;  /* 0xfffffffe000e7882 */ /* 0x000fe40000000000 */
[----:B------:R0:W-:Y:S01]  /*fea0*/  STL [R1+0x6c8], RZ ;  /* 0x0006c8ff01007387 */ /* 0x0001e20000100800 */
[----:B------:R-:W-:Y:S01]  /*feb0*/  UMOV UR15, 0x7fffbfdf ;  /* 0x7fffbfdf000f7882 */ /* 0x000fe20000000000 */
[----:B------:R-:W-:-:S02]  /*fec0*/  USHF.R.S32.HI UR23, URZ, 0x1f, UR20 ;  /* 0x0000001fff177899 */ /* 0x000fc40008011414 */
[----:B------:R-:W-:Y:S02]  /*fed0*/  USHF.R.S32.HI UR30, URZ, 0x1f, UR21 ;  /* 0x0000001fff1e7899 */ /* 0x000fe40008011415 */
[----:B------:R-:W-:Y:S02]  /*fee0*/  UIADD3.64 UR14, UPT, UPT, UR4, -UR14, URZ ;  /* 0x8000000e040e7297 */ /* 0x000fe4000fffe0ff */
[----:B------:R-:W-:Y:S02]  /*fef0*/  UIADD3.64 UR26, UPT, UPT, UR32, 0x100, URZ ;  /* 0x00000100201a7897 */ /* 0x000fe4000fffe0ff */
[----:B------:R-:W-:Y:S01]  /*ff00*/  UIADD3.64 UR28, UPT, UPT, UR32, 0x200, URZ ;  /* 0x00000200201c7897 */ /* 0x000fe2000fffe0ff */
[----:B------:R-:W-:Y:S01]  /*ff10*/  UMOV UR22, 0x1 ;  /* 0x0000000100167882 */ /* 0x000fe20000000000 */
[----:B------:R-:W-:Y:S01]  /*ff20*/  UMOV UR12, UR4 ;  /* 0x00000004000c7c82 */ /* 0x000fe20008000000 */
[----:B0-----:R-:W-:-:S09]  /*ff30*/  UMOV UR13, 0x80004020 ;  /* 0x80004020000d7882 */ /* 0x001fd20000000000 */
.L_x_10:
[----:B------:R-:W2:Y:S01]  /*ff40*/  LDL.LU R19, [R1+0x20c] ;  /* 0x00020c0001137983 */ /* 0x000ea20000300800 */
[----:B------:R-:W-:Y:S01]  /*ff50*/  IMAD.U32 R8, R8, -0x80000000, RZ ;  /* 0x8000000008087824 */ /* 0x000fe200078e00ff */
[----:B------:R-:W0:Y:S02]  /*ff60*/  LDC R41, c[0x0][0x3a0] ;  /* 0x0000e800ff297b82 */ /* 0x000e240000000800 */
[----:B------:R-:W3:Y:S04]  /*ff70*/  LDL.LU R18, [R1+0x3e4] ;  /* 0x0003e40001127983 */ /* 0x000ee80000300800 */
[----:B------:R-:W4:Y:S04]  /*ff80*/  LDL.LU R17, [R1+0x3e0] ;  /* 0x0003e00001117983 */ /* 0x000f280000300800 */
[----:B------:R-:W4:Y:S04]  /*ff90*/  LDL.LU R10, [R1+0x3dc] ;  /* 0x0003dc00010a7983 */ /* 0x000f280000300800 */
[----:B------:R-:W4:Y:S04]  /*ffa0*/  LDL.LU R16, [R1+0x3d8] ;  /* 0x0003d80001107983 */ /* 0x000f280000300800 */
[----:B-1----:R-:W4:Y:S04]  /*ffb0*/  LDL.LU R9, [R1+0x1f8] ;  /* 0x0001f80001097983 */ /* 0x002f280000300800 */
[----:B------:R-:W4:Y:S04]  /*ffc0*/  LDL.LU R15, [R1+0x3d4] ;  /* 0x0003d400010f7983 */ /* 0x000f280000300800 */
[----:B------:R-:W4:Y:S04]  /*ffd0*/  LDL.LU R13, [R1+0x208] ;  /* 0x00020800010d7983 */ /* 0x000f280000300800 */
[----:B------:R-:W4:Y:S04]  /*ffe0*/  LDL.LU R14, [R1+0x3d0] ;  /* 0x0003d000010e7983 */ /* 0x000f280000300800 */
[----:B------:R-:W4:Y:S04]  /*fff0*/  LDL.LU R12, [R1+0x204] ;  /* 0x00020400010c7983 */ /* 0x000f280000300800 */
[----:B------:R-:W4:Y:S01]  /*10000*/  LDL.LU R11, [R1+0x3c8] ;  /* 0x0003c800010b7983 */ /* 0x000f220000300800 */
[----:B--2---:R-:W-:-:S02]  /*10010*/  IADD3 R19, P2, PT, R19, UR21, RZ ;  /* 0x0000001513137c10 */ /* 0x004fc4000ff5e0ff */
[----:B---3--:R-:W-:-:S03]  /*10020*/  IADD3 R18, P3, PT, R18, UR21, RZ ;  /* 0x0000001512127c10 */ /* 0x008fc6000ff7e0ff */
[----:B------:R-:W-:Y:S01]  /*10030*/  STL [R1+0x20c], R19 ;  /* 0x00020c1301007387 */ /* 0x000fe20000100800 */
[----:B----4-:R-:W-:Y:S02]  /*10040*/  IADD3 R17, P4, PT, R17, UR21, RZ ;  /* 0x0000001511117c10 */ /* 0x010fe4000ff9e0ff */
[----:B------:R-:W-:-:S05]  /*10050*/  IADD3 R10, P5, PT, R10, UR21, RZ ;  /* 0x000000150a0a7c10 */ /* 0x000fca000ffbe0ff */
[----:B------:R1:W-:Y:S01]  /*10060*/  STL [R1+0x3dc], R10 ;  /* 0x0003dc0a01007387 */ /* 0x0003e20000100800 */
[----:B------:R-:W-:-:S03]  /*10070*/  IADD3.X R9, PT, PT, R9, UR30, RZ, P2, !PT ;  /* 0x0000001e09097c10 */ /* 0x000fc600097fe4ff */
[----:B------:R-:W-:Y:S04]  /*10080*/  STL [R1+0x3e4], R18 ;  /* 0x0003e41201007387 */ /* 0x000fe80000100800 */
[----:B-1----:R-:W2:Y:S01]  /*10090*/  LDL.LU R10, [R1+0x200] ;  /* 0x00020000010a7983 */ /* 0x002ea20000300800 */
[----:B------:R-:W-:-:S03]  /*100a0*/  IADD3 R16, P6, PT, R16, UR21, RZ ;  /* 0x0000001510107c10 */ /* 0x000fc6000ffde0ff */
[----:B------:R-:W-:Y:S04]  /*100b0*/  STL [R1+0x3e0], R17 ;  /* 0x0003e01101007387 */ /* 0x000fe80000100800 */
[----:B------:R1:W-:Y:S04]  /*100c0*/  STL [R1+0x1f8], R9 ;  /* 0x0001f80901007387 */ /* 0x0003e80000100800 */
[----:B-1----:R-:W3:Y:S01]  /*100d0*/  LDL.LU R9, [R1+0x3c0] ;  /* 0x0003c00001097983 */ /* 0x002ee20000300800 */
[----:B------:R-:W-:Y:S02]  /*100e0*/  IADD3.X R13, PT, PT, R13, UR30, RZ, P3, !PT ;  /* 0x0000001e0d0d7c10 */ /* 0x000fe40009ffe4ff */
[----:B------:R-:W-:Y:S01]  /*100f0*/  IADD3 R15, P2, PT, R15, UR21, RZ ;  /* 0x000000150f0f7c10 */ /* 0x000fe2000ff5e0ff */
[----:B------:R-:W-:Y:S01]  /*10100*/  STL [R1+0x3d8], R16 ;  /* 0x0003d81001007387 */ /* 0x000fe20000100800 */
[----:B------:R-:W-:-:S02]  /*10110*/  IADD3.X R12, PT, PT, R12, UR30, RZ, P4, !PT ;  /* 0x0000001e0c0c7c10 */ /* 0x000fc4000a7fe4ff */
[----:B------:R-:W-:Y:S01]  /*10120*/  IADD3 R14, P3, PT, R14, UR21, RZ ;  /* 0x000000150e0e7c10 */ /* 0x000fe2000ff7e0ff */
[----:B------:R1:W-:Y:S01]  /*10130*/  STL [R1+0x208], R13 ;  /* 0x0002080d01007387 */ /* 0x0003e20000100800 */
[----:B------:R-:W-:-:S03]  /*10140*/  IADD3 R11, P4, PT, R11, UR21, RZ ;  /* 0x000000150b0b7c10 */ /* 0x000fc6000ff9e0ff */
[----:B-1----:R-:W4:Y:S04]  /*10150*/  LDL.LU R13, [R1+0x1fc] ;  /* 0x0001fc00010d7983 */ /* 0x002f280000300800 */
[----:B------:R-:W-:Y:S04]  /*10160*/  STL [R1+0x3d4], R15 ;  /* 0x0003d40f01007387 */ /* 0x000fe80000100800 */
[----:B------:R1:W-:Y:S04]  /*10170*/  STL [R1+0x204], R12 ;  /* 0x0002040c01007387 */ /* 0x0003e80000100800 */
[----:B-1----:R-:W4:Y:S04]  /*10180*/  LDL.LU R12, [R1+0x3b8] ;  /* 0x0003b800010c7983 */ /* 0x002f280000300800 */
[----:B------:R-:W-:Y:S04]  /*10190*/  STL [R1+0x3d0], R14 ;  /* 0x0003d00e01007387 */ /* 0x000fe80000100800 */
[----:B------:R-:W4:Y:S04]  /*101a0*/  LDL.LU R35, [R1+0x1f4] ;  /* 0x0001f40001237983 */ /* 0x000f280000300800 */
[----:B------:R-:W4:Y:S04]  /*101b0*/  LDL.LU R34, [R1+0x3b0] ;  /* 0x0003b00001227983 */ /* 0x000f280000300800 */
[----:B------:R-:W4:Y:S04]  /*101c0*/  LDL.LU R33, [R1+0x3cc] ;  /* 0x0003cc0001217983 */ /* 0x000f280000300800 */
[----:B------:R1:W-:Y:S04]  /*101d0*/  STL [R1+0x3c8], R11 ;  /* 0x0003c80b01007387 */ /* 0x0003e80000100800 */
[----:B------:R-:W4:Y:S04]  /*101e0*/  LDL.LU R32, [R1+0x3a8] ;  /* 0x0003a80001207983 */ /* 0x000f280000300800 */
        /* <DEDUP_REMOVED lines=15> */
[----:B-1----:R-:W4:Y:S04]  /*102e0*/  LDL.LU R11, [R1+0x368] ;  /* 0x00036800010b7983 */ /* 0x002f280000300800 */
[----:B------:R-:W4:Y:S01]  /*102f0*/  LDL.LU R16, [R1+0x384] ;  /* 0x0003840001107983 */ /* 0x000f220000300800 */
[----:B--2---:R-:W-:-:S05]  /*10300*/  IADD3.X R10, PT, PT, R10, UR30, RZ, P5, !PT ;  /* 0x0000001e0a0a7c10 */ /* 0x004fca000affe4ff */
[----:B------:R1:W-:Y:S04]  /*10310*/  STL [R1+0x200], R10 ;  /* 0x0002000a01007387 */ /* 0x0003e80000100800 */
[----:B-1----:R-:W2:Y:S01]  /*10320*/  LDL.LU R10, [R1+0x360] ;  /* 0x00036000010a7983 */ /* 0x002ea20000300800 */
[----:B---3--:R-:W-:-:S03]  /*10330*/  IADD3 R9, P5, PT, R9, UR21, RZ ;  /* 0x0000001509097c10 */ /* 0x008fc6000ffbe0ff */
[----:B------:R-:W3:Y:S04]  /*10340*/  LDL.LU R15, [R1+0x37c] ;  /* 0x00037c00010f7983 */ /* 0x000ee80000300800 */
[----:B------:R1:W-:Y:S04]  /*10350*/  STL [R1+0x3c0], R9 ;  /* 0x0003c00901007387 */ /* 0x0003e80000100800 */
[----:B-1----:R-:W3:Y:S01]  /*10360*/  LDL.LU R9, [R1+0x358] ;  /* 0x0003580001097983 */ /* 0x002ee20000300800 */
[----:B----4-:R-:W-:-:S03]  /*10370*/  IADD3.X R13, PT, PT, R13, UR30, RZ, P6, !PT ;  /* 0x0000001e0d0d7c10 */ /* 0x010fc6000b7fe4ff */
[----:B------:R-:W4:Y:S04]  /*10380*/  LDL.LU R14, [R1+0x374] ;  /* 0x00037400010e7983 */ /* 0x000f280000300800 */
[----:B------:R1:W-:Y:S04]  /*10390*/  STL [R1+0x1fc], R13 ;  /* 0x0001fc0d01007387 */ /* 0x0003e80000100800 */
[----:B-1----:R-:W4:Y:S01]  /*103a0*/  LDL.LU R13, [R1+0x350] ;  /* 0x00035000010d7983 */ /* 0x002f220000300800 */
[----:B------:R-:W-:-:S05]  /*103b0*/  IADD3 R12, P6, PT, R12, UR21, RZ ;  /* 0x000000150c0c7c10 */ /* 0x000fca000ffde0ff */
[----:B------:R1:W-:Y:S01]  /*103c0*/  STL [R1+0x3b8], R12 ;  /* 0x0003b80c01007387 */ /* 0x0003e20000100800 */
[----:B------:R-:W-:Y:S02]  /*103d0*/  IADD3.X R35, PT, PT, R35, UR30, RZ, P2, !PT ;  /* 0x0000001e23237c10 */ /* 0x000fe400097fe4ff */
[----:B------:R-:W-:Y:S01]  /*103e0*/  IADD3 R34, P2, PT, R34, UR21, RZ ;  /* 0x0000001522227c10 */ /* 0x000fe2000ff5e0ff */
[----:B-1----:R-:W4:Y:S01]  /*103f0*/  LDL.LU R12, [R1+0x36c] ;  /* 0x00036c00010c7983 */ /* 0x002f220000300800 */
[----:B------:R-:W-:-:S03]  /*10400*/  IADD3.X R33, PT, PT, R33, UR30, RZ, P3, !PT ;  /* 0x0000001e21217c10 */ /* 0x000fc60009ffe4ff */
[----:B------:R-:W-:Y:S01]  /*10410*/  STL [R1+0x1f4], R35 ;  /* 0x0001f42301007387 */ /* 0x000fe20000100800 */
[----:B------:R-:W-:-:S03]  /*10420*/  IADD3 R32, P3, PT, R32, UR21, RZ ;  /* 0x0000001520207c10 */ /* 0x000fc6000ff7e0ff */
[----:B------:R-:W-:Y:S01]  /*10430*/  STL [R1+0x3b0], R34 ;  /* 0x0003b02201007387 */ /* 0x000fe20000100800 */
        /* <DEDUP_REMOVED lines=26> */
[----:B------:R-:W-:Y:S02]  /*105e0*/  IADD3 R18, P5, PT, R18, UR21, RZ ;  /* 0x0000001512127c10 */ /* 0x000fe4000ffbe0ff */
[----:B------:R-:W-:Y:S01]  /*105f0*/  IADD3.X R17, PT, PT, R17, UR30, RZ, P6, !PT ;  /* 0x0000001e11117c10 */ /* 0x000fe2000b7fe4ff */
[----:B------:R-:W-:Y:S01]  /*10600*/  STL [R1+0x378], R20 ;  /* 0x0003781401007387 */ /* 0x000fe20000100800 */
[----:B------:R-:W-:-:S03]  /*10610*/  IADD3 R11, P6, PT, R11, UR21, RZ ;  /* 0x000000150b0b7c10 */ /* 0x000fc6000ffde0ff */
[----:B------:R-:W-:Y:S01]  /*10620*/  STL [R1+0x394], R19 ;  /* 0x0003941301007387 */ /* 0x000fe20000100800 */
[----:B------:R-:W-:-:S03]  /*10630*/  IADD3.X R16, PT, PT, R16, UR30, RZ, P2, !PT ;  /* 0x0000001e10107c10 */ /* 0x000fc600097fe4ff */
[----:B------:R1:W-:Y:S04]  /*10640*/  STL [R1+0x368], R11 ;  /* 0x0003680b01007387 */ /* 0x0003e80000100800 */
[----:B------:R-:W-:Y:S04]  /*10650*/  STL [R1+0x370], R18 ;  /* 0x0003701201007387 */ /* 0x000fe80000100800 */
[----:B-1----:R-:W4:Y:S04]  /*10660*/  LDL.LU R11, [R1+0x348] ;  /* 0x00034800010b7983 */ /* 0x002f280000300800 */
[----:B------:R-:W-:Y:S01]  /*10670*/  STL [R1+0x38c], R17 ;  /* 0x00038c1101007387 */ /* 0x000fe20000100800 */
[----:B--2---:R-:W-:-:S02]  /*10680*/  IADD3 R10, P2, PT, R10, UR21, RZ ;  /* 0x000000150a0a7c10 */ /* 0x004fc4000ff5e0ff */
[----:B---3--:R-:W-:-:S03]  /*10690*/  IADD3.X R15, PT, PT, R15, UR30, RZ, P3, !PT ;  /* 0x0000001e0f0f7c10 */ /* 0x008fc60009ffe4ff */
[----:B------:R1:W-:Y:S04]  /*106a0*/  STL [R1+0x360], R10 ;  /* 0x0003600a01007387 */ /* 0x0003e80000100800 */
[----:B-1----:R-:W2:Y:S01]  /*106b0*/  LDL.LU R10, [R1+0x364] ;  /* 0x00036400010a7983 */ /* 0x002ea20000300800 */
[----:B------:R-:W-:-:S03]  /*106c0*/  IADD3 R9, P3, PT, R9, UR21, RZ ;  /* 0x0000001509097c10 */ /* 0x000fc6000ff7e0ff */
[----:B------:R-:W-:Y:S04]  /*106d0*/  STL [R1+0x384], R16 ;  /* 0x0003841001007387 */ /* 0x000fe80000100800 */
[----:B------:R1:W-:Y:S04]  /*106e0*/  STL [R1+0x358], R9 ;  /* 0x0003580901007387 */ /* 0x0003e80000100800 */
[----:B-1----:R-:W3:Y:S01]  /*106f0*/  LDL.LU R9, [R1+0x340] ;  /* 0x0003400001097983 */ /* 0x002ee20000300800 */
[----:B----4-:R-:W-:Y:S02]  /*10700*/  IADD3.X R14, PT, PT, R14, UR30, RZ, P4, !PT ;  /* 0x0000001e0e0e7c10 */ /* 0x010fe4000a7fe4ff */
[----:B------:R-:W-:Y:S01]  /*10710*/  IADD3 R13, P4, PT, R13, UR21, RZ ;  /* 0x000000150d0d7c10 */ /* 0x000fe2000ff9e0ff */
[----:B------:R-:W-:Y:S04]  /*10720*/  STL [R1+0x37c], R15 ;  /* 0x00037c0f01007387 */ /* 0x000fe80000100800 */
[----:B------:R1:W-:Y:S04]  /*10730*/  STL [R1+0x350], R13 ;  /* 0x0003500d01007387 */ /* 0x0003e80000100800 */
[----:B-1----:R-:W4:Y:S01]  /*10740*/  LDL.LU R13, [R1+0x35c] ;  /* 0x00035c00010d7983 */ /* 0x002f220000300800 */
[----:B------:R-:W-:-:S03]  /*10750*/  IADD3.X R12, PT, PT, R12, UR30, RZ, P5, !PT ;  /* 0x0000001e0c0c7c10 */ /* 0x000fc6000affe4ff */
        /* <DEDUP_REMOVED lines=21> */
[----:B-1----:R-:W4:Y:S01]  /*108b0*/  LDL.LU R12, [R1+0x30c] ;  /* 0x00030c00010c7983 */ /* 0x002f220000300800 */
[----:B------:R-:W-:-:S03]  /*108c0*/  IADD3 R11, P5, PT, R11, UR21, RZ ;  /* 0x000000150b0b7c10 */ /* 0x000fc6000ffbe0ff */
[----:B------:R-:W4:Y:S04]  /*108d0*/  LDL.LU R16, [R1+0x2e8] ;  /* 0x0002e80001107983 */ /* 0x000f280000300800 */
[----:B------:R1:W-:Y:S04]  /*108e0*/  STL [R1+0x348], R11 ;  /* 0x0003480b01007387 */ /* 0x0003e80000100800 */
        /* <DEDUP_REMOVED lines=9> */
[----:B----4-:R-:W-:-:S05]  /*10980*/  IADD3.X R13, PT, PT, R13, UR30, RZ, P2, !PT ;  /* 0x0000001e0d0d7c10 */ /* 0x010fca00097fe4ff */
[----:B------:R1:W-:Y:S01]  /*10990*/  STL [R1+0x35c], R13 ;  /* 0x00035c0d01007387 */ /* 0x0003e20000100800 */
[----:B------:R-:W-:Y:S02]  /*109a0*/  IADD3 R35, P2, PT, R35, UR21, RZ ;  /* 0x0000001523237c10 */ /* 0x000fe4000ff5e0ff */
[----:B------:R-:W-:Y:S01]  /*109b0*/  IADD3.X R34, PT, PT, R34, UR30, RZ, P3, !PT ;  /* 0x0000001e22227c10 */ /* 0x000fe20009ffe4ff */
[----:B-1----:R-:W4:Y:S01]  /*109c0*/  LDL.LU R13, [R1+0x2d0] ;  /* 0x0002d000010d7983 */ /* 0x002f220000300800 */
        /* <DEDUP_REMOVED lines=34> */
[----:B------:R-:W-:Y:S04]  /*10bf0*/  STL [R1+0x2f8], R19 ;  /* 0x0002f81301007387 */ /* 0x000fe80000100800 */
[----:B------:R1:W-:Y:S01]  /*10c00*/  STL [R1+0x30c], R12 ;  /* 0x00030c0c01007387 */ /* 0x0003e20000100800 */
[----:B------:R-:W-:-:S03]  /*10c10*/  IADD3 R16, P2, PT, R16, UR21, RZ ;  /* 0x0000001510107c10 */ /* 0x000fc6000ff5e0ff */
[----:B------:R-:W-:Y:S04]  /*10c20*/  STL [R1+0x314], R18 ;  /* 0x0003141201007387 */ /* 0x000fe80000100800 */
[----:B-1----:R-:W4:Y:S01]  /*10c30*/  LDL.LU R12, [R1+0x2ec] ;  /* 0x0002ec00010c7983 */ /* 0x002f220000300800 */
[----:B------:R-:W-:-:S03]  /*10c40*/  IADD3.X R11, PT, PT, R11, UR30, RZ, P3, !PT ;  /* 0x0000001e0b0b7c10 */ /* 0x000fc60009ffe4ff */
[----:B------:R-:W-:Y:S04]  /*10c50*/  STL [R1+0x2f0], R17 ;  /* 0x0002f01101007387 */ /* 0x000fe80000100800 */
[----:B------:R1:W-:Y:S01]  /*10c60*/  STL [R1+0x304], R11 ;  /* 0x0003040b01007387 */ /* 0x0003e20000100800 */
[----:B------:R-:W-:-:S03]  /*10c70*/  IADD3 R15, P3, PT, R15, UR21, RZ ;  /* 0x000000150f0f7c10 */ /* 0x000fc6000ff7e0ff */
[----:B-1----:R-:W4:Y:S04]  /*10c80*/  LDL.LU R11, [R1+0x2c8] ;  /* 0x0002c800010b7983 */ /* 0x002f280000300800 */
[----:B------:R-:W-:Y:S01]  /*10c90*/  STL [R1+0x2e8], R16 ;  /* 0x0002e81001007387 */ /* 0x000fe20000100800 */
[----:B--2---:R-:W-:-:S05]  /*10ca0*/  IADD3.X R10, PT, PT, R10, UR30, RZ, P4, !PT ;  /* 0x0000001e0a0a7c10 */ /* 0x004fca000a7fe4ff */
[----:B------:R1:W-:Y:S04]  /*10cb0*/  STL [R1+0x2fc], R10 ;  /* 0x0002fc0a01007387 */ /* 0x0003e80000100800 */
[----:B-1----:R-:W2:Y:S01]  /*10cc0*/  LDL.LU R10, [R1+0x2e4] ;  /* 0x0002e400010a7983 */ /* 0x002ea20000300800 */
[----:B---3--:R-:W-:-:S03]  /*10cd0*/  IADD3.X R9, PT, PT, R9, UR30, RZ, P5, !PT ;  /* 0x0000001e09097c10 */ /* 0x008fc6000affe4ff */
[----:B------:R-:W-:Y:S04]  /*10ce0*/  STL [R1+0x2e0], R15 ;  /* 0x0002e00f01007387 */ /* 0x000fe80000100800 */
[----:B------:R1:W-:Y:S04]  /*10cf0*/  STL [R1+0x2f4], R9 ;  /* 0x0002f40901007387 */ /* 0x0003e80000100800 */
[----:B-1----:R-:W3:Y:S01]  /*10d00*/  LDL.LU R9, [R1+0x2c0] ;  /* 0x0002c00001097983 */ /* 0x002ee20000300800 */
[----:B------:R-:W-:Y:S02]  /*10d10*/  IADD3 R14, P4, PT, R14, UR21, RZ ;  /* 0x000000150e0e7c10 */ /* 0x000fe4000ff9e0ff */
[----:B----4-:R-:W-:-:S03]  /*10d20*/  IADD3 R13, P5, PT, R13, UR21, RZ ;  /* 0x000000150d0d7c10 */ /* 0x010fc6000ffbe0ff */
        /* <DEDUP_REMOVED lines=22> */
[----:B------:R-:W-:-:S03]  /*10e90*/  IADD3.X R12, PT, PT, R12, UR30, RZ, P6, !PT ;  /* 0x0000001e0c0c7c10 */ /* 0x000fc6000b7fe4ff */
[----:B------:R-:W4:Y:S04]  /*10ea0*/  LDL.LU R16, [R1+0x28c] ;  /* 0x00028c0001107983 */ /* 0x000f280000300800 */
[----:B------:R1:W-:Y:S04]  /*10eb0*/  STL [R1+0x2ec], R12 ;  /* 0x0002ec0c01007387 */ /* 0x0003e80000100800 */
        /* <DEDUP_REMOVED lines=9> */
[----:B---3--:R-:W-:-:S05]  /*10f50*/  IADD3 R9, P2, PT, R9, UR21, RZ ;  /* 0x0000001509097c10 */ /* 0x008fca000ff5e0ff */
[----:B------:R1:W-:Y:S04]  /*10f60*/  STL [R1+0x2c0], R9 ;  /* 0x0002c00901007387 */ /* 0x0003e80000100800 */
[----:B-1----:R-:W3:Y:S01]  /*10f70*/  LDL.LU R9, [R1+0x274] ;  /* 0x0002740001097983 */ /* 0x002ee20000300800 */
[----:B----4-:R-:W-:Y:S02]  /*10f80*/  IADD3.X R35, PT, PT, R35, UR30, RZ, P3, !PT ;  /* 0x0000001e23237c10 */ /* 0x010fe40009ffe4ff */
[----:B------:R-:W-:Y:S02]  /*10f90*/  IADD3 R34, P3, PT, R34, UR21, RZ ;  /* 0x0000001522227c10 */ /* 0x000fe4000ff7e0ff */
[----:B------:R-:W-:Y:S01]  /*10fa0*/  IADD3.X R33, PT, PT, R33, UR30, RZ, P4, !PT ;  /* 0x0000001e21217c10 */ /* 0x000fe2000a7fe4ff */
        /* <DEDUP_REMOVED lines=37> */
[----:B-1----:R-:W4:Y:S01]  /*11200*/  LDL.LU R13, [R1+0x250] ;  /* 0x00025000010d7983 */ /* 0x002f220000300800 */
[----:B------:R-:W-:-:S03]  /*11210*/  IADD3 R12, P3, PT, R12, UR21, RZ ;  /* 0x000000150c0c7c10 */ /* 0x000fc6000ff7e0ff */
[----:B------:R-:W-:Y:S01]  /*11220*/  STL [R1+0x294], R17 ;  /* 0x0002941101007387 */ /* 0x000fe20000100800 */
[----:B------:R-:W-:-:S03]  /*11230*/  IADD3.X R15, PT, PT, R15, UR30, RZ, P4, !PT ;  /* 0x0000001e0f0f7c10 */ /* 0x000fc6000a7fe4ff */
[----:B------:R1:W-:Y:S04]  /*11240*/  STL [R1+0x268], R12 ;  /* 0x0002680c01007387 */ /* 0x0003e80000100800 */
[----:B-1----:R-:W4:Y:S01]  /*11250*/  LDL.LU R12, [R1+0x26c] ;  /* 0x00026c00010c7983 */ /* 0x002f220000300800 */
[----:B------:R-:W-:-:S03]  /*11260*/  IADD3 R11, P4, PT, R11, UR21, RZ ;  /* 0x000000150b0b7c10 */ /* 0x000fc6000ff9e0ff */
[----:B------:R-:W-:Y:S01]  /*11270*/  STL [R1+0x28c], R16 ;  /* 0x00028c1001007387 */ /* 0x000fe20000100800 */
[----:B------:R-:W-:-:S03]  /*11280*/  IADD3.X R14, PT, PT, R14, UR30, RZ, P5, !PT ;  /* 0x0000001e0e0e7c10 */ /* 0x000fc6000affe4ff */
[----:B------:R1:W-:Y:S04]  /*11290*/  STL [R1+0x260], R11 ;  /* 0x0002600b01007387 */ /* 0x0003e80000100800 */
[----:B-1----:R-:W4:Y:S04]  /*112a0*/  LDL.LU R11, [R1+0x248] ;  /* 0x00024800010b7983 */ /* 0x002f280000300800 */
[----:B------:R-:W-:Y:S01]  /*112b0*/  STL [R1+0x284], R15 ;  /* 0x0002840f01007387 */ /* 0x000fe20000100800 */
[----:B--2---:R-:W-:-:S05]  /*112c0*/  IADD3 R10, P5, PT, R10, UR21, RZ ;  /* 0x000000150a0a7c10 */ /* 0x004fca000ffbe0ff */
[----:B------:R1:W-:Y:S04]  /*112d0*/  STL [R1+0x258], R10 ;  /* 0x0002580a01007387 */ /* 0x0003e80000100800 */
[----:B-1----:R-:W2:Y:S01]  /*112e0*/  LDL.LU R10, [R1+0x264] ;  /* 0x00026400010a7983 */ /* 0x002ea20000300800 */
[----:B---3--:R-:W-:-:S03]  /*112f0*/  IADD3.X R9, PT, PT, R9, UR30, RZ, P6, !PT ;  /* 0x0000001e09097c10 */ /* 0x008fc6000b7fe4ff */
[----:B------:R-:W-:Y:S04]  /*11300*/  STL [R1+0x27c], R14 ;  /* 0x00027c0e01007387 */ /* 0x000fe80000100800 */
[----:B------:R-:W3:Y:S04]  /*11310*/  LDL.LU R35, [R1+0x240] ;  /* 0x0002400001237983 */ /* 0x000ee80000300800 */
[----:B------:R-:W3:Y:S04]  /*11320*/  LDL.LU R34, [R1+0x25c] ;  /* 0x00025c0001227983 */ /* 0x000ee80000300800 */
[----:B------:R-:W3:Y:S04]  /*11330*/  LDL.LU R33, [R1+0x238] ;  /* 0x0002380001217983 */ /* 0x000ee80000300800 */
[----:B------:R1:W-:Y:S04]  /*11340*/  STL [R1+0x274], R9 ;  /* 0x0002740901007387 */ /* 0x0003e80000100800 */
[----:B------:R-:W3:Y:S04]  /*11350*/  LDL.LU R32, [R1+0x254] ;  /* 0x0002540001207983 */ /* 0x000ee80000300800 */
        /* <DEDUP_REMOVED lines=15> */
[----:B-1----:R-:W3:Y:S04]  /*11450*/  LDL.LU R9, [R1+0x214] ;  /* 0x0002140001097983 */ /* 0x002ee80000300800 */
[----:B------:R-:W3:Y:S01]  /*11460*/  LDL.LU R16, [R1+0x1d4] ;  /* 0x0001d40001107983 */ /* 0x000ee20000300800 */
[----:B----4-:R-:W-:-:S05]  /*11470*/  IADD3 R13, P6, PT, R13, UR21, RZ ;  /* 0x000000150d0d7c10 */ /* 0x010fca000ffde0ff */
[----:B------:R1:W-:Y:S04]  /*11480*/  STL [R1+0x250], R13 ;  /* 0x0002500d01007387 */ /* 0x0003e80000100800 */
        /* <DEDUP_REMOVED lines=8> */
[----:B-1----:R-:W4:Y:S01]  /*11510*/  LDL.LU R11, [R1+0x1e0] ;  /* 0x0001e000010b7983 */ /* 0x002f220000300800 */
[----:B--2---:R-:W-:-:S05]  /*11520*/  IADD3.X R10, PT, PT, R10, UR30, RZ, P3, !PT ;  /* 0x0000001e0a0a7c10 */ /* 0x004fca0009ffe4ff */
[----:B------:R1:W-:Y:S01]  /*11530*/  STL [R1+0x264], R10 ;  /* 0x0002640a01007387 */ /* 0x0003e20000100800 */
[----:B---3--:R-:W-:Y:S02]  /*11540*/  IADD3 R35, P3, PT, R35, UR21, RZ ;  /* 0x0000001523237c10 */ /* 0x008fe4000ff7e0ff */
[----:B------:R-:W-:Y:S01]  /*11550*/  IADD3.X R34, PT, PT, R34, UR30, RZ, P4, !PT ;  /* 0x0000001e22227c10 */ /* 0x000fe2000a7fe4ff */
[----:B-1----:R-:W2:Y:S01]  /*11560*/  LDL.LU R10, [R1+0x530] ;  /* 0x00053000010a7983 */ /* 0x002ea20000300800 */
        /* <DEDUP_REMOVED lines=32> */
[----:B------:R-:W-:-:S03]  /*11770*/  IADD3.X R9, PT, PT, R9, UR30, RZ, P3, !PT ;  /* 0x0000001e09097c10 */ /* 0x000fc60009ffe4ff */
[----:B------:R-:W-:Y:S04]  /*11780*/  STL [R1+0x1e4], R19 ;  /* 0x0001e41301007387 */ /* 0x000fe80000100800 */
[----:B------:R1:W-:Y:S04]  /*11790*/  STL [R1+0x214], R9 ;  /* 0x0002140901007387 */ /* 0x0003e80000100800 */
[----:B------:R-:W-:Y:S04]  /*117a0*/  STL [R1+0x21c], R18 ;  /* 0x00021c1201007387 */ /* 0x000fe80000100800 */
[----:B-1----:R-:W3:Y:S01]  /*117b0*/  LDL.LU R9, [R1+0x1d8] ;  /* 0x0001d80001097983 */ /* 0x002ee20000300800 */
[----:B------:R-:W-:-:S02]  /*117c0*/  IADD3 R17, P2, PT, R17, UR20, RZ ;  /* 0x0000001411117c10 */ /* 0x000fc4000ff5e0ff */
[----:B------:R-:W-:Y:S02]  /*117d0*/  IADD3 R16, P3, PT, R16, UR20, RZ ;  /* 0x0000001410107c10 */ /* 0x000fe4000ff7e0ff */
[----:B----4-:R-:W-:Y:S01]  /*117e0*/  IADD3.X R13, PT, PT, R13, UR30, RZ, P4, !PT ;  /* 0x0000001e0d0d7c10 */ /* 0x010fe2000a7fe4ff */
[----:B------:R-:W-:Y:S01]  /*117f0*/  STL [R1+0x1dc], R17 ;  /* 0x0001dc1101007387 */ /* 0x000fe20000100800 */
[----:B------:R-:W-:-:S03]  /*11800*/  IADD3 R15, P4, PT, R15, UR20, RZ ;  /* 0x000000140f0f7c10 */ /* 0x000fc6000ff9e0ff */
[----:B------:R1:W-:Y:S04]  /*11810*/  STL [R1+0x1f0], R13 ;  /* 0x0001f00d01007387 */ /* 0x0003e80000100800 */
[----:B-1----:R-:W4:Y:S01]  /*11820*/  LDL.LU R13, [R1+0x6a0] ;  /* 0x0006a000010d7983 */ /* 0x002f220000300800 */
[----:B------:R-:W-:-:S03]  /*11830*/  IADD3.X R12, PT, PT, R12, UR30, RZ, P5, !PT ;  /* 0x0000001e0c0c7c10 */ /* 0x000fc6000affe4ff */
[----:B------:R-:W-:Y:S01]  /*11840*/  STL [R1+0x1d4], R16 ;  /* 0x0001d41001007387 */ /* 0x000fe20000100800 */
[----:B------:R-:W-:-:S03]  /*11850*/  IADD3 R14, P5, PT, R14, UR20, RZ ;  /* 0x000000140e0e7c10 */ /* 0x000fc6000ffbe0ff */
[----:B------:R1:W-:Y:S04]  /*11860*/  STL [R1+0x1e8], R12 ;  /* 0x0001e80c01007387 */ /* 0x0003e80000100800 */
[----:B-1----:R-:W4:Y:S01]  /*11870*/  LDL.LU R12, [R1+0x1d0] ;  /* 0x0001d000010c7983 */ /* 0x002f220000300800 */
[----:B------:R-:W-:-:S03]  /*11880*/  IADD3.X R11, PT, PT, R11, UR23, RZ, P6, !PT ;  /* 0x000000170b0b7c10 */ /* 0x000fc6000b7fe4ff */
[----:B------:R-:W-:Y:S04]  /*11890*/  STL [R1+0x1cc], R15 ;  /* 0x0001cc0f01007387 */ /* 0x000fe80000100800 */
[----:B------:R1:W-:Y:S04]  /*118a0*/  STL [R1+0x1e0], R11 ;  /* 0x0001e00b01007387 */ /* 0x0003e80000100800 */
[----:B-1----:R-:W4:Y:S04]  /*118b0*/  LDL.LU R11, [R1+0x694] ;  /* 0x00069400010b7983 */ /* 0x002f280000300800 */
[----:B------:R-:W-:Y:S04]  /*118c0*/  STL [R1+0x538], R14 ;  /* 0x0005380e01007387 */ /* 0x000fe80000100800 */
[----:B------:R-:W4:Y:S04]  /*118d0*/  LDL.LU R35, [R1+0x1c8] ;  /* 0x0001c80001237983 */ /* 0x000f280000300800 */
[----:B------:R-:W4:Y:S04]  /*118e0*/  LDL.LU R34, [R1+0x68c] ;  /* 0x00068c0001227983 */ /* 0x000f280000300800 */
[----:B------:R-:W4:Y:S01]  /*118f0*/  LDL.LU R33, [R1+0x534] ;  /* 0x0005340001217983 */ /* 0x000f220000300800 */
[----:B--2---:R-:W-:-:S05]  /*11900*/  IADD3 R10, P6, PT, R10, UR20, RZ ;  /* 0x000000140a0a7c10 */ /* 0x004fca000ffde0ff */
[----:B------:R1:W-:Y:S04]  /*11910*/  STL [R1+0x530], R10 ;  /* 0x0005300a01007387 */ /* 0x0003e80000100800 */
[----:B------:R-:W2:Y:S04]  /*11920*/  LDL.LU R32, [R1+0x684] ;  /* 0x0006840001207983 */ /* 0x000ea80000300800 */
        /* <DEDUP_REMOVED lines=15> */
[----:B-1----:R-:W2:Y:S04]  /*11a20*/  LDL.LU R10, [R1+0x1bc] ;  /* 0x0001bc00010a7983 */ /* 0x002ea80000300800 */
[----:B------:R-:W2:Y:S01]  /*11a30*/  LDL.LU R16, [R1+0x660] ;  /* 0x0006600001107983 */ /* 0x000ea20000300800 */
[----:B---3--:R-:W-:-:S05]  /*11a40*/  IADD3.X R9, PT, PT, R9, UR23, RZ, P2, !PT ;  /* 0x0000001709097c10 */ /* 0x008fca00097fe4ff */
[----:B------:R1:W-:Y:S04]  /*11a50*/  STL [R1+0x1d8], R9 ;  /* 0x0001d80901007387 */ /* 0x0003e80000100800 */
        /* <DEDUP_REMOVED lines=15> */
[----:B------:R-:W-:Y:S04]  /*11b50*/  STL [R1+0x1c8], R35 ;  /* 0x0001c82301007387 */ /* 0x000fe80000100800 */
[----:B------:R-:W-:Y:S04]  /*11b60*/  STL [R1+0x68c], R34 ;  /* 0x00068c2201007387 */ /* 0x000fe80000100800 */
[----:B------:R-:W-:Y:S01]  /*11b70*/  STL [R1+0x534], R33 ;  /* 0x0005342101007387 */ /* 0x000fe20000100800 */
[----:B--2---:R-:W-:Y:S02]  /*11b80*/  IADD3 R32, P5, PT, R32, UR20, RZ ;  /* 0x0000001420207c10 */ /* 0x004fe4000ffbe0ff */
        /* <DEDUP_REMOVED lines=27> */
[----:B------:R-:W-:Y:S02]  /*11d40*/  IADD3.X R17, PT, PT, R17, UR23, RZ, P3, !PT ;  /* 0x0000001711117c10 */ /* 0x000fe40009ffe4ff */
[----:B------:R-:W-:Y:S01]  /*11d50*/  IADD3 R10, P3, PT, R10, UR20, RZ ;  /* 0x000000140a0a7c10 */ /* 0x000fe2000ff7e0ff */
[----:B------:R-:W-:Y:S01]  /*11d60*/  STL [R1+0x670], R19 ;  /* 0x0006701301007387 */ /* 0x000fe20000100800 */
[----:B------:R-:W-:-:S03]  /*11d70*/  IADD3.X R16, PT, PT, R16, UR23, RZ, P4, !PT ;  /* 0x0000001710107c10 */ /* 0x000fc6000a7fe4ff */
[----:B------:R1:W-:Y:S04]  /*11d80*/  STL [R1+0x1bc], R10 ;  /* 0x0001bc0a01007387 */ /* 0x0003e80000100800 */
[----:B------:R-:W-:Y:S04]  /*11d90*/  STL [R1+0x1c4], R18 ;  /* 0x0001c41201007387 */ /* 0x000fe80000100800 */
[----:B-1----:R-:W2:Y:S04]  /*11da0*/  LDL.LU R10, [R1+0x520] ;  /* 0x00052000010a7983 */ /* 0x002ea80000300800 */
[----:B------:R-:W-:Y:S01]  /*11db0*/  STL [R1+0x668], R17 ;  /* 0x0006681101007387 */ /* 0x000fe20000100800 */
[----:B---3--:R-:W-:-:S05]  /*11dc0*/  IADD3 R9, P4, PT, R9, UR20, RZ ;  /* 0x0000001409097c10 */ /* 0x008fca000ff9e0ff */
[----:B------:R1:W-:Y:S04]  /*11dd0*/  STL [R1+0x1b4], R9 ;  /* 0x0001b40901007387 */ /* 0x0003e80000100800 */
[----:B-1----:R-:W3:Y:S01]  /*11de0*/  LDL.LU R9, [R1+0x1b8] ;  /* 0x0001b80001097983 */ /* 0x002ee20000300800 */
[----:B------:R-:W-:Y:S02]  /*11df0*/  IADD3.X R15, PT, PT, R15, UR23, RZ, P5, !PT ;  /* 0x000000170f0f7c10 */ /* 0x000fe4000affe4ff */
[----:B----4-:R-:W-:Y:S01]  /*11e00*/  IADD3 R13, P5, PT, R13, UR20, RZ ;  /* 0x000000140d0d7c10 */ /* 0x010fe2000ffbe0ff */
[----:B------:R-:W-:Y:S01]  /*11e10*/  STL [R1+0x660], R16 ;  /* 0x0006601001007387 */ /* 0x000fe20000100800 */
[----:B------:R-:W-:-:S03]  /*11e20*/  IADD3.X R14, PT, PT, R14, UR23, RZ, P6, !PT ;  /* 0x000000170e0e7c10 */ /* 0x000fc6000b7fe4ff */
[----:B------:R1:W-:Y:S04]  /*11e30*/  STL [R1+0x1ac], R13 ;  /* 0x0001ac0d01007387 */ /* 0x0003e80000100800 */
[----:B-1----:R-:W4:Y:S01]  /*11e40*/  LDL.LU R13, [R1+0x64c] ;  /* 0x00064c00010d7983 */ /* 0x002f220000300800 */
[----:B------:R-:W-:-:S03]  /*11e50*/  IADD3 R12, P6, PT, R12, UR20, RZ ;  /* 0x000000140c0c7c10 */ /* 0x000fc6000ffde0ff */
        /* <DEDUP_REMOVED lines=27> */
[----:B--2---:R-:W-:-:S05]  /*12010*/  IADD3 R10, P2, PT, R10, UR20, RZ ;  /* 0x000000140a0a7c10 */ /* 0x004fca000ff5e0ff */
[----:B------:R1:W-:Y:S04]  /*12020*/  STL [R1+0x520], R10 ;  /* 0x0005200a01007387 */ /* 0x0003e80000100800 */
        /* <DEDUP_REMOVED lines=9> */
[----:B------:R-:W-:-:S05]  /*120c0*/  IADD3.X R12, PT, PT, R12, UR23, RZ, P4, !PT ;  /* 0x000000170c0c7c10 */ /* 0x000fca000a7fe4ff */
        /* <DEDUP_REMOVED lines=42> */
[----:B-1----:R-:W4:Y:S04]  /*12370*/  LDL.LU R11, [R1+0x1a0] ;  /* 0x0001a000010b7983 */ /* 0x002f280000300800 */
[----:B------:R-:W-:Y:S01]  /*12380*/  STL [R1+0x1a4], R17 ;  /* 0x0001a41101007387 */ /* 0x000fe20000100800 */
[----:B--2---:R-:W-:-:S05]  /*12390*/  IADD3.X R10, PT, PT, R10, UR23, RZ, P5, !PT ;  /* 0x000000170a0a7c10 */ /* 0x004fca000affe4ff */
[----:B------:R1:W-:Y:S04]  /*123a0*/  STL [R1+0x610], R10 ;  /* 0x0006100a01007387 */ /* 0x0003e80000100800 */
[----:B-1----:R-:W2:Y:S04]  /*123b0*/  LDL.LU R10, [R1+0x500] ;  /* 0x00050000010a7983 */ /* 0x002ea80000300800 */
[----:B------:R-:W-:Y:S01]  /*123c0*/  STL [R1+0x19c], R16 ;  /* 0x00019c1001007387 */ /* 0x000fe20000100800 */
[----:B---3--:R-:W-:-:S05]  /*123d0*/  IADD3.X R9, PT, PT, R9, UR23, RZ, P6, !PT ;  /* 0x0000001709097c10 */ /* 0x008fca000b7fe4ff */
[----:B------:R1:W-:Y:S04]  /*123e0*/  STL [R1+0x608], R9 ;  /* 0x0006080901007387 */ /* 0x0003e80000100800 */
[----:B-1----:R-:W3:Y:S01]  /*123f0*/  LDL.LU R9, [R1+0x198] ;  /* 0x0001980001097983 */ /* 0x002ee20000300800 */
[----:B------:R-:W-:Y:S02]  /*12400*/  IADD3 R15, P5, PT, R15, UR20, RZ ;  /* 0x000000140f0f7c10 */ /* 0x000fe4000ffbe0ff */
[----:B------:R-:W-:Y:S02]  /*12410*/  IADD3 R14, P6, PT, R14, UR20, RZ ;  /* 0x000000140e0e7c10 */ /* 0x000fe4000ffde0ff */
[----:B----4-:R-:W-:Y:S01]  /*12420*/  IADD3.X R13, PT, PT, R13, UR23, RZ, P2, !PT ;  /* 0x000000170d0d7c10 */ /* 0x010fe200097fe4ff */
[----:B------:R-:W-:Y:S04]  /*12430*/  STL [R1+0x518], R15 ;  /* 0x0005180f01007387 */ /* 0x000fe80000100800 */
[----:B------:R1:W-:Y:S04]  /*12440*/  STL [R1+0x600], R13 ;  /* 0x0006000d01007387 */ /* 0x0003e80000100800 */
[----:B-1----:R-:W4:Y:S01]  /*12450*/  LDL.LU R13, [R1+0x5fc] ;  /* 0x0005fc00010d7983 */ /* 0x002f220000300800 */
[----:B------:R-:W-:-:S03]  /*12460*/  IADD3 R12, P2, PT, R12, UR20, RZ ;  /* 0x000000140c0c7c10 */ /* 0x000fc6000ff5e0ff */
        /* <DEDUP_REMOVED lines=33> */
[----:B-1----:R-:W3:Y:S01]  /*12680*/  LDL.LU R9, [R1+0x4f0] ;  /* 0x0004f00001097983 */ /* 0x002ee20000300800 */
[----:B----4-:R-:W-:-:S05]  /*12690*/  IADD3 R13, P4, PT, R13, UR20, RZ ;  /* 0x000000140d0d7c10 */ /* 0x010fca000ff9e0ff */
        /* <DEDUP_REMOVED lines=47> */
[----:B-1----:R-:W4:Y:S04]  /*12990*/  LDL.LU R11, [R1+0x190] ;  /* 0x00019000010b7983 */ /* 0x002f280000300800 */
[----:B------:R-:W-:Y:S01]  /*129a0*/  STL [R1+0x5c8], R16 ;  /* 0x0005c81001007387 */ /* 0x000fe20000100800 */
[----:B--2---:R-:W-:Y:S02]  /*129b0*/  IADD3 R10, P6, PT, R10, UR20, RZ ;  /* 0x000000140a0a7c10 */ /* 0x004fe4000ffde0ff */
[----:B------:R-:W-:-:S03]  /*129c0*/  IADD3.X R14, PT, PT, R14, UR23, RZ, P2, !PT ;  /* 0x000000170e0e7c10 */ /* 0x000fc600097fe4ff */
[----:B------:R1:W-:Y:S04]  /*129d0*/  STL [R1+0x4f8], R10 ;  /* 0x0004f80a01007387 */ /* 0x0003e80000100800 */
[----:B-1----:R-:W2:Y:S04]  /*129e0*/  LDL.LU R10, [R1+0x4e0] ;  /* 0x0004e000010a7983 */ /* 0x002ea80000300800 */
[----:B------:R-:W-:Y:S01]  /*129f0*/  STL [R1+0x5c0], R15 ;  /* 0x0005c00f01007387 */ /* 0x000fe20000100800 */
[----:B---3--:R-:W-:-:S05]  /*12a00*/  IADD3 R9, P2, PT, R9, UR20, RZ ;  /* 0x0000001409097c10 */ /* 0x008fca000ff5e0ff */
[----:B------:R1:W-:Y:S04]  /*12a10*/  STL [R1+0x4f0], R9 ;  /* 0x0004f00901007387 */ /* 0x0003e80000100800 */
[----:B-1----:R-:W3:Y:S04]  /*12a20*/  LDL.LU R9, [R1+0x188] ;  /* 0x0001880001097983 */ /* 0x002ee80000300800 */
[----:B------:R-:W-:Y:S01]  /*12a30*/  STL [R1+0x5b8], R14 ;  /* 0x0005b80e01007387 */ /* 0x000fe20000100800 */
[----:B----4-:R-:W-:-:S03]  /*12a40*/  IADD3.X R13, PT, PT, R13, UR23, RZ, P3, !PT ;  /* 0x000000170d0d7c10 */ /* 0x010fc60009ffe4ff */
        /* <DEDUP_REMOVED lines=22> */
[----:B------:R-:W-:-:S05]  /*12bb0*/  IADD3 R12, P3, PT, R12, UR20, RZ ;  /* 0x000000140c0c7c10 */ /* 0x000fca000ff7e0ff */
[----:B------:R1:W-:Y:S04]  /*12bc0*/  STL [R1+0x4e8], R12 ;  /* 0x0004e80c01007387 */ /* 0x0003e80000100800 */
        /* <DEDUP_REMOVED lines=8> */
[----:B-1----:R-:W2:Y:S01]  /*12c50*/  LDL.LU R10, [R1+0x568] ;  /* 0x00056800010a7983 */ /* 0x002ea20000300800 */
[----:B---3--:R-:W-:-:S05]  /*12c60*/  IADD3.X R9, PT, PT, R9, UR23, RZ, P5, !PT ;  /* 0x0000001709097c10 */ /* 0x008fca000affe4ff */
[----:B------:R1:W-:Y:S04]  /*12c70*/  STL [R1+0x188], R9 ;  /* 0x0001880901007387 */ /* 0x0003e80000100800 */
[----:B-1----:R-:W3:Y:S01]  /*12c80*/  LDL.LU R9, [R1+0x4d0] ;  /* 0x0004d00001097983 */ /* 0x002ee20000300800 */
[----:B----4-:R-:W-:Y:S02]  /*12c90*/  IADD3 R35, P5, PT, R35, UR20, RZ ;  /* 0x0000001423237c10 */ /* 0x010fe4000ffbe0ff */
[----:B------:R-:W-:Y:S02]  /*12ca0*/  IADD3.X R34, PT, PT, R34, UR23, RZ, P6, !PT ;  /* 0x0000001722227c10 */ /* 0x000fe4000b7fe4ff */
[----:B------:R-:W-:Y:S01]  /*12cb0*/  IADD3 R33, P6, PT, R33, UR20, RZ ;  /* 0x0000001421217c10 */ /* 0x000fe2000ffde0ff */
        /* <DEDUP_REMOVED lines=35> */
[----:B------:R1:W-:Y:S04]  /*12ef0*/  STL [R1+0x580], R13 ;  /* 0x0005800d01007387 */ /* 0x0003e80000100800 */
[----:B------:R-:W-:Y:S04]  /*12f00*/  STL [R1+0x588], R18 ;  /* 0x0005881201007387 */ /* 0x000fe80000100800 */
[----:B-1----:R-:W4:Y:S01]  /*12f10*/  LDL.LU R13, [R1+0x560] ;  /* 0x00056000010d7983 */ /* 0x002f220000300800 */
[----:B------:R-:W-:-:S03]  /*12f20*/  IADD3.X R12, PT, PT, R12, UR23, RZ, P6, !PT ;  /* 0x000000170c0c7c10 */ /* 0x000fc6000b7fe4ff */
        /* <DEDUP_REMOVED lines=8> */
[----:B-1----:R-:W4:Y:S04]  /*12fb0*/  LDL.LU R11, [R1+0x180] ;  /* 0x00018000010b7983 */ /* 0x002f280000300800 */
[----:B------:R-:W-:Y:S01]  /*12fc0*/  STL [R1+0x17c], R15 ;  /* 0x00017c0f01007387 */ /* 0x000fe20000100800 */
[----:B--2---:R-:W-:-:S05]  /*12fd0*/  IADD3.X R10, PT, PT, R10, UR23, RZ, P3, !PT ;  /* 0x000000170a0a7c10 */ /* 0x004fca0009ffe4ff */
[----:B------:R1:W-:Y:S04]  /*12fe0*/  STL [R1+0x568], R10 ;  /* 0x0005680a01007387 */ /* 0x0003e80000100800 */
[----:B-1----:R-:W2:Y:S04]  /*12ff0*/  LDL.LU R10, [R1+0x53c] ;  /* 0x00053c00010a7983 */ /* 0x002ea80000300800 */
[----:B------:R-:W-:Y:S04]  /*13000*/  STL [R1+0x4d8], R14 ;  /* 0x0004d80e01007387 */ /* 0x000fe80000100800 */
[----:B------:R-:W2:Y:S04]  /*13010*/  LDL.LU R35, [R1+0x178] ;  /* 0x0001780001237983 */ /* 0x000ea80000300800 */
[----:B------:R-:W2:Y:S01]  /*13020*/  LDL.LU R34, [R1+0x55c] ;  /* 0x00055c0001227983 */ /* 0x000ea20000300800 */
[----:B---3--:R-:W-:-:S03]  /*13030*/  IADD3 R9, P3, PT, R9, UR20, RZ ;  /* 0x0000001409097c10 */ /* 0x008fc6000ff7e0ff */
        /* <DEDUP_REMOVED lines=20> */
[----:B----4-:R-:W-:-:S05]  /*13180*/  IADD3.X R13, PT, PT, R13, UR23, RZ, P4, !PT ;  /* 0x000000170d0d7c10 */ /* 0x010fca000a7fe4ff */
[----:B------:R1:W-:Y:S04]  /*13190*/  STL [R1+0x560], R13 ;  /* 0x0005600d01007387 */ /* 0x0003e80000100800 */
        /* <DEDUP_REMOVED lines=8> */
[----:B-1----:R-:W4:Y:S01]  /*13220*/  LDL.LU R11, [R1+0x48c] ;  /* 0x00048c00010b7983 */ /* 0x002f220000300800 */
[----:B--2---:R-:W-:-:S05]  /*13230*/  IADD3 R10, P5, PT, R10, UR20, RZ ;  /* 0x000000140a0a7c10 */ /* 0x004fca000ffbe0ff */
[----:B------:R1:W-:Y:S01]  /*13240*/  STL [R1+0x53c], R10 ;  /* 0x00053c0a01007387 */ /* 0x0003e20000100800 */
[----:B------:R-:W-:Y:S02]  /*13250*/  IADD3.X R35, PT, PT, R35, UR23, RZ, P6, !PT ;  /* 0x0000001723237c10 */ /* 0x000fe4000b7fe4ff */
[----:B------:R-:W-:Y:S01]  /*13260*/  IADD3 R34, P6, PT, R34, UR20, RZ ;  /* 0x0000001422227c10 */ /* 0x000fe2000ffde0ff */
[----:B-1----:R-:W2:Y:S01]  /*13270*/  LDL.LU R10, [R1+0x498] ;  /* 0x00049800010a7983 */ /* 0x002ea20000300800 */
[----:B---3--:R-:W-:-:S03]  /*13280*/  IADD3.X R33, PT, PT, R33, UR23, RZ, P2, !PT ;  /* 0x0000001721217c10 */ /* 0x008fc600097fe4ff */
        /* <DEDUP_REMOVED lines=33> */
[----:B------:R-:W-:Y:S04]  /*134a0*/  STL [R1+0x540], R19 ;  /* 0x0005401301007387 */ /* 0x000fe80000100800 */
[----:B------:R1:W-:Y:S04]  /*134b0*/  STL [R1+0x494], R9 ;  /* 0x0004940901007387 */ /* 0x0003e80000100800 */
[----:B------:R-:W-:Y:S04]  /*134c0*/  STL [R1+0x49c], R18 ;  /* 0x00049c1201007387 */ /* 0x000fe80000100800 */
[----:B-1----:R-:W3:Y:S01]  /*134d0*/  LDL.LU R9, [R1+0x484] ;  /* 0x0004840001097983 */ /* 0x002ee20000300800 */
[----:B------:R-:W-:-:S03]  /*134e0*/  IADD3.X R16, PT, PT, R16, UR23, RZ, P6, !PT ;  /* 0x0000001710107c10 */ /* 0x000fc6000b7fe4ff */
[----:B------:R-:W-:Y:S01]  /*134f0*/  STL [R1+0x4b8], R17 ;  /* 0x0004b81101007387 */ /* 0x000fe20000100800 */
[----:B----4-:R-:W-:Y:S02]  /*13500*/  IADD3 R13, P6, PT, R13, UR20, RZ ;  /* 0x000000140d0d7c10 */ /* 0x010fe4000ffde0ff */
[----:B------:R-:W-:-:S03]  /*13510*/  IADD3.X R15, PT, PT, R15, UR23, RZ, P2, !PT ;  /* 0x000000170f0f7c10 */ /* 0x000fc600097fe4ff */
[----:B------:R1:W-:Y:S04]  /*13520*/  STL [R1+0x174], R13 ;  /* 0x0001740d01007387 */ /* 0x0003e80000100800 */
[----:B-1----:R-:W4:Y:S01]  /*13530*/  LDL.LU R13, [R1+0x490] ;  /* 0x00049000010d7983 */ /* 0x002f220000300800 */
[----:B------:R-:W-:-:S03]  /*13540*/  IADD3 R12, P2, PT, R12, UR20, RZ ;  /* 0x000000140c0c7c10 */ /* 0x000fc6000ff5e0ff */
[----:B------:R-:W-:Y:S01]  /*13550*/  STL [R1+0x4b0], R16 ;  /* 0x0004b01001007387 */ /* 0x000fe20000100800 */
[----:B------:R-:W-:-:S03]  /*13560*/  IADD3.X R14, PT, PT, R14, UR23, RZ, P3, !PT ;  /* 0x000000170e0e7c10 */ /* 0x000fc60009ffe4ff */
[----:B------:R1:W-:Y:S04]  /*13570*/  STL [R1+0x16c], R12 ;  /* 0x00016c0c01007387 */ /* 0x0003e80000100800 */
[----:B-1----:R-:W4:Y:S01]  /*13580*/  LDL.LU R12, [R1+0x47c] ;  /* 0x00047c00010c7983 */ /* 0x002f220000300800 */
[----:B------:R-:W-:-:S03]  /*13590*/  IADD3 R11, P3, PT, R11, UR20, RZ ;  /* 0x000000140b0b7c10 */ /* 0x000fc6000ff7e0ff */
[----:B------:R-:W-:Y:S04]  /*135a0*/  STL [R1+0x4a8], R15 ;  /* 0x0004a80f01007387 */ /* 0x000fe80000100800 */
[----:B------:R1:W-:Y:S04]  /*135b0*/  STL [R1+0x48c], R11 ;  /* 0x00048c0b01007387 */ /* 0x0003e80000100800 */
[----:B-1----:R-:W4:Y:S04]  /*135c0*/  LDL.LU R11, [R1+0x170] ;  /* 0x00017000010b7983 */ /* 0x002f280000300800 */
[----:B------:R-:W-:Y:S04]  /*135d0*/  STL [R1+0x4a0], R14 ;  /* 0x0004a00e01007387 */ /* 0x000fe80000100800 */
[----:B------:R-:W4:Y:S04]  /*135e0*/  LDL.LU R35, [R1+0x474] ;  /* 0x0004740001237983 */ /* 0x000f280000300800 */
[----:B------:R-:W4:Y:S04]  /*135f0*/  LDL.LU R34, [R1+0x168] ;  /* 0x0001680001227983 */ /* 0x000f280000300800 */
[----:B------:R-:W4:Y:S01]  /*13600*/  LDL.LU R33, [R1+0x46c] ;  /* 0x00046c0001217983 */ /* 0x000f220000300800 */
[----:B--2---:R-:W-:-:S05]  /*13610*/  IADD3.X R10, PT, PT, R10, UR23, RZ, P4, !PT ;  /* 0x000000170a0a7c10 */ /* 0x004fca000a7fe4ff */
        /* <DEDUP_REMOVED lines=19> */
[----:B---3--:R-:W-:-:S05]  /*13750*/  IADD3 R9, P4, PT, R9, UR20, RZ ;  /* 0x0000001409097c10 */ /* 0x008fca000ff9e0ff */
[----:B------:R1:W-:Y:S04]  /*13760*/  STL [R1+0x484], R9 ;  /* 0x0004840901007387 */ /* 0x0003e80000100800 */
        /* <DEDUP_REMOVED lines=15> */
[----:B------:R-:W-:Y:S04]  /*13860*/  STL [R1+0x474], R35 ;  /* 0x0004742301007387 */ /* 0x000fe80000100800 */
[----:B------:R-:W-:Y:S04]  /*13870*/  STL [R1+0x168], R34 ;  /* 0x0001682201007387 */ /* 0x000fe80000100800 */
[----:B------:R-:W-:Y:S01]  /*13880*/  STL [R1+0x46c], R33 ;  /* 0x00046c2101007387 */ /* 0x000fe20000100800 */
[----:B--2---:R-:W-:Y:S02]  /*13890*/  IADD3.X R32, PT, PT, R32, UR23, RZ, P3, !PT ;  /* 0x0000001720207c10 */ /* 0x004fe40009ffe4ff */
        /* <DEDUP_REMOVED lines=29> */
[----:B------:R-:W-:-:S05]  /*13a70*/  IADD3.X R10, PT, PT, R10, UR23, RZ, P6, !PT ;  /* 0x000000170a0a7c10 */ /* 0x000fca000b7fe4ff */
[----:B------:R1:W-:Y:S04]  /*13a80*/  STL [R1+0x448], R10 ;  /* 0x0004480a01007387 */ /* 0x0003e80000100800 */
[----:B------:R-:W-:Y:S04]  /*13a90*/  STL [R1+0x450], R18 ;  /* 0x0004501201007387 */ /* 0x000fe80000100800 */
[----:B-1----:R-:W2:Y:S04]  /*13aa0*/  LDL.LU R10, [R1+0x428] ;  /* 0x00042800010a7983 */ /* 0x002ea80000300800 */
[----:B------:R-:W-:Y:S01]  /*13ab0*/  STL [R1+0x42c], R17 ;  /* 0x00042c1101007387 */ /* 0x000fe20000100800 */
[----:B---3--:R-:W-:-:S05]  /*13ac0*/  IADD3.X R9, PT, PT, R9, UR23, RZ, P2, !PT ;  /* 0x0000001709097c10 */ /* 0x008fca00097fe4ff */
[----:B------:R1:W-:Y:S04]  /*13ad0*/  STL [R1+0x440], R9 ;  /* 0x0004400901007387 */ /* 0x0003e80000100800 */
[----:B-1----:R-:W3:Y:S01]  /*13ae0*/  LDL.LU R9, [R1+0x414] ;  /* 0x0004140001097983 */ /* 0x002ee20000300800 */
[----:B------:R-:W-:Y:S02]  /*13af0*/  IADD3 R16, P6, PT, R16, UR20, RZ ;  /* 0x0000001410107c10 */ /* 0x000fe4000ffde0ff */
[----:B------:R-:W-:-:S03]  /*13b00*/  IADD3 R15, P2, PT, R15, UR20, RZ ;  /* 0x000000140f0f7c10 */ /* 0x000fc6000ff5e0ff */
[----:B------:R-:W-:Y:S01]  /*13b10*/  STL [R1+0x424], R16 ;  /* 0x0004241001007387 */ /* 0x000fe20000100800 */
[----:B----4-:R-:W-:Y:S02]  /*13b20*/  IADD3.X R13, PT, PT, R13, UR23, RZ, P3, !PT ;  /* 0x000000170d0d7c10 */ /* 0x010fe40009ffe4ff */
[----:B------:R-:W-:-:S03]  /*13b30*/  IADD3 R14, P3, PT, R14, UR20, RZ ;  /* 0x000000140e0e7c10 */ /* 0x000fc6000ff7e0ff */
[----:B------:R1:W-:Y:S04]  /*13b40*/  STL [R1+0x438], R13 ;  /* 0x0004380d01007387 */ /* 0x0003e80000100800 */
[----:B-1----:R-:W4:Y:S01]  /*13b50*/  LDL.LU R13, [R1+0x420] ;  /* 0x00042000010d7983 */ /* 0x002f220000300800 */
[----:B------:R-:W-:-:S03]  /*13b60*/  IADD3.X R12, PT, PT, R12, UR23, RZ, P4, !PT ;  /* 0x000000170c0c7c10 */ /* 0x000fc6000a7fe4ff */
        /* <DEDUP_REMOVED lines=84> */
[----:B------:R-:W-:-:S03]  /*140b0*/  IADD3.X R15, PT, PT, R15, UR23, RZ, P3, !PT ;  /* 0x000000170f0f7c10 */ /* 0x000fc60009ffe4ff */
[----:B------:R1:W-:Y:S04]  /*140c0*/  STL [R1+0x124], R10 ;  /* 0x0001240a01007387 */ /* 0x0003e80000100800 */
[----:B-1----:R-:W2:Y:S04]  /*140d0*/  LDL.LU R10, [R1+0x128] ;  /* 0x00012800010a7983 */ /* 0x002ea80000300800 */
[----:B------:R-:W-:Y:S01]  /*140e0*/  STL [R1+0x148], R16 ;  /* 0x0001481001007387 */ /* 0x000fe20000100800 */
[----:B---3--:R-:W-:-:S05]  /*140f0*/  IADD3 R9, P3, PT, R9, UR20, RZ ;  /* 0x0000001409097c10 */ /* 0x008fca000ff7e0ff */
[----:B------:R1:W-:Y:S04]  /*14100*/  STL [R1+0x108], R9 ;  /* 0x0001080901007387 */ /* 0x0003e80000100800 */
[----:B-1----:R-:W3:Y:S01]  /*14110*/  LDL.LU R9, [R1+0xd0] ;  /* 0x0000d00001097983 */ /* 0x002ee20000300800 */
[----:B------:R-:W-:-:S03]  /*14120*/  IADD3.X R14, PT, PT, R14, UR23, RZ, P4, !PT ;  /* 0x000000170e0e7c10 */ /* 0x000fc6000a7fe4ff */
[----:B------:R-:W-:Y:S04]  /*14130*/  STL [R1+0x140], R15 ;  /* 0x0001400f01007387 */ /* 0x000fe80000100800 */
[----:B------:R-:W3:Y:S04]  /*14140*/  LDL.LU R34, [R1+0x120] ;  /* 0x0001200001227983 */ /* 0x000ee80000300800 */
[----:B------:R-:W-:Y:S01]  /*14150*/  STL [R1+0x138], R14 ;  /* 0x0001380e01007387 */ /* 0x000fe20000100800 */
[----:B----4-:R-:W-:-:S03]  /*14160*/  IADD3 R13, P4, PT, R13, UR20, RZ ;  /* 0x000000140d0d7c10 */ /* 0x010fc6000ff9e0ff */
[----:B------:R-:W4:Y:S04]  /*14170*/  LDL.LU R33, [R1+0x104] ;  /* 0x0001040001217983 */ /* 0x000f280000300800 */
[----:B------:R1:W-:Y:S04]  /*14180*/  STL [R1+0x100], R13 ;  /* 0x0001000d01007387 */ /* 0x0003e80000100800 */
[----:B------:R-:W4:Y:S04]  /*14190*/  LDL.LU R32, [R1+0xc8] ;  /* 0x0000c80001207983 */ /* 0x000f280000300800 */
[----:B------:R-:W4:Y:S01]  /*141a0*/  LDL.LU R31, [R1+0xfc] ;  /* 0x0000fc00011f7983 */ /* 0x000f220000300800 */
[----:B------:R-:W-:-:S05]  /*141b0*/  IADD3.X R12, PT, PT, R12, UR23, RZ, P5, !PT ;  /* 0x000000170c0c7c10 */ /* 0x000fca000affe4ff */
        /* <DEDUP_REMOVED lines=14> */
[----:B-1----:R-:W4:Y:S04]  /*142a0*/  LDL R13, [R1+0x6c8] ;  /* 0x0006c800010d7983 */ /* 0x002f280000100800 */
[----:B------:R-:W4:Y:S04]  /*142b0*/  LDL.LU R17, [R1+0x84] ;  /* 0x0000840001117983 */ /* 0x000f280000300800 */
[----:B------:R-:W4:Y:S04]  /*142c0*/  LDL.LU R16, [R1+0x28] ;  /* 0x0000280001107983 */ /* 0x000f280000300800 */
[----:B------:R-:W4:Y:S04]  /*142d0*/  LDL.LU R15, [R1+0x5c] ;  /* 0x00005c00010f7983 */ /* 0x000f280000300800 */
[----:B------:R-:W4:Y:S04]  /*142e0*/  LDL.LU R14, [R1+0x18] ;  /* 0x00001800010e7983 */ /* 0x000f280000300800 */
[----:B0-----:R-:W4:Y:S01]  /*142f0*/  LDL.LU R12, [R1+0x4c] ;  /* 0x00004c00010c7983 */ /* 0x001f220000300800 */
[----:B------:R-:W-:-:S05]  /*14300*/  IADD3 R11, P5, PT, R11, UR20, RZ ;  /* 0x000000140b0b7c10 */ /* 0x000fca000ffbe0ff */
[----:B------:R0:W-:Y:S04]  /*14310*/  STL [R1+0xf8], R11 ;  /* 0x0000f80b01007387 */ /* 0x0001e80000100800 */
[----:B0-----:R-:W4:Y:S01]  /*14320*/  LDL.LU R11, [R1+0x44] ;  /* 0x00004400010b7983 */ /* 0x001f220000300800 */
[----:B--2---:R-:W-:-:S05]  /*14330*/  IADD3.X R10, PT, PT, R10, UR23, RZ, P6, !PT ;  /* 0x000000170a0a7c10 */ /* 0x004fca000b7fe4ff */
[----:B------:R0:W-:Y:S04]  /*14340*/  STL [R1+0x128], R10 ;  /* 0x0001280a01007387 */ /* 0x0001e80000100800 */
[----:B0-----:R-:W2:Y:S01]  /*14350*/  LDL.LU R10, [R1+0x20] ;  /* 0x00002000010a7983 */ /* 0x001ea20000300800 */
[----:B---3--:R-:W-:-:S05]  /*14360*/  IADD3 R9, P6, PT, R9, UR20, RZ ;  /* 0x0000001409097c10 */ /* 0x008fca000ffde0ff */
[----:B------:R0:W-:Y:S04]  /*14370*/  STL [R1+0xd0], R9 ;  /* 0x0000d00901007387 */ /* 0x0001e80000100800 */
[----:B0-----:R-:W3:Y:S01]  /*14380*/  LDL.LU R9, [R1+0x10] ;  /* 0x0000100001097983 */ /* 0x001ee20000300800 */
[----:B------:R-:W-:Y:S01]  /*14390*/  IADD3.X R34, PT, PT, R34, UR23, RZ, P2, !PT ;  /* 0x0000001722227c10 */ /* 0x000fe200097fe4ff */
[----:B------:R-:W0:Y:S01]  /*143a0*/  SYNCS.PHASECHK.TRANS64.TRYWAIT P2, [UR11], R8 ;  /* 0x00000008ff0075a7 */ /* 0x000e22000804110b */
[----:B----4-:R-:W-:-:S03]  /*143b0*/  IADD3.X R33, PT, PT, R33, UR23, RZ, P3, !PT ;  /* 0x0000001721217c10 */ /* 0x010fc60009ffe4ff */
[----:B------:R1:W-:Y:S01]  /*143c0*/  STL [R1+0x120], R34 ;  /* 0x0001202201007387 */ /* 0x0003e20000100800 */
[----:B------:R-:W-:-:S03]  /*143d0*/  IADD3 R32, P3, PT, R32, UR20, RZ ;  /* 0x0000001420207c10 */ /* 0x000fc6000ff7e0ff */
[----:B------:R1:W-:Y:S01]  /*143e0*/  STL [R1+0x104], R33 ;  /* 0x0001042101007387 */ /* 0x0003e20000100800 */
[----:B------:R-:W-:-:S03]  /*143f0*/  IADD3.X R31, PT, PT, R31, UR23, RZ, P4, !PT ;  /* 0x000000171f1f7c10 */ /* 0x000fc6000a7fe4ff */
[----:B------:R1:W-:Y:S04]  /*14400*/  STL [R1+0xc8], R32 ;  /* 0x0000c82001007387 */ /* 0x0003e80000100800 */
[----:B------:R1:W-:Y:S01]  /*14410*/  STL [R1+0xfc], R31 ;  /* 0x0000fc1f01007387 */ /* 0x0003e20000100800 */
[----:B------:R-:W-:Y:S02]  /*14420*/  IADD3 R30, P4, PT, R30, UR20, RZ ;  /* 0x000000141e1e7c10 */ /* 0x000fe4000ff9e0ff */
[----:B------:R-:W-:-:S03]  /*14430*/  IADD3.X R29, PT, PT, R29, UR23, RZ, P5, !PT ;  /* 0x000000171d1d7c10 */ /* 0x000fc6000affe4ff */
[----:B------:R1:W-:Y:S01]  /*14440*/  STL [R1+0xc0], R30 ;  /* 0x0000c01e01007387 */ /* 0x0003e20000100800 */
[----:B------:R-:W-:-:S03]  /*14450*/  IADD3 R28, P5, PT, R28, UR20, RZ ;  /* 0x000000141c1c7c10 */ /* 0x000fc6000ffbe0ff */
[----:B------:R1:W-:Y:S01]  /*14460*/  STL [R1+0xf4], R29 ;  /* 0x0000f41d01007387 */ /* 0x0003e20000100800 */
        /* <DEDUP_REMOVED lines=20> */
[----:B------:R-:W-:-:S03]  /*145b0*/  VIADD R13, R13, 0x1 ;  /* 0x000000010d0d7836 */ /* 0x000fc60000000000 */
        /* <DEDUP_REMOVED lines=10> */
[----:B------:R1:W-:Y:S04]  /*14660*/  STL [R1+0x18], R14 ;  /* 0x0000180e01007387 */ /* 0x0003e80000100800 */
[----:B------:R1:W-:Y:S01]  /*14670*/  STL [R1+0x4c], R12 ;  /* 0x00004c0c01007387 */ /* 0x0003e20000100800 */
[----:B------:R-:W-:-:S05]  /*14680*/  IADD3.X R11, PT, PT, R11, UR23, RZ, P6, !PT ;  /* 0x000000170b0b7c10 */ /* 0x000fca000b7fe4ff */
[----:B------:R1:W-:Y:S01]  /*14690*/  STL [R1+0x44], R11 ;  /* 0x0000440b01007387 */ /* 0x0003e20000100800 */
[----:B-----5:R-:W-:Y:S01]  /*146a0*/  IADD3 R5, P5, PT, R5, UR20, RZ ;  /* 0x0000001405057c10 */ /* 0x020fe2000ffbe0ff */
[----:B------:R-:W-:-:S03]  /*146b0*/  IMAD R41, R13, -0x40, R41 ;  /* 0xffffffc00d297824 */ /* 0x000fc600078e0229 */
[----:B------:R-:W-:Y:S02]  /*146c0*/  IADD3.X R7, PT, PT, R7, UR23, RZ, P5, !PT ;  /* 0x0000001707077c10 */ /* 0x000fe4000affe4ff */
[----:B------:R-:W-:Y:S02]  /*146d0*/  ISETP.GT.AND P6, PT, R41, 0x1, PT ;  /* 0x000000012900780c */ /* 0x000fe40003fc4270 */
[----:B------:R-:W-:Y:S02]  /*146e0*/  PRMT R40, RZ, 0x7610, R40 ;  /* 0x00007610ff287816 */ /* 0x000fe40000000028 */
[----:B--2---:R-:W-:-:S05]  /*146f0*/  IADD3.X R10, PT, PT, R10, UR23, RZ, P3, !PT ;  /* 0x000000170a0a7c10 */ /* 0x004fca0009ffe4ff */
[----:B------:R1:W-:Y:S01]  /*14700*/  STL [R1+0x20], R10 ;  /* 0x0000200a01007387 */ /* 0x0003e20000100800 */
[----:B---3--:R-:W-:-:S05]  /*14710*/  IADD3.X R9, PT, PT, R9, UR23, RZ, P4, !PT ;  /* 0x0000001709097c10 */ /* 0x008fca000a7fe4ff */
[----:B------:R1:W-:Y:S01]  /*14720*/  STL [R1+0x10], R9 ;  /* 0x0000100901007387 */ /* 0x0003e20000100800 */
[----:B------:R-:W-:-:S04]  /*14730*/  IADD3 R4, P4, PT, R4, UR20, RZ ;  /* 0x0000001404047c10 */ /* 0x000fc8000ff9e0ff */
[----:B------:R-:W-:Y:S02]  /*14740*/  IADD3.X R6, PT, PT, R6, UR23, RZ, P4, !PT ;  /* 0x0000001706067c10 */ /* 0x000fe4000a7fe4ff */
[----:B------:R-:W-:Y:S01]  /*14750*/  ISETP.GT.AND P3, PT, R41, RZ, PT ;  /* 0x000000ff2900720c */ /* 0x000fe20003f64270 */
[----:B0-----:R-:W-:-:S12]  /*14760*/  @!P2 BRA `(.L_x_8) ;  /* 0x0000012000b0a947 */ /* 0x001fd80003800000 */
.L_x_16:
[----:B------:R0:W-:Y:S01]  /*14770*/  STL [R1+0x7e8], R77 ;  /* 0x0007e84d01007387 */ /* 0x0001e20000100800 */
[----:B------:R-:W-:Y:S01]  /*14780*/  @P3 IMAD.MOV.U32 R8, RZ, RZ, R4 ;  /* 0x000000ffff083224 */ /* 0x000fe200078e0004 */
[----:B------:R-:W-:Y:S01]  /*14790*/  PRMT R39, RZ, 0x7610, R39 ;  /* 0x00007610ff277816 */ /* 0x000fe20000000027 */
[----:B-1----:R-:W-:Y:S01]  /*147a0*/  @P3 IMAD.MOV.U32 R9, RZ, RZ, R6 ;  /* 0x000000ffff093224 */ /* 0x002fe200078e0006 */
[----:B------:R-:W-:Y:S01]  /*147b0*/  STL [R1+0x7e4], R76 ;  /* 0x0007e44c01007387 */ /* 0x000fe20000100800 */
[----:B------:R-:W-:-:S03]  /*147c0*/  ISETP.GT.AND P2, PT, R41, 0x2, PT ;  /* 0x000000022900780c */ /* 0x000fc60003f44270 */
        /* <DEDUP_REMOVED lines=39> */
[----:B------:R-:W-:Y:S04]  /*14a40*/  STL [R1+0x6f4], R2 ;  /* 0x0006f40201007387 */ /* 0x000fe80000100800 */
[----:B------:R-:W-:Y:S01]  /*14a50*/  STL [R1+0x6f0], R0 ;  /* 0x0006f00001007387 */ /* 0x000fe20000100800 */
[----:B-1----:R-:W-:-:S02]  /*14a60*/  @P3 IMAD.MOV.U32 R8, RZ, RZ, R5 ;  /* 0x000000ffff083224 */ /* 0x002fc400078e0005 */
[----:B------:R-:W-:Y:S01]  /*14a70*/  @P3 IMAD.MOV.U32 R9, RZ, RZ, R7 ;  /* 0x000000ffff093224 */ /* 0x000fe200078e0007 */
[----:B------:R-:W-:Y:S04]  /*14a80*/  STL [R1+0x700], R4 ;  /* 0x0007000401007387 */ /* 0x000fe80000100800 */
[----:B------:R-:W-:Y:S04]  /*14a90*/  STL [R1+0x6fc], R6 ;  /* 0x0006fc0601007387 */ /* 0x000fe80000100800 */
[----:B------:R-:W-:Y:S04]  /*14aa0*/  STL [R1+0x708], R5 ;  /* 0x0007080501007387 */ /* 0x000fe80000100800 */
[----:B------:R-:W-:Y:S04]  /*14ab0*/  STL [R1+0x704], R7 ;  /* 0x0007040701007387 */ /* 0x000fe80000100800 */
[----:B------:R1:W3:Y:S04]  /*14ac0*/  @P3 LDG.E.U8 R39, desc[UR24][R8.64] ;  /* 0x0000001808273981 */ /* 0x0002e8000c1e1100 */
[----:B------:R-:W1:Y:S04]  /*14ad0*/  LDL R8, [R1+0x10] ;  /* 0x0000100001087983 */ /* 0x000e680000100800 */
[----:B------:R-:W1:Y:S01]  /*14ae0*/  LDL R9, [R1+0x18] ;  /* 0x0000180001097983 */ /* 0x000e620000100800 */
[----:B------:R-:W-:-:S02]  /*14af0*/  PRMT R24, RZ, 0x7610, R24 ;  /* 0x00007610ff187816 */ /* 0x000fc40000000018 */
[----:B-1----:R-:W-:-:S04]  /*14b00*/  @P6 LOP3.LUT R9, R9, R8, RZ, 0x3c, !PT ;  /* 0x0000000809096212 */ /* 0x002fc800078e3cff */
[----:B------:R-:W-:-:S04]  /*14b10*/  @P6 LOP3.LUT R8, R9, R8, RZ, 0x3c, !PT ;  /* 0x0000000809086212 */ /* 0x000fc800078e3cff */
[----:B------:R-:W-:-:S05]  /*14b20*/  @P6 LOP3.LUT R9, R9, R8, RZ, 0x3c, !PT ;  /* 0x0000000809096212 */ /* 0x000fca00078e3cff */
[----:B------:R1:W4:Y:S04]  /*14b30*/  @P6 LDG.E.U8 R24, desc[UR24][R8.64] ;  /* 0x0000001808186981 */ /* 0x000328000c1e1100 */
[----:B------:R-:W1:Y:S04]  /*14b40*/  LDL R8, [R1+0x20] ;  /* 0x0000200001087983 */ /* 0x000e680000100800 */
[----:B------:R-:W1:Y:S01]  /*14b50*/  LDL R9, [R1+0x28] ;  /* 0x0000280001097983 */ /* 0x000e620000100800 */
[----:B------:R-:W-:Y:S02]  /*14b60*/  PRMT R23, RZ, 0x7610, R23 ;  /* 0x00007610ff177816 */ /* 0x000fe40000000017 */
[----:B-1----:R-:W-:-:S04]  /*14b70*/  @P6 LOP3.LUT R9, R9, R8, RZ, 0x3c, !PT ;  /* 0x0000000809096212 */ /* 0x002fc800078e3cff */
[----:B------:R-:W-:-:S04]  /*14b80*/  @P6 LOP3.LUT R8, R9, R8, RZ, 0x3c, !PT ;  /* 0x0000000809086212 */ /* 0x000fc800078e3cff */
[----:B------:R-:W-:-:S05]  /*14b90*/  @P6 LOP3.LUT R9, R9, R8, RZ, 0x3c, !PT ;  /* 0x0000000809096212 */ /* 0x000fca00078e3cff */
[----:B------:R1:W2:Y:S04]  /*14ba0*/  @P6 LDG.E.U8 R23, desc[UR24][R8.64] ;  /* 0x0000001808176981 */ /* 0x0002a8000c1e1100 */
        /* <DEDUP_REMOVED lines=16> */
[----:B------:R-:W-:Y:S02]  /*14cb0*/  ISETP.GT.AND P3, PT, R41, 0x3, PT ;  /* 0x000000032900780c */ /* 0x000fe40003f64270 */
[----:B------:R-:W-:-:S11]  /*14cc0*/  PRMT R81, RZ, 0x7610, R81 ;  /* 0x00007610ff517816 */ /* 0x000fd60000000051 */
[----:B-1----:R-:W-:-:S04]  /*14cd0*/  @P3 LOP3.LUT R9, R9, R8, RZ, 0x3c, !PT ;  /* 0x0000000809093212 */ /* 0x002fc800078e3cff */
[----:B------:R-:W-:-:S04]  /*14ce0*/  @P3 LOP3.LUT R8, R9, R8, RZ, 0x3c, !PT ;  /* 0x0000000809083212 */ /* 0x000fc800078e3cff */
[----:B------:R-:W-:-:S05]  /*14cf0*/  @P3 LOP3.LUT R9, R9, R8, RZ, 0x3c, !PT ;  /* 0x0000000809093212 */ /* 0x000fca00078e3cff */
[----:B------:R1:W2:Y:S04]  /*14d00*/  @P3 LDG.E.U8 R81, desc[UR24][R8.64] ;  /* 0x0000001808513981 */ /* 0x0002a8000c1e1100 */
[----:B------:R-:W1:Y:S04]  /*14d10*/  LDL R8, [R1+0x84] ;  /* 0x0000840001087983 */ /* 0x000e680000100800 */
[----:B------:R-:W1:Y:S01]  /*14d20*/  LDL R9, [R1+0x88] ;  /* 0x0000880001097983 */ /* 0x000e620000100800 */
[----:B0-----:R-:W-:Y:S02]  /*14d30*/  PRMT R77, RZ, 0x7610, R77 ;  /* 0x00007610ff4d7816 */ /* 0x001fe4000000004d */
[----:B-1----:R-:W-:-:S04]  /*14d40*/  @P3 LOP3.LUT R9, R9, R8, RZ, 0x3c, !PT ;  /* 0x0000000809093212 */ /* 0x002fc800078e3cff */
[----:B------:R-:W-:-:S04]  /*14d50*/  @P3 LOP3.LUT R8, R9, R8, RZ, 0x3c, !PT ;  /* 0x0000000809083212 */ /* 0x000fc800078e3cff */
[----:B------:R-:W-:-:S05]  /*14d60*/  @P3 LOP3.LUT R9, R9, R8, RZ, 0x3c, !PT ;  /* 0x0000000809093212 */ /* 0x000fca00078e3cff */
[----:B------:R-:W2:Y:S01]  /*14d70*/  @P3 LDG.E.U8 R77, desc[UR24][R8.64] ;  /* 0x00000018084d3981 */ /* 0x000ea2000c1e1100 */
[----:B------:R-:W-:-:S03]  /*14d80*/  ISETP.GT.AND P4, PT, R41, 0x4, PT ;  /* 0x000000042900780c */ /* 0x000fc60003f84270 */
[----:B--2---:R0:W-:Y:S04]  /*14d90*/  STL [R1+0x6ac], R77 ;  /* 0x0006ac4d01007387 */ /* 0x0041e80000100800 */
[----:B0-----:R-:W2:Y:S04]  /*14da0*/  LDL.LU R77, [R1+0x7e8] ;  /* 0x0007e800014d7983 */ /* 0x001ea80000300800 */
[----:B------:R-:W2:Y:S04]  /*14db0*/  LDL R8, [R1+0x8c] ;  /* 0x00008c0001087983 */ /* 0x000ea80000100800 */
[----:B------:R-:W2:Y:S01]  /*14dc0*/  LDL R9, [R1+0x90] ;  /* 0x0000900001097983 */ /* 0x000ea20000100800 */
[----:B------:R-:W-:-:S02]  /*14dd0*/  PRMT R76, RZ, 0x7610, R76 ;  /* 0x00007610ff4c7816 */ /* 0x000fc4000000004c */
[----:B--2---:R-:W-:-:S04]  /*14de0*/  @P4 LOP3.LUT R9, R9, R8, RZ, 0x3c, !PT ;  /* 0x0000000809094212 */ /* 0x004fc800078e3cff */
[----:B------:R-:W-:-:S04]  /*14df0*/  @P4 LOP3.LUT R8, R9, R8, RZ, 0x3c, !PT ;  /* 0x0000000809084212 */ /* 0x000fc800078e3cff */
[----:B------:R-:W-:-:S05]  /*14e00*/  @P4 LOP3.LUT R9, R9, R8, RZ, 0x3c, !PT ;  /* 0x0000000809094212 */ /* 0x000fca00078e3cff */
[----:B------:R-:W2:Y:S04]  /*14e10*/  @P4 LDG.E.U8 R76, desc[UR24][R8.64] ;  /* 0x00000018084c4981 */ /* 0x000ea8000c1e1100 */
        /* <DEDUP_REMOVED lines=75> */
[----:B------:R0:W2:Y:S04]  /*152d0*/  @P2 LDG.E.U8 R38, desc[UR24][R8.64] ;  /* 0x0000001808262981 */ /* 0x0000a8000c1e1100 */
[----:B------:R-:W0:Y:S04]  /*152e0*/  LDL R8, [R1+0x128] ;  /* 0x0001280001087983 */ /* 0x000e280000100800 */
[----:B------:R-:W0:Y:S01]  /*152f0*/  LDL R9, [R1+0x12c] ;  /* 0x00012c0001097983 */ /* 0x000e220000100800 */
[----:B------:R-:W-:Y:S02]  /*15300*/  PRMT R37, RZ, 0x7610, R37 ;  /* 0x00007610ff257816 */ /* 0x000fe40000000025 */
[----:B0-----:R-:W-:-:S04]  /*15310*/  @P2 LOP3.LUT R9, R9, R8, RZ, 0x3c, !PT ;  /* 0x0000000809092212 */ /* 0x001fc800078e3cff */
[----:B------:R-:W-:-:S04]  /*15320*/  @P2 LOP3.LUT R8, R9, R8, RZ, 0x3c, !PT ;  /* 0x0000000809082212 */ /* 0x000fc800078e3cff */
[----:B------:R-:W-:-:S05]  /*15330*/  @P2 LOP3.LUT R9, R9, R8, RZ, 0x3c, !PT ;  /* 0x0000000809092212 */ /* 0x000fca00078e3cff */
[----:B------:R0:W2:Y:S04]  /*15340*/  @P2 LDG.E.U8 R37, desc[UR24][R8.64] ;  /* 0x0000001808252981 */ /* 0x0000a8000c1e1100 */
[----:B------:R-:W0:Y:S04]  /*15350*/  LDL R8, [R1+0x130] ;  /* 0x0001300001087983 */ /* 0x000e280000100800 */
[----:B------:R-:W0:Y:S01]  /*15360*/  LDL R9, [R1+0x134] ;  /* 0x0001340001097983 */ /* 0x000e220000100800 */
[----:B------:R-:W-:Y:S02]  /*15370*/  ISETP.GT.AND P3, PT, R41, 0x9, PT ;  /* 0x000000092900780c */ /* 0x000fe40003f64270 */
[----:B------:R-:W-:-:S11]  /*15380*/  PRMT R22, RZ, 0x7610, R22 ;  /* 0x00007610ff167816 */ /* 0x000fd60000000016 */
[----:B0-----:R-:W-:-:S04]  /*15390*/  @P3 LOP3.LUT R9, R9, R8, RZ, 0x3c, !PT ;  /* 0x0000000809093212 */ /* 0x001fc800078e3cff */
        /* <DEDUP_REMOVED lines=250> */
[----:B------:R-:W3:Y:S04]  /*16340*/  LDL R8, [R1+0x490] ;  /* 0x0004900001087983 */ /* 0x000ee80000100800 */
[----:B------:R-:W3:Y:S01]  /*16350*/  LDL R9, [R1+0x494] ;  /* 0x0004940001097983 */ /* 0x000ee20000100800 */
[----:B------:R-:W-:Y:S02]  /*16360*/  ISETP.GT.AND P3, PT, R41, 0x18, PT ;  /* 0x000000182900780c */ /* 0x000fe40003f64270 */
[----:B------:R-:W-:Y:S01]  /*16370*/  PRMT R34, RZ, 0x7610, R34 ;  /* 0x00007610ff227816 */ /* 0x000fe20000000022 */
[----:B--2---:R-:W-:Y:S10]  /*16380*/  STL [R1+0x70c], R5 ;  /* 0x00070c0501007387 */ /* 0x004ff40000100800 */
[----:B---3--:R-:W-:-:S04]  /*16390*/  @P3 LOP3.LUT R9, R9, R8, RZ, 0x3c, !PT ;  /* 0x0000000809093212 */ /* 0x008fc800078e3cff */
        /* <DEDUP_REMOVED lines=9> */
[----:B------:R0:W3:Y:S04]  /*16430*/  @P3 LDG.E.U8 R33, desc[UR24][R8.64] ;  /* 0x0000001808213981 */ /* 0x0000e8000c1e1100 */
        /* <DEDUP_REMOVED lines=112> */
[----:B------:R-:W-:-:S03]  /*16b40*/  PRMT R4, RZ, 0x7610, R4 ;  /* 0x00007610ff047816 */ /* 0x000fc60000000004 */
[----:B--2---:R-:W-:Y:S01]  /*16b50*/  STL [R1+0x710], R7 ;  /* 0x0007100701007387 */ /* 0x004fe20000100800 */
[----:B---3--:R-:W-:-:S04]  /*16b60*/  @P4 LOP3.LUT R9, R9, R8, RZ, 0x3c, !PT ;  /* 0x0000000809094212 */ /* 0x008fc800078e3cff */
        /* <DEDUP_REMOVED lines=144> */
[----:B--2---:R0:W-:Y:S01]  /*17470*/  STL [R1+0x720], R3 ;  /* 0x0007200301007387 */ /* 0x0041e20000100800 */
[----:B------:R-:W-:-:S02]  /*17480*/  PRMT R29, RZ, 0x7610, R29 ;  /* 0x00007610ff1d7816 */ /* 0x000fc4000000001d */
[C---:B------:R-:W-:Y:S02]  /*17490*/  ISETP.GT.AND P2, PT, R41.reuse, 0x29, PT ;  /* 0x000000292900780c */ /* 0x040fe40003f44270 */
[----:B------:R-:W-:Y:S02]  /*174a0*/  PRMT R14, RZ, 0x7610, R14 ;  /* 0x00007610ff0e7816 */ /* 0x000fe4000000000e */
[----:B------:R-:W-:Y:S02]  /*174b0*/  PRMT R13, RZ, 0x7610, R13 ;  /* 0x00007610ff0d7816 */ /* 0x000fe4000000000d */
[----:B------:R-:W-:Y:S01]  /*174c0*/  ISETP.GT.AND P3, PT, R41, 0x2a, PT ;  /* 0x0000002a2900780c */ /* 0x000fe20003f64270 */
[----:B0-----:R-:W2:Y:S01]  /*174d0*/  LDL R3, [R1+0x5dc] ;  /* 0x0005dc0001037983 */ /* 0x001ea20000100800 */
[----:B---3--:R-:W-:-:S04]  /*174e0*/  @P4 LOP3.LUT R9, R9, R8, RZ, 0x3c, !PT ;  /* 0x0000000809094212 */ /* 0x008fc800078e3cff */
[----:B------:R-:W-:-:S04]  /*174f0*/  @P4 LOP3.LUT R8, R9, R8, RZ, 0x3c, !PT ;  /* 0x0000000809084212 */ /* 0x000fc800078e3cff */
[----:B------:R-:W-:-:S05]  /*17500*/  @P4 LOP3.LUT R9, R9, R8, RZ, 0x3c, !PT ;  /* 0x0000000809094212 */ /* 0x000fca00078e3cff */
[----:B------:R0:W3:Y:S04]  /*17510*/  @P4 LDG.E.U8 R30, desc[UR24][R8.64] ;  /* 0x00000018081e4981 */ /* 0x0000e8000c1e1100 */
[----:B------:R-:W0:Y:S04]  /*17520*/  LDL R8, [R1+0x5b8] ;  /* 0x0005b80001087983 */ /* 0x000e280000100800 */
[----:B------:R-:W0:Y:S02]  /*17530*/  LDL R9, [R1+0x5bc] ;  /* 0x0005bc0001097983 */ /* 0x000e240000100800 */
[----:B0-----:R-:W-:-:S04]  /*17540*/  @P4 LOP3.LUT R9, R9, R8, RZ, 0x3c, !PT ;  /* 0x0000000809094212 */ /* 0x001fc800078e3cff */
[----:B------:R-:W-:-:S04]  /*17550*/  @P4 LOP3.LUT R8, R9, R8, RZ, 0x3c, !PT ;  /* 0x0000000809084212 */ /* 0x000fc800078e3cff */
[----:B------:R-:W-:-:S05]  /*17560*/  @P4 LOP3.LUT R9, R9, R8, RZ, 0x3c, !PT ;  /* 0x0000000809094212 */ /* 0x000fca00078e3cff */
[----:B------:R0:W2:Y:S04]  /*17570*/  @P4 LDG.E.U8 R29, desc[UR24][R8.64] ;  /* 0x00000018081d4981 */ /* 0x0000a8000c1e1100 */
        /* <DEDUP_REMOVED lines=19> */
[----:B------:R-:W3:Y:S01]  /*176b0*/  LDL R9, [R1+0x5d8] ;  /* 0x0005d80001097983 */ /* 0x000ee20000100800 */
[----:B------:R-:W-:Y:S01]  /*176c0*/  PRMT R79, RZ, 0x7610, R79 ;  /* 0x00007610ff4f7816 */ /* 0x000fe2000000004f */
[----:B--2---:R-:W-:Y:S01]  /*176d0*/  @P3 IMAD.MOV.U32 R8, RZ, RZ, R3 ;  /* 0x000000ffff083224 */ /* 0x004fe200078e0003 */
[----:B------:R-:W-:Y:S01]  /*176e0*/  ISETP.GT.AND P4, PT, R41, 0x2b, PT ;  /* 0x0000002b2900780c */ /* 0x000fe20003f84270 */
[----:B------:R-:W2:Y:S04]  /*176f0*/  LDL R3, [R1+0x500] ;  /* 0x0005000001037983 */ /* 0x000ea80000100800 */
[----:B---3--:R0:W3:Y:S04]  /*17700*/  @P3 LDG.E.U8 R79, desc[UR24][R8.64] ;  /* 0x00000018084f3981 */ /* 0x0080e8000c1e1100 */
[----:B------:R-:W0:Y:S04]  /*17710*/  LDL R8, [R1+0x5e0] ;  /* 0x0005e00001087983 */ /* 0x000e280000100800 */
[----:B------:R-:W0:Y:S01]  /*17720*/  LDL R9, [R1+0x5e4] ;  /* 0x0005e40001097983 */ /* 0x000e220000100800 */
[----:B------:R-:W-:-:S02]  /*17730*/  PRMT R43, RZ, 0x7610, R43 ;  /* 0x00007610ff2b7816 */ /* 0x000fc4000000002b */
        /* <DEDUP_REMOVED lines=23> */
[----:B--2---:R-:W-:Y:S04]  /*178b0*/  STL [R1+0x38], R78 ;  /* 0x0000384e01007387 */ /* 0x004fe80000100800 */
[----:B------:R-:W2:Y:S04]  /*178c0*/  LDL R8, [R1+0x5f8] ;  /* 0x0005f80001087983 */ /* 0x000ea80000100800 */
[----:B------:R-:W2:Y:S01]  /*178d0*/  LDL R9, [R1+0x5fc] ;  /* 0x0005fc0001097983 */ /* 0x000ea20000100800 */
[----:B------:R-:W-:-:S02]  /*178e0*/  PRMT R77, RZ, 0x7610, R77 ;  /* 0x00007610ff4d7816 */ /* 0x000fc4000000004d */
[----:B--2---:R-:W-:-:S04]  /*178f0*/  @P2 LOP3.LUT R9, R9, R8, RZ, 0x3c, !PT ;  /* 0x0000000809092212 */ /* 0x004fc800078e3cff */
[----:B------:R-:W-:-:S04]  /*17900*/  @P2 LOP3.LUT R8, R9, R8, RZ, 0x3c, !PT ;  /* 0x0000000809082212 */ /* 0x000fc800078e3cff */
[----:B------:R-:W-:-:S05]  /*17910*/  @P2 LOP3.LUT R9, R9, R8, RZ, 0x3c, !PT ;  /* 0x0000000809092212 */ /* 0x000fca00078e3cff */
[----:B------:R-:W2:Y:S01]  /*17920*/  @P2 LDG.E.U8 R77, desc[UR24][R8.64] ;  /* 0x00000018084d2981 */ /* 0x000ea2000c1e1100 */
[----:B------:R-:W-:Y:S02]  /*17930*/  ISETP.GT.AND P3, PT, R41, 0x2d, PT ;  /* 0x0000002d2900780c */ /* 0x000fe40003f64270 */
[----:B------:R-:W-:Y:S01]  /*17940*/  PRMT R76, RZ, 0x7610, R76 ;  /* 0x00007610ff4c7816 */ /* 0x000fe2000000004c */
[----:B--2---:R-:W-:Y:S04]  /*17950*/  STL [R1+0x34], R77 ;  /* 0x0000344d01007387 */ /* 0x004fe80000100800 */
[----:B------:R-:W2:Y:S06]  /*17960*/  LDL R9, [R1+0x4fc] ;  /* 0x0004fc0001097983 */ /* 0x000eac0000100800 */
[----:B------:R-:W-:-:S02]  /*17970*/  @P3 IMAD.MOV.U32 R8, RZ, RZ, R3 ;  /* 0x000000ffff083224 */ /* 0x000fc400078e0003 */
[----:B------:R-:W3:Y:S04]  /*17980*/  LDL R3, [R1+0x19c] ;  /* 0x00019c0001037983 */ /* 0x000ee80000100800 */
[----:B--2---:R-:W2:Y:S04]  /*17990*/  @P3 LDG.E.U8 R76, desc[UR24][R8.64] ;  /* 0x00000018084c3981 */ /* 0x004ea8000c1e1100 */
[----:B--2---:R-:W-:Y:S04]  /*179a0*/  STL [R1+0x30], R76 ;  /* 0x0000304c01007387 */ /* 0x004fe80000100800 */
        /* <DEDUP_REMOVED lines=12> */
[----:B------:R-:W-:-:S03]  /*17a70*/  PRMT R5, RZ, 0x7610, R5 ;  /* 0x00007610ff057816 */ /* 0x000fc60000000005 */
[----:B0-----:R-:W2:Y:S06]  /*17a80*/  LDL R47, [R1+0x1a4] ;  /* 0x0001a400012f7983 */ /* 0x001eac0000100800 */
[----:B---3--:R-:W-:-:S04]  /*17a90*/  @P4 LOP3.LUT R9, R9, R8, RZ, 0x3c, !PT ;  /* 0x0000000809094212 */ /* 0x008fc800078e3cff */
[----:B------:R-:W-:-:S04]  /*17aa0*/  @P4 LOP3.LUT R8, R9, R8, RZ, 0x3c, !PT ;  /* 0x0000000809084212 */ /* 0x000fc800078e3cff */
[----:B------:R-:W-:-:S05]  /*17ab0*/  @P4 LOP3.LUT R9, R9, R8, RZ, 0x3c, !PT ;  /* 0x0000000809094212 */ /* 0x000fca00078e3cff */
[----:B------:R-:W3:Y:S04]  /*17ac0*/  @P4 LDG.E.U8 R7, desc[UR24][R8.64] ;  /* 0x0000001808074981 */ /* 0x000ee8000c1e1100 */
[----:B------:R-:W2:Y:S04]  /*17ad0*/  LDL R8, [R1+0x514] ;  /* 0x0005140001087983 */ /* 0x000ea80000100800 */
[----:B------:R-:W2:Y:S01]  /*17ae0*/  LDL R9, [R1+0x518] ;  /* 0x0005180001097983 */ /* 0x000ea20000100800 */
[----:B------:R-:W-:-:S03]  /*17af0*/  ISETP.GT.AND P2, PT, R41, 0x2f, PT ;  /* 0x0000002f2900780c */ /* 0x000fc60003f44270 */
[----:B---3--:R0:W-:Y:S01]  /*17b00*/  STL [R1+0x724], R7 ;  /* 0x0007240701007387 */ /* 0x0081e20000100800 */
[----:B------:R-:W-:-:S03]  /*17b10*/  PRMT R2, RZ, 0x7610, R2 ;  /* 0x00007610ff027816 */ /* 0x000fc60000000002 */
[----:B0-----:R-:W3:Y:S01]  /*17b20*/  LDL R7, [R1+0x1a0] ;  /* 0x0001a00001077983 */ /* 0x001ee20000100800 */
[----:B--2---:R-:W-:-:S04]  /*17b30*/  @P4 LOP3.LUT R9, R9, R8, RZ, 0x3c, !PT ;  /* 0x0000000809094212 */ /* 0x004fc800078e3cff */
[----:B------:R-:W-:-:S04]  /*17b40*/  @P4 LOP3.LUT R8, R9, R8, RZ, 0x3c, !PT ;  /* 0x0000000809084212 */ /* 0x000fc800078e3cff */
[----:B------:R-:W-:-:S05]  /*17b50*/  @P4 LOP3.LUT R9, R9, R8, RZ, 0x3c, !PT ;  /* 0x0000000809094212 */ /* 0x000fca00078e3cff */
[----:B------:R0:W2:Y:S04]  /*17b60*/  @P4 LDG.E.U8 R5, desc[UR24][R8.64] ;  /* 0x0000001808054981 */ /* 0x0000a8000c1e1100 */
[----:B------:R-:W2:Y:S01]  /*17b70*/  LDL R9, [R1+0x198] ;  /* 0x0001980001097983 */ /* 0x000ea20000100800 */
[----:B0-----:R-:W-:Y:S01]  /*17b80*/  @P2 IMAD.MOV.U32 R8, RZ, RZ, R3 ;  /* 0x000000ffff082224 */ /* 0x001fe200078e0003 */
[----:B------:R-:W-:-:S04]  /*17b90*/  PRMT R0, RZ, 0x7610, R0 ;  /* 0x00007610ff007816 */ /* 0x000fc80000000000 */
[----:B--2---:R0:W2:Y:S04]  /*17ba0*/  @P2 LDG.E.U8 R2, desc[UR24][R8.64] ;  /* 0x0000001808022981 */ /* 0x0040a8000c1e1100 */
[----:B------:R-:W-:Y:S04]  /*17bb0*/  STL [R1+0x728], R5 ;  /* 0x0007280501007387 */ /* 0x000fe80000100800 */
[----:B------:R-:W4:Y:S01]  /*17bc0*/  LDL R3, [R1+0x60c] ;  /* 0x00060c0001037983 */ /* 0x000f220000100800 */
[----:B0-----:R-:W-:Y:S02]  /*17bd0*/  @P2 IMAD.MOV.U32 R8, RZ, RZ, R47 ;  /* 0x000000ffff082224 */ /* 0x001fe400078e002f */
[----:B---3--:R-:W-:-:S05]  /*17be0*/  @P2 IMAD.MOV.U32 R9, RZ, RZ, R7 ;  /* 0x000000ffff092224 */ /* 0x008fca00078e0007 */
[----:B------:R-:W3:Y:S04]  /*17bf0*/  @P2 LDG.E.U8 R0, desc[UR24][R8.64] ;  /* 0x0000001808002981 */ /* 0x000ee8000c1e1100 */
[----:B--2---:R0:W-:Y:S04]  /*17c00*/  STL [R1+0x72c], R2 ;  /* 0x00072c0201007387 */ /* 0x0041e80000100800 */
[----:B------:R-:W2:Y:S04]  /*17c10*/  LDL R8, [R1+0x600] ;  /* 0x0006000001087983 */ /* 0x000ea80000100800 */
[----:B------:R-:W2:Y:S01]  /*17c20*/  LDL R9, [R1+0x604] ;  /* 0x0006040001097983 */ /* 0x000ea20000100800 */
[----:B------:R-:W-:-:S02]  /*17c30*/  ISETP.GT.AND P3, PT, R41, 0x30, PT ;  /* 0x000000302900780c */ /* 0x000fc40003f64270 */
[----:B------:R-:W-:Y:S01]  /*17c40*/  PRMT R28, RZ, 0x7610, R28 ;  /* 0x00007610ff1c7816 */ /* 0x000fe2000000001c */
[----:B0-----:R-:W4:Y:S04]  /*17c50*/  LDL R2, [R1+0x614] ;  /* 0x0006140001027983 */ /* 0x001f280000100800 */
[----:B------:R-:W4:Y:S04]  /*17c60*/  LDL R47, [R1+0x620] ;  /* 0x00062000012f7983 */ /* 0x000f280000100800 */
[----:B------:R-:W4:Y:S04]  /*17c70*/  LDL R7, [R1+0x624] ;  /* 0x0006240001077983 */ /* 0x000f280000100800 */
[----:B---3--:R0:W-:Y:S04]  /*17c80*/  STL [R1+0x730], R0 ;  /* 0x0007300001007387 */ /* 0x0081e80000100800 */
[----:B0-----:R-:W3:Y:S01]  /*17c90*/  LDL R0, [R1+0x610] ;  /* 0x0006100001007983 */ /* 0x001ee20000100800 */
[----:B--2---:R-:W-:-:S04]  /*17ca0*/  @P3 LOP3.LUT R9, R9, R8, RZ, 0x3c, !PT ;  /* 0x0000000809093212 */ /* 0x004fc800078e3cff */
[----:B------:R-:W-:-:S04]  /*17cb0*/  @P3 LOP3.LUT R8, R9, R8, RZ, 0x3c, !PT ;  /* 0x0000000809083212 */ /* 0x000fc800078e3cff */
[----:B------:R-:W-:-:S05]  /*17cc0*/  @P3 LOP3.LUT R9, R9, R8, RZ, 0x3c, !PT ;  /* 0x0000000809093212 */ /* 0x000fca00078e3cff */
[----:B------:R4:W2:Y:S04]  /*17cd0*/  @P3 LDG.E.U8 R28, desc[UR24][R8.64] ;  /* 0x00000018081c3981 */ /* 0x0008a8000c1e1100 */
[----:B------:R-:W2:Y:S01]  /*17ce0*/  LDL R9, [R1+0x608] ;  /* 0x0006080001097983 */ /* 0x000ea20000100800 */
[----:B------:R-:W-:Y:S01]  /*17cf0*/  ISETP.GT.AND P4, PT, R41, 0x31, PT ;  /* 0x000000312900780c */ /* 0x000fe20003f84270 */
[----:B----4-:R-:W-:Y:S01]  /*17d00*/  @P3 IMAD.MOV.U32 R8, RZ, RZ, R3 ;  /* 0x000000ffff083224 */ /* 0x010fe200078e0003 */
[----:B------:R-:W-:Y:S01]  /*17d10*/  PRMT R27, RZ, 0x7610, R27 ;  /* 0x00007610ff1b7816 */ /* 0x000fe2000000001b */
[----:B------:R-:W4:Y:S01]  /*17d20*/  LDL R3, [R1+0x634] ;  /* 0x0006340001037983 */ /* 0x000f220000100800 */
[----:B------:R-:W-:-:S04]  /*17d30*/  PRMT R12, RZ, 0x7610, R12 ;  /* 0x00007610ff0c7816 */ /* 0x000fc8000000000c */
[----:B--2---:R0:W2:Y:S05]  /*17d40*/  @P3 LDG.E.U8 R27, desc[UR24][R8.64] ;  /* 0x00000018081b3981 */ /* 0x0040aa000c1e1100 */
[----:B0-----:R-:W-:Y:S02]  /*17d50*/  @P4 IMAD.MOV.U32 R8, RZ, RZ, R2 ;  /* 0x000000ffff084224 */ /* 0x001fe400078e0002 */
[----:B---3--:R-:W-:Y:S01]  /*17d60*/  @P4 IMAD.MOV.U32 R9, RZ, RZ, R0 ;  /* 0x000000ffff094224 */ /* 0x008fe200078e0000 */
[----:B------:R-:W-:Y:S01]  /*17d70*/  ISETP.GT.AND P2, PT, R41, 0x32, PT ;  /* 0x000000322900780c */ /* 0x000fe20003f44270 */
[----:B------:R-:W3:Y:S04]  /*17d80*/  LDL R2, [R1+0x638] ;  /* 0x0006380001027983 */ /* 0x000ee80000100800 */
[----:B------:R0:W2:Y:S01]  /*17d90*/  @P4 LDG.E.U8 R12, desc[UR24][R8.64] ;  /* 0x00000018080c4981 */ /* 0x0000a2000c1e1100 */
[----:B------:R-:W-:-:S02]  /*17da0*/  PRMT R11, RZ, 0x7610, R11 ;  /* 0x00007610ff0b7816 */ /* 0x000fc4000000000b */
[----:B------:R-:W-:Y:S01]  /*17db0*/  PRMT R71, RZ, 0x7610, R71 ;  /* 0x00007610ff477816 */ /* 0x000fe20000000047 */
[----:B------:R-:W2:Y:S04]  /*17dc0*/  LDL R0, [R1+0x63c] ;  /* 0x00063c0001007983 */ /* 0x000ea80000100800 */
[----:B------:R-:W0:Y:S04]  /*17dd0*/  LDL R8, [R1+0x618] ;  /* 0x0006180001087983 */ /* 0x000e280000100800 */
[----:B------:R-:W0:Y:S02]  /*17de0*/  LDL R9, [R1+0x61c] ;  /* 0x00061c0001097983 */ /* 0x000e240000100800 */
[----:B0-----:R-:W-:-:S04]  /*17df0*/  @P4 LOP3.LUT R9, R9, R8, RZ, 0x3c, !PT ;  /* 0x0000000809094212 */ /* 0x001fc800078e3cff */
[----:B------:R-:W-:-:S04]  /*17e00*/  @P4 LOP3.LUT R8, R9, R8, RZ, 0x3c, !PT ;  /* 0x0000000809084212 */ /* 0x000fc800078e3cff */
[----:B------:R-:W-:-:S05]  /*17e10*/  @P4 LOP3.LUT R9, R9, R8, RZ, 0x3c, !PT ;  /* 0x0000000809094212 */ /* 0x000fca00078e3cff */
[----:B------:R0:W2:Y:S02]  /*17e20*/  @P4 LDG.E.U8 R11, desc[UR24][R8.64] ;  /* 0x00000018080b4981 */ /* 0x0000a4000c1e1100 */
[----:B0-----:R-:W-:Y:S02]  /*17e30*/  @P2 IMAD.MOV.U32 R8, RZ, RZ, R7 ;  /* 0x000000ffff082224 */ /* 0x001fe400078e0007 */
[----:B------:R-:W-:Y:S01]  /*17e40*/  @P2 IMAD.MOV.U32 R9, RZ, RZ, R47 ;  /* 0x000000ffff092224 */ /* 0x000fe200078e002f */
[----:B------:R-:W-:Y:S01]  /*17e50*/  PRMT R73, RZ, 0x7610, R73 ;  /* 0x00007610ff497816 */ /* 0x000fe20000000049 */
[----:B------:R-:W2:Y:S04]  /*17e60*/  LDL R47, [R1+0x640] ;  /* 0x00064000012f7983 */ /* 0x000ea80000100800 */
[----:B------:R0:W2:Y:S01]  /*17e70*/  @P2 LDG.E.U8 R71, desc[UR24][R8.64] ;  /* 0x0000001808472981 */ /* 0x0000a2000c1e1100 */
[----:B------:R-:W-:-:S02]  /*17e80*/  ISETP.GT.AND P3, PT, R41, 0x33, PT ;  /* 0x000000332900780c */ /* 0x000fc40003f64270 */
[----:B------:R-:W-:Y:S01]  /*17e90*/  PRMT R6, RZ, 0x7610, R6 ;  /* 0x00007610ff067816 */ /* 0x000fe20000000006 */
[----:B------:R-:W2:Y:S04]  /*17ea0*/  LDL R7, [R1+0x644] ;  /* 0x0006440001077983 */ /* 0x000ea80000100800 */
[----:B------:R-:W0:Y:S04]  /*17eb0*/  LDL R8, [R1+0x628] ;  /* 0x0006280001087983 */ /* 0x000e280000100800 */
[----:B------:R-:W0:Y:S02]  /*17ec0*/  LDL R9, [R1+0x62c] ;  /* 0x00062c0001097983 */ /* 0x000e240000100800 */
[----:B0-----:R-:W-:-:S04]  /*17ed0*/  @P2 LOP3.LUT R9, R9, R8, RZ, 0x3c, !PT ;  /* 0x0000000809092212 */ /* 0x001fc800078e3cff */
[----:B------:R-:W-:-:S04]  /*17ee0*/  @P2 LOP3.LUT R8, R9, R8, RZ, 0x3c, !PT ;  /* 0x0000000809082212 */ /* 0x000fc800078e3cff */
[----:B------:R-:W-:-:S05]  /*17ef0*/  @P2 LOP3.LUT R9, R9, R8, RZ, 0x3c, !PT ;  /* 0x0000000809092212 */ /* 0x000fca00078e3cff */
[----:B------:R4:W2:Y:S04]  /*17f00*/  @P2 LDG.E.U8 R73, desc[UR24][R8.64] ;  /* 0x0000001808492981 */ /* 0x0008a8000c1e1100 */
[----:B------:R-:W2:Y:S01]  /*17f10*/  LDL R9, [R1+0x630] ;  /* 0x0006300001097983 */ /* 0x000ea20000100800 */
[----:B----4-:R-:W-:Y:S01]  /*17f20*/  @P3 IMAD.MOV.U32 R8, RZ, RZ, R3 ;  /* 0x000000ffff083224 */ /* 0x010fe200078e0003 */
[----:B------:R-:W-:Y:S02]  /*17f30*/  PRMT R4, RZ, 0x7610, R4 ;  /* 0x00007610ff047816 */ /* 0x000fe40000000004 */
[----:B------:R-:W-:Y:S01]  /*17f40*/  ISETP.GT.AND P2, PT, R41, 0x34, PT ;  /* 0x000000342900780c */ /* 0x000fe20003f44270 */
[----:B------:R-:W4:Y:S04]  /*17f50*/  LDL R3, [R1+0x64c] ;  /* 0x00064c0001037983 */ /* 0x000f280000100800 */
[----:B--2---:R0:W2:Y:S02]  /*17f60*/  @P3 LDG.E.U8 R6, desc[UR24][R8.64] ;  /* 0x0000001808063981 */ /* 0x0040a4000c1e1100 */
[----:B0-----:R-:W-:-:S02]  /*17f70*/  @P3 IMAD.MOV.U32 R8, RZ, RZ, R0 ;  /* 0x000000ffff083224 */ /* 0x001fc400078e0000 */
[----:B---3--:R-:W-:-:S05]  /*17f80*/  @P3 IMAD.MOV.U32 R9, RZ, RZ, R2 ;  /* 0x000000ffff093224 */ /* 0x008fca00078e0002 */
[----:B------:R0:W3:Y:S01]  /*17f90*/  @P3 LDG.E.U8 R4, desc[UR24][R8.64] ;  /* 0x0000001808043981 */ /* 0x0000e2000c1e1100 */
[----:B------:R-:W-:Y:S01]  /*17fa0*/  PRMT R5, RZ, 0x7610, R5 ;  /* 0x00007610ff057816 */ /* 0x000fe20000000005 */
[----:B0-----:R-:W-:Y:S02]  /*17fb0*/  @P2 IMAD.MOV.U32 R8, RZ, RZ, R7 ;  /* 0x000000ffff082224 */ /* 0x001fe400078e0007 */
[----:B------:R-:W-:-:S05]  /*17fc0*/  @P2 IMAD.MOV.U32 R9, RZ, RZ, R47 ;  /* 0x000000ffff092224 */ /* 0x000fca00078e002f */
[----:B------:R4:W4:Y:S04]  /*17fd0*/  @P2 LDG.E.U8 R5, desc[UR24][R8.64] ;  /* 0x0000001808052981 */ /* 0x000928000c1e1100 */
[----:B--2---:R-:W-:Y:S04]  /*17fe0*/  STL [R1+0x740], R6 ;  /* 0x0007400601007387 */ /* 0x004fe80000100800 */
[----:B------:R-:W2:Y:S04]  /*17ff0*/  LDL R2, [R1+0x650] ;  /* 0x0006500001027983 */ /* 0x000ea80000100800 */
[----:B------:R-:W2:Y:S04]  /*18000*/  LDL R0, [R1+0x654] ;  /* 0x0006540001007983 */ /* 0x000ea80000100800 */
[----:B---3--:R0:W-:Y:S01]  /*18010*/  STL [R1+0x744], R4 ;  /* 0x0007440401007387 */ /* 0x0081e20000100800 */
[----:B------:R-:W-:Y:S01]  /*18020*/  PRMT R92, RZ, 0x7610, R92 ;  /* 0x00007610ff5c7816 */ /* 0x000fe2000000005c */
[----:B----4-:R-:W-:-:S02]  /*18030*/  @P2 IMAD.MOV.U32 R8, RZ, RZ, R3 ;  /* 0x000000ffff082224 */ /* 0x010fc400078e0003 */
[----:B------:R-:W3:Y:S04]  /*18040*/  LDL R47, [R1+0x658] ;  /* 0x00065800012f7983 */ /* 0x000ee80000100800 */
[----:B------:R-:W4:Y:S04]  /*18050*/  LDL R7, [R1+0x65c] ;  /* 0x00065c0001077983 */ /* 0x000f280000100800 */
[----:B0-----:R-:W2:Y:S04]  /*18060*/  LDL R4, [R1+0x648] ;  /* 0x0006480001047983 */ /* 0x001ea80000100800 */
[----:B------:R-:W3:Y:S04]  /*18070*/  LDL R6, [R1+0x51c] ;  /* 0x00051c0001067983 */ /* 0x000ee80000100800 */
[----:B------:R0:W-:Y:S04]  /*18080*/  STL [R1], R5 ;  /* 0x0000000501007387 */ /* 0x0001e80000100800 */
[----:B------:R-:W3:Y:S04]  /*18090*/  LDL R3, [R1+0x528] ;  /* 0x0005280001037983 */ /* 0x000ee80000100800 */
[----:B0-----:R-:W3:Y:S01]  /*180a0*/  LDL R5, [R1+0x520] ;  /* 0x0005200001057983 */ /* 0x001ee20000100800 */
[----:B--2---:R-:W-:-:S03]  /*180b0*/  @P2 IMAD.MOV.U32 R9, RZ, RZ, R4 ;  /* 0x000000ffff092224 */ /* 0x004fc600078e0004 */
[----:B------:R-:W2:Y:S04]  /*180c0*/  LDL R4, [R1+0x524] ;  /* 0x0005240001047983 */ /* 0x000ea80000100800 */
[----:B------:R0:W2:Y:S01]  /*180d0*/  @P2 LDG.E.U8 R92, desc[UR24][R8.64] ;  /* 0x00000018085c2981 */ /* 0x0000a2000c1e1100 */
[C---:B------:R-:W-:Y:S02]  /*180e0*/  ISETP.GT.AND P3, PT, R41.reuse, 0x38, PT ;  /* 0x000000382900780c */ /* 0x040fe40003f64270 */
[----:B------:R-:W-:Y:S02]  /*180f0*/  PRMT R26, RZ, 0x7610, R26 ;  /* 0x00007610ff1a7816 */ /* 0x000fe4000000001a */
[----:B------:R-:W-:Y:S02]  /*18100*/  ISETP.GT.AND P2, PT, R41, 0x35, PT ;  /* 0x000000352900780c */ /* 0x000fe40003f44270 */
[----:B------:R-:W-:-:S07]  /*18110*/  PRMT R25, RZ, 0x7610, R25 ;  /* 0x00007610ff197816 */ /* 0x000fce0000000019 */
[----:B0-----:R-:W-:Y:S02]  /*18120*/  @P3 IMAD.MOV.U32 R8, RZ, RZ, R0 ;  /* 0x000000ffff083224 */ /* 0x001fe400078e0000 */
[----:B------:R-:W-:-:S05]  /*18130*/  @P3 IMAD.MOV.U32 R9, RZ, RZ, R2 ;  /* 0x000000ffff093224 */ /* 0x000fca00078e0002 */
[----:B------:R4:W2:Y:S02]  /*18140*/  @P3 LDG.E.U8 R26, desc[UR24][R8.64] ;  /* 0x00000018081a3981 */ /* 0x0008a4000c1e1100 */
[----:B----4-:R-:W-:Y:S02]  /*18150*/  @P3 IMAD.MOV.U32 R8, RZ, RZ, R7 ;  /* 0x000000ffff083224 */ /* 0x010fe400078e0007 */
[----:B---3--:R-:W-:-:S05]  /*18160*/  @P3 IMAD.MOV.U32 R9, RZ, RZ, R47 ;  /* 0x000000ffff093224 */ /* 0x008fca00078e002f */
[----:B------:R0:W3:Y:S01]  /*18170*/  @P3 LDG.E.U8 R25, desc[UR24][R8.64] ;  /* 0x0000001808193981 */ /* 0x0000e2000c1e1100 */
[----:B------:R-:W-:Y:S01]  /*18180*/  PRMT R90, RZ, 0x7610, R90 ;  /* 0x00007610ff5a7816 */ /* 0x000fe2000000005a */
[----:B0-----:R-:W-:Y:S02]  /*18190*/  @P2 IMAD.MOV.U32 R8, RZ, RZ, R5 ;  /* 0x000000ffff082224 */ /* 0x001fe400078e0005 */
[----:B------:R-:W-:-:S05]  /*181a0*/  @P2 IMAD.MOV.U32 R9, RZ, RZ, R6 ;  /* 0x000000ffff092224 */ /* 0x000fca00078e0006 */
[----:B------:R0:W4:Y:S01]  /*181b0*/  @P2 LDG.E.U8 R90, desc[UR24][R8.64] ;  /* 0x00000018085a2981 */ /* 0x000122000c1e1100 */
[----:B------:R-:W-:Y:S01]  /*181c0*/  PRMT R88, RZ, 0x7610, R88 ;  /* 0x00007610ff587816 */ /* 0x000fe20000000058 */
[----:B0-----:R-:W-:Y:S02]  /*181d0*/  @P2 IMAD.MOV.U32 R8, RZ, RZ, R3 ;  /* 0x000000ffff082224 */ /* 0x001fe400078e0003 */
[----:B--2---:R-:W-:Y:S04]  /*181e0*/  STL [R1+0x734], R92 ;  /* 0x0007345c01007387 */ /* 0x004fe80000100800 */
[----:B------:R-:W2:Y:S04]  /*181f0*/  LDL R2, [R1+0x1a8] ;  /* 0x0001a80001027983 */ /* 0x000ea80000100800 */
[----:B------:R-:W3:Y:S04]  /*18200*/  LDL R0, [R1+0x1ac] ;  /* 0x0001ac0001007983 */ /* 0x000ee80000100800 */
[----:B------:R-:W3:Y:S04]  /*18210*/  LDL R6, [R1+0x1b0] ;  /* 0x0001b00001067983 */ /* 0x000ee80000100800 */
[----:B------:R-:W3:Y:S01]  /*18220*/  LDL R5, [R1+0x1b4] ;  /* 0x0001b40001057983 */ /* 0x000ee20000100800 */
[----:B------:R-:W-:-:S05]  /*18230*/  @P2 IMAD.MOV.U32 R9, RZ, RZ, R4 ;  /* 0x000000ffff092224 */ /* 0x000fca00078e0004 */
[----:B------:R2:W3:Y:S01]  /*18240*/  @P2 LDG.E.U8 R88, desc[UR24][R8.64] ;  /* 0x0000001808582981 */ /* 0x0004e2000c1e1100 */
[----:B------:R-:W-:Y:S02]  /*18250*/  ISETP.GT.AND P3, PT, R41, 0x36, PT ;  /* 0x000000362900780c */ /* 0x000fe40003f64270 */
[----:B------:R-:W-:Y:S02]  /*18260*/  PRMT R86, RZ, 0x7610, R86 ;  /* 0x00007610ff567816 */ /* 0x000fe40000000056 */
[----:B------:R-:W-:Y:S01]  /*18270*/  PRMT R84, RZ, 0x7610, R84 ;  /* 0x00007610ff547816 */ /* 0x000fe20000000054 */
[----:B----4-:R-:W-:Y:S04]  /*18280*/  STL [R1+0x738], R90 ;  /* 0x0007385a01007387 */ /* 0x010fe80000100800 */
[----:B------:R-:W4:Y:S04]  /*18290*/  LDL R3, [R1+0x1bc] ;  /* 0x0001bc0001037983 */ /* 0x000f280000100800 */
[----:B------:R-:W4:Y:S01]  /*182a0*/  LDL R4, [R1+0x1b8] ;  /* 0x0001b80001047983 */ /* 0x000f220000100800 */
[----:B--2---:R-:W-:-:S02]  /*182b0*/  @P3 IMAD.MOV.U32 R9, RZ, RZ, R2 ;  /* 0x000000ffff093224 */ /* 0x004fc400078e0002 */
[----:B---3--:R-:W-:-:S05]  /*182c0*/  @P3 IMAD.MOV.U32 R8, RZ, RZ, R0 ;  /* 0x000000ffff083224 */ /* 0x008fca00078e0000 */
[----:B------:R0:W2:Y:S02]  /*182d0*/  @P3 LDG.E.U8 R86, desc[UR24][R8.64] ;  /* 0x0000001808563981 */ /* 0x0000a4000c1e1100 */
[----:B0-----:R-:W-:Y:S02]  /*182e0*/  @P3 IMAD.MOV.U32 R8, RZ, RZ, R5 ;  /* 0x000000ffff083224 */ /* 0x001fe400078e0005 */
[----:B------:R-:W-:-:S05]  /*182f0*/  @P3 IMAD.MOV.U32 R9, RZ, RZ, R6 ;  /* 0x000000ffff093224 */ /* 0x000fca00078e0006 */
[----:B------:R4:W3:Y:S04]  /*18300*/  @P3 LDG.E.U8 R84, desc[UR24][R8.64] ;  /* 0x0000001808543981 */ /* 0x0008e8000c1e1100 */
[----:B------:R-:W-:Y:S04]  /*18310*/  STL [R1+0x73c], R88 ;  /* 0x00073c5801007387 */ /* 0x000fe80000100800 */
[----:B------:R-:W3:Y:S04]  /*18320*/  LDL R47, [R1+0x1c0] ;  /* 0x0001c000012f7983 */ /* 0x000ee80000100800 */
[----:B------:R-:W3:Y:S04]  /*18330*/  LDL R7, [R1+0x1c4] ;  /* 0x0001c40001077983 */ /* 0x000ee80000100800 */
[----:B------:R-:W3:Y:S04]  /*18340*/  LDL R0, [R1+0x664] ;  /* 0x0006640001007983 */ /* 0x000ee80000100800 */
[----:B------:R-:W3:Y:S01]  /*18350*/  LDL R2, [R1+0x660] ;  /* 0x0006600001027983 */ /* 0x000ee20000100800 */
[----:B------:R-:W-:-:S13]  /*18360*/  ISETP.GT.AND P2, PT, R41, 0x37, PT ;  /* 0x000000372900780c */ /* 0x000fda0003f44270 */
[----:B----4-:R-:W-:Y:S01]  /*18370*/  @P2 IMAD.MOV.U32 R8, RZ, RZ, R3 ;  /* 0x000000ffff082224 */ /* 0x010fe200078e0003 */
[----:B------:R-:W-:Y:S01]  /*18380*/  PRMT R82, RZ, 0x7610, R82 ;  /* 0x00007610ff527816 */ /* 0x000fe20000000052 */
[----:B------:R-:W-:Y:S01]  /*18390*/  @P2 IMAD.MOV.U32 R9, RZ, RZ, R4 ;  /* 0x000000ffff092224 */ /* 0x000fe200078e0004 */
[----:B------:R-:W-:Y:S02]  /*183a0*/  ISETP.GT.AND P3, PT, R41, 0x39, PT ;  /* 0x000000392900780c */ /* 0x000fe40003f64270 */
[----:B------:R-:W-:Y:S02]  /*183b0*/  PRMT R80, RZ, 0x7610, R80 ;  /* 0x00007610ff507816 */ /* 0x000fe40000000050 */
[----:B------:R0:W4:Y:S04]  /*183c0*/  @P2 LDG.E.U8 R82, desc[UR24][R8.64] ;  /* 0x0000001808522981 */ /* 0x000128000c1e1100 */
[----:B--2---:R1:W-:Y:S04]  /*183d0*/  STL [R1+0x748], R86 ;  /* 0x0007485601007387 */ /* 0x0043e80000100800 */
[----:B---3--:R2:W-:Y:S04]  /*183e0*/  STL [R1+0x74c], R84 ;  /* 0x00074c5401007387 */ /* 0x0085e80000100800 */
[----:B------:R-:W3:Y:S04]  /*183f0*/  LDL R6, [R1+0x668] ;  /* 0x0006680001067983 */ /* 0x000ee80000100800 */
[----:B------:R-:W4:Y:S04]  /*18400*/  LDL R5, [R1+0x66c] ;  /* 0x00066c0001057983 */ /* 0x000f280000100800 */
[----:B------:R-:W4:Y:S04]  /*18410*/  LDL R3, [R1+0x674] ;  /* 0x0006740001037983 */ /* 0x000f280000100800 */
[----:B------:R-:W4:Y:S01]  /*18420*/  LDL R4, [R1+0x670] ;  /* 0x0006700001047983 */ /* 0x000f220000100800 */
[----:B0-----:R-:W-:-:S02]  /*18430*/  @P2 IMAD.MOV.U32 R8, RZ, RZ, R7 ;  /* 0x000000ffff082224 */ /* 0x001fc400078e0007 */
[----:B------:R-:W-:Y:S01]  /*18440*/  @P2 IMAD.MOV.U32 R9, RZ, RZ, R47 ;  /* 0x000000ffff092224 */ /* 0x000fe200078e002f */
[----:B------:R-:W4:Y:S04]  /*18450*/  LDL R7, [R1+0x67c] ;  /* 0x00067c0001077983 */ /* 0x000f280000100800 */
[----:B------:R-:W4:Y:S04]  /*18460*/  LDL R47, [R1+0x678] ;  /* 0x00067800012f7983 */ /* 0x000f280000100800 */
[----:B------:R0:W4:Y:S01]  /*18470*/  @P2 LDG.E.U8 R80, desc[UR24][R8.64] ;  /* 0x0000001808502981 */ /* 0x000122000c1e1100 */
[----:B------:R-:W-:-:S02]  /*18480*/  PRMT R10, RZ, 0x7610, R10 ;  /* 0x00007610ff0a7816 */ /* 0x000fc4000000000a */
[----:B------:R-:W-:Y:S01]  /*18490*/  PRMT R46, RZ, 0x7610, R46 ;  /* 0x00007610ff2e7816 */ /* 0x000fe2000000002e */
[----:B-1----:R-:W4:Y:S01]  /*184a0*/  LDL R86, [R1+0x244] ;  /* 0x0002440001567983 */ /* 0x002f220000100800 */
[----:B------:R-:W-:Y:S02]  /*184b0*/  PRMT R62, RZ, 0x7610, R62 ;  /* 0x00007610ff3e7816 */ /* 0x000fe4000000003e */
[----:B------:R-:W-:Y:S01]  /*184c0*/  PRMT R61, RZ, 0x7610, R61 ;  /* 0x00007610ff3d7816 */ /* 0x000fe2000000003d */
[----:B--2---:R-:W2:Y:S01]  /*184d0*/  LDL R84, [R1+0x248] ;  /* 0x0002480001547983 */ /* 0x004ea20000100800 */
[----:B0-----:R-:W-:Y:S02]  /*184e0*/  @P3 IMAD.MOV.U32 R8, RZ, RZ, R0 ;  /* 0x000000ffff083224 */ /* 0x001fe400078e0000 */
[----:B------:R-:W-:Y:S01]  /*184f0*/  @P3 IMAD.MOV.U32 R9, RZ, RZ, R2 ;  /* 0x000000ffff093224 */ /* 0x000fe200078e0002 */
[----:B------:R-:W2:Y:S04]  /*18500*/  LDL R0, [R1+0x684] ;  /* 0x0006840001007983 */ /* 0x000ea80000100800 */
[----:B------:R-:W2:Y:S01]  /*18510*/  LDL R2, [R1+0x680] ;  /* 0x0006800001027983 */ /* 0x000ea20000100800 */
[----:B------:R-:W-:-:S03]  /*18520*/  ISETP.GT.AND P2, PT, R41, 0x3a, PT ;  /* 0x0000003a2900780c */ /* 0x000fc60003f44270 */
[----:B------:R3:W2:Y:S02]  /*18530*/  @P3 LDG.E.U8 R10, desc[UR24][R8.64] ;  /* 0x00000018080a3981 */ /* 0x0006a4000c1e1100 */
[----:B---3--:R-:W-:Y:S02]  /*18540*/  @P3 IMAD.MOV.U32 R9, RZ, RZ, R6 ;  /* 0x000000ffff093224 */ /* 0x008fe400078e0006 */
[----:B------:R-:W3:Y:S01]  /*18550*/  LDL R6, [R1+0x688] ;  /* 0x0006880001067983 */ /* 0x000ee20000100800 */
[----:B----4-:R-:W-:-:S03]  /*18560*/  @P3 IMAD.MOV.U32 R8, RZ, RZ, R5 ;  /* 0x000000ffff083224 */ /* 0x010fc600078e0005 */
[----:B------:R-:W4:Y:S04]  /*18570*/  LDL R5, [R1+0x68c] ;  /* 0x00068c0001057983 */ /* 0x000f280000100800 */
[----:B------:R0:W4:Y:S02]  /*18580*/  @P3 LDG.E.U8 R46, desc[UR24][R8.64] ;  /* 0x00000018082e3981 */ /* 0x000124000c1e1100 */
[----:B0-----:R-:W-:Y:S02]  /*18590*/  @P2 IMAD.MOV.U32 R8, RZ, RZ, R3 ;  /* 0x000000ffff082224 */ /* 0x001fe400078e0003 */
[----:B------:R-:W4:Y:S01]  /*185a0*/  LDL R3, [R1+0x694] ;  /* 0x0006940001037983 */ /* 0x000f220000100800 */
[----:B------:R-:W-:Y:S01]  /*185b0*/  ISETP.GT.AND P3, PT, R41, 0x3b, PT ;  /* 0x0000003b2900780c */ /* 0x000fe20003f64270 */
[----:B------:R-:W-:-:S02]  /*185c0*/  @P2 IMAD.MOV.U32 R9, RZ, RZ, R4 ;  /* 0x000000ffff092224 */ /* 0x000fc400078e0004 */
[----:B------:R-:W4:Y:S04]  /*185d0*/  LDL R4, [R1+0x690] ;  /* 0x0006900001047983 */ /* 0x000f280000100800 */
[----:B------:R0:W4:Y:S02]  /*185e0*/  @P2 LDG.E.U8 R62, desc[UR24][R8.64] ;  /* 0x00000018083e2981 */ /* 0x000124000c1e1100 */
[----:B0-----:R-:W-:Y:S02]  /*185f0*/  @P2 IMAD.MOV.U32 R8, RZ, RZ, R7 ;  /* 0x000000ffff082224 */ /* 0x001fe400078e0007 */
[----:B------:R-:W-:Y:S01]  /*18600*/  @P2 IMAD.MOV.U32 R9, RZ, RZ, R47 ;  /* 0x000000ffff092224 */ /* 0x000fe200078e002f */
[----:B------:R-:W-:Y:S01]  /*18610*/  PRMT R75, RZ, 0x7610, R75 ;  /* 0x00007610ff4b7816 */ /* 0x000fe2000000004b */
[----:B------:R-:W4:Y:S04]  /*18620*/  LDL R47, [R1+0x52c] ;  /* 0x00052c00012f7983 */ /* 0x000f280000100800 */
[----:B------:R2:W4:Y:S04]  /*18630*/  @P2 LDG.E.U8 R61, desc[UR24][R8.64] ;  /* 0x00000018083d2981 */ /* 0x000528000c1e1100 */
[----:B------:R-:W4:Y:S01]  /*18640*/  LDL R7, [R1+0x530] ;  /* 0x0005300001077983 */ /* 0x000f220000100800 */
[----:B--2---:R-:W-:-:S02]  /*18650*/  @P3 IMAD.MOV.U32 R8, RZ, RZ, R0 ;  /* 0x000000ffff083224 */ /* 0x004fc400078e0000 */
[----:B------:R-:W-:Y:S01]  /*18660*/  @P3 IMAD.MOV.U32 R9, RZ, RZ, R2 ;  /* 0x000000ffff093224 */ /* 0x000fe200078e0002 */
[----:B------:R-:W2:Y:S04]  /*18670*/  LDL R0, [R1+0x6a0] ;  /* 0x0006a00001007983 */ /* 0x000ea80000100800 */
[----:B------:R-:W2:Y:S01]  /*18680*/  LDL R2, [R1+0x698] ;  /* 0x0006980001027983 */ /* 0x000ea20000100800 */
[----:B------:R-:W-:Y:S02]  /*18690*/  ISETP.GT.AND P2, PT, R41, 0x3c, PT ;  /* 0x0000003c2900780c */ /* 0x000fe40003f44270 */
[----:B------:R-:W-:Y:S01]  /*186a0*/  PRMT R74, RZ, 0x7610, R74 ;  /* 0x00007610ff4a7816 */ /* 0x000fe2000000004a */
[----:B------:R3:W2:Y:S01]  /*186b0*/  @P3 LDG.E.U8 R75, desc[UR24][R8.64] ;  /* 0x00000018084b3981 */ /* 0x0006a2000c1e1100 */
[----:B------:R-:W-:Y:S01]  /*186c0*/  PRMT R72, RZ, 0x7610, R72 ;  /* 0x00007610ff487816 */ /* 0x000fe20000000048 */
[----:B---3--:R-:W-:-:S02]  /*186d0*/  @P3 IMAD.MOV.U32 R9, RZ, RZ, R6 ;  /* 0x000000ffff093224 */ /* 0x008fc400078e0006 */
[----:B------:R-:W3:Y:S01]  /*186e0*/  LDL R6, [R1+0x534] ;  /* 0x0005340001067983 */ /* 0x000ee20000100800 */
[----:B----4-:R-:W-:-:S03]  /*186f0*/  @P3 IMAD.MOV.U32 R8, RZ, RZ, R5 ;  /* 0x000000ffff083224 */ /* 0x010fc600078e0005 */
[----:B------:R-:W4:Y:S04]  /*18700*/  LDL R5, [R1+0x538] ;  /* 0x0005380001057983 */ /* 0x000f280000100800 */
[----:B------:R0:W4:Y:S02]  /*18710*/  @P3 LDG.E.U8 R74, desc[UR24][R8.64] ;  /* 0x00000018084a3981 */ /* 0x000124000c1e1100 */
[----:B0-----:R-:W-:Y:S02]  /*18720*/  @P2 IMAD.MOV.U32 R8, RZ, RZ, R3 ;  /* 0x000000ffff082224 */ /* 0x001fe400078e0003 */
[----:B------:R-:W4:Y:S01]  /*18730*/  LDL R3, [R1+0x1cc] ;  /* 0x0001cc0001037983 */ /* 0x000f220000100800 */
[----:B------:R-:W-:-:S03]  /*18740*/  @P2 IMAD.MOV.U32 R9, RZ, RZ, R4 ;  /* 0x000000ffff092224 */ /* 0x000fc600078e0004 */
[----:B------:R-:W4:Y:S04]  /*18750*/  LDL R4, [R1+0x1c8] ;  /* 0x0001c80001047983 */ /* 0x000f280000100800 */
[----:B------:R2:W4:Y:S02]  /*18760*/  @P2 LDG.E.U8 R72, desc[UR24][R8.64] ;  /* 0x0000001808482981 */ /* 0x000524000c1e1100 */
[----:B--2---:R-:W-:Y:S02]  /*18770*/  @P2 IMAD.MOV.U32 R8, RZ, RZ, R0 ;  /* 0x000000ffff082224 */ /* 0x004fe400078e0000 */
[----:B------:R-:W2:Y:S01]  /*18780*/  LDL R0, [R1+0x1d4] ;  /* 0x0001d40001007983 */ /* 0x000ea20000100800 */
[----:B------:R-:W-:-:S03]  /*18790*/  @P2 IMAD.MOV.U32 R9, RZ, RZ, R2 ;  /* 0x000000ffff092224 */ /* 0x000fc600078e0002 */
[----:B------:R-:W2:Y:S01]  /*187a0*/  LDL R2, [R1+0x1d0] ;  /* 0x0001d00001027983 */ /* 0x000ea20000100800 */
[----:B------:R-:W-:Y:S02]  /*187b0*/  ISETP.GT.AND P3, PT, R41, 0x3d, PT ;  /* 0x0000003d2900780c */ /* 0x000fe40003f64270 */
[----:B------:R-:W-:Y:S02]  /*187c0*/  PRMT R70, RZ, 0x7610, R70 ;  /* 0x00007610ff467816 */ /* 0x000fe40000000046 */
[----:B------:R-:W-:-:S04]  /*187d0*/  PRMT R68, RZ, 0x7610, R68 ;  /* 0x00007610ff447816 */ /* 0x000fc80000000044 */
[----:B------:R0:W2:Y:S01]  /*187e0*/  @P2 LDG.E.U8 R70, desc[UR24][R8.64] ;  /* 0x0000001808462981 */ /* 0x0000a2000c1e1100 */
[----:B------:R-:W-:Y:S02]  /*187f0*/  ISETP.GT.AND P2, PT, R41, 0x3e, PT ;  /* 0x0000003e2900780c */ /* 0x000fe40003f44270 */
[----:B------:R-:W-:Y:S02]  /*18800*/  PRMT R66, RZ, 0x7610, R66 ;  /* 0x00007610ff427816 */ /* 0x000fe40000000042 */
[----:B0-----:R-:W-:Y:S02]  /*18810*/  @P3 IMAD.MOV.U32 R8, RZ, RZ, R7 ;  /* 0x000000ffff083224 */ /* 0x001fe400078e0007 */
[----:B------:R-:W-:Y:S01]  /*18820*/  @P3 IMAD.MOV.U32 R9, RZ, RZ, R47 ;  /* 0x000000ffff093224 */ /* 0x000fe200078e002f */
[----:B------:R-:W2:Y:S04]  /*18830*/  LDL R7, [R1+0x1dc] ;  /* 0x0001dc0001077983 */ /* 0x000ea80000100800 */
[----:B------:R3:W2:Y:S04]  /*18840*/  @P3 LDG.E.U8 R68, desc[UR24][R8.64] ;  /* 0x0000001808443981 */ /* 0x0006a8000c1e1100 */
[----:B------:R-:W2:Y:S01]  /*18850*/  LDL R47, [R1+0x1d8] ;  /* 0x0001d800012f7983 */ /* 0x000ea20000100800 */
[----:B------:R-:W-:-:S02]  /*18860*/  PRMT R64, RZ, 0x7610, R64 ;  /* 0x00007610ff407816 */ /* 0x000fc40000000040 */
[----:B------:R-:W-:Y:S01]  /*18870*/  PRMT R63, RZ, 0x7610, R63 ;  /* 0x00007610ff3f7816 */ /* 0x000fe2000000003f */
[----:B---3--:R-:W-:Y:S02]  /*18880*/  @P3 IMAD.MOV.U32 R9, RZ, RZ, R6 ;  /* 0x000000ffff093224 */ /* 0x008fe400078e0006 */
[----:B------:R-:W3:Y:S01]  /*18890*/  LDL R6, [R1+0x1e0] ;  /* 0x0001e00001067983 */ /* 0x000ee20000100800 */
[----:B----4-:R-:W-:-:S03]  /*188a0*/  @P3 IMAD.MOV.U32 R8, RZ, RZ, R5 ;  /* 0x000000ffff083224 */ /* 0x010fc600078e0005 */
[----:B------:R-:W4:Y:S04]  /*188b0*/  LDL R5, [R1+0x1e4] ;  /* 0x0001e40001057983 */ /* 0x000f280000100800 */
[----:B------:R0:W4:Y:S02]  /*188c0*/  @P3 LDG.E.U8 R66, desc[UR24][R8.64] ;  /* 0x0000001808423981 */ /* 0x000124000c1e1100 */
[----:B0-----:R-:W-:Y:S02]  /*188d0*/  @P2 IMAD.MOV.U32 R8, RZ, RZ, R3 ;  /* 0x000000ffff082224 */ /* 0x001fe400078e0003 */
[----:B------:R-:W0:Y:S01]  /*188e0*/  S2R R3, SR_TID.X ;  /* 0x0000000000037919 */ /* 0x000e220000002100 */
[----:B------:R-:W-:Y:S02]  /*188f0*/  @P2 IMAD.MOV.U32 R9, RZ, RZ, R4 ;  /* 0x000000ffff092224 */ /* 0x000fe400078e0004 */
[----:B------:R-:W4:Y:S04]  /*18900*/  LDL R4, [R1+0x1e8] ;  /* 0x0001e80001047983 */ /* 0x000f280000100800 */
[----:B------:R2:W4:Y:S02]  /*18910*/  @P2 LDG.E.U8 R64, desc[UR24][R8.64] ;  /* 0x0000001808402981 */ /* 0x000524000c1e1100 */
[----:B--2---:R-:W-:Y:S01]  /*18920*/  @P2 IMAD.MOV.U32 R8, RZ, RZ, R0 ;  /* 0x000000ffff082224 */ /* 0x004fe200078e0000 */
[----:B0-----:R-:W-:-:S02]  /*18930*/  LOP3.LUT R0, R3, 0x3f, RZ, 0xc0, !PT ;  /* 0x0000003f03007812 */ /* 0x001fc400078ec0ff */
[----:B------:R-:W2:Y:S01]  /*18940*/  LDL R3, [R1+0x1ec] ;  /* 0x0001ec0001037983 */ /* 0x000ea20000100800 */
[----:B------:R-:W-:-:S03]  /*18950*/  @P2 IMAD.MOV.U32 R9, RZ, RZ, R2 ;  /* 0x000000ffff092224 */ /* 0x000fc600078e0002 */
[----:B------:R-:W2:Y:S04]  /*18960*/  LDL R2, [R1+0x224] ;  /* 0x0002240001027983 */ /* 0x000ea80000100800 */
[----:B------:R0:W2:Y:S01]  /*18970*/  @P2 LDG.E.U8 R63, desc[UR24][R8.64] ;  /* 0x00000018083f2981 */ /* 0x0000a2000c1e1100 */
[----:B------:R-:W-:-:S03]  /*18980*/  ISETP.GE.AND P2, PT, R0, R41, PT ;  /* 0x000000290000720c */ /* 0x000fc60003f46270 */
[----:B------:R-:W2:Y:S01]  /*18990*/  LDL R0, [R1+0x228] ;  /* 0x0002280001007983 */ /* 0x000ea20000100800 */
[----:B------:R-:W-:Y:S02]  /*189a0*/  ISETP.GT.AND P3, PT, R41, 0x3f, PT ;  /* 0x0000003f2900780c */ /* 0x000fe40003f64270 */
[----:B------:R-:W-:Y:S02]  /*189b0*/  PRMT R60, RZ, 0x7610, R60 ;  /* 0x00007610ff3c7816 */ /* 0x000fe4000000003c */
[----:B------:R-:W-:-:S09]  /*189c0*/  PRMT R59, RZ, 0x7610, R59 ;  /* 0x00007610ff3b7816 */ /* 0x000fd2000000003b */
[----:B0-----:R-:W-:Y:S02]  /*189d0*/  @P3 IMAD.MOV.U32 R8, RZ, RZ, R7 ;  /* 0x000000ffff083224 */ /* 0x001fe400078e0007 */
[----:B------:R-:W2:Y:S01]  /*189e0*/  LDL R7, [R1+0x264] ;  /* 0x0002640001077983 */ /* 0x000ea20000100800 */
[----:B------:R-:W-:Y:S01]  /*189f0*/  @P3 IMAD.MOV.U32 R9, RZ, RZ, R47 ;  /* 0x000000ffff093224 */ /* 0x000fe200078e002f */
[----:B------:R-:W-:Y:S02]  /*18a00*/  PRMT R58, RZ, 0x7610, R58 ;  /* 0x00007610ff3a7816 */ /* 0x000fe4000000003a */
[----:B------:R-:W2:Y:S04]  /*18a10*/  LDL R47, [R1+0x2a4] ;  /* 0x0002a400012f7983 */ /* 0x000ea80000100800 */
[----:B------:R3:W2:Y:S02]  /*18a20*/  @P3 LDG.E.U8 R60, desc[UR24][R8.64] ;  /* 0x00000018083c3981 */ /* 0x0006a4000c1e1100 */
[----:B---3--:R-:W-:-:S02]  /*18a30*/  @P3 IMAD.MOV.U32 R9, RZ, RZ, R6 ;  /* 0x000000ffff093224 */ /* 0x008fc400078e0006 */
[----:B------:R-:W3:Y:S01]  /*18a40*/  LDL R6, [R1+0x268] ;  /* 0x0002680001067983 */ /* 0x000ee20000100800 */
[----:B----4-:R-:W-:-:S03]  /*18a50*/  @P3 IMAD.MOV.U32 R8, RZ, RZ, R5 ;  /* 0x000000ffff083224 */ /* 0x010fc600078e0005 */
[----:B------:R-:W4:Y:S04]  /*18a60*/  LDL R5, [R1+0x284] ;  /* 0x0002840001057983 */ /* 0x000f280000100800 */
[----:B------:R0:W4:Y:S02]  /*18a70*/  @P3 LDG.E.U8 R59, desc[UR24][R8.64] ;  /* 0x00000018083b3981 */ /* 0x000124000c1e1100 */
[----:B0-----:R-:W-:Y:S02]  /*18a80*/  @!P2 IMAD.MOV.U32 R9, RZ, RZ, R4 ;  /* 0x000000ffff09a224 */ /* 0x001fe400078e0004 */
[----:B------:R-:W4:Y:S01]  /*18a90*/  LDL R4, [R1+0x288] ;  /* 0x0002880001047983 */ /* 0x000f220000100800 */
[----:B--2---:R-:W-:Y:S01]  /*18aa0*/  @!P2 IMAD.MOV.U32 R8, RZ, RZ, R3 ;  /* 0x000000ffff08a224 */ /* 0x004fe200078e0003 */
[----:B------:R-:W-:Y:S06]  /*18ab0*/  BAR.SYNC.DEFER_BLOCKING 0x0 ;  /* 0x0000000000007b1d */ /* 0x000fec0000010000 */
[----:B------:R-:W2:Y:S04]  /*18ac0*/  LDL R3, [R1+0x2a8] ;  /* 0x0002a80001037983 */ /* 0x000ea80000100800 */
[----:B------:R0:W2:Y:S02]  /*18ad0*/  @!P2 LDG.E.U8 R58, desc[UR24][R8.64] ;  /* 0x00000018083aa981 */ /* 0x0000a4000c1e1100 */
[----:B0-----:R-:W-:-:S02]  /*18ae0*/  @!P2 IMAD.MOV.U32 R8, RZ, RZ, R0 ;  /* 0x000000ffff08a224 */ /* 0x001fc400078e0000 */
[----:B------:R-:W-:Y:S01]  /*18af0*/  @!P2 IMAD.MOV.U32 R9, RZ, RZ, R2 ;  /* 0x000000ffff09a224 */ /* 0x000fe200078e0002 */
[----:B------:R-:W2:Y:S04]  /*18b00*/  LDL R0, [R1+0x2c8] ;  /* 0x0002c80001007983 */ /* 0x000ea80000100800 */
[----:B------:R-:W2:Y:S01]  /*18b10*/  LDL R2, [R1+0x2c4] ;  /* 0x0002c40001027983 */ /* 0x000ea20000100800 */
[----:B------:R-:W-:Y:S02]  /*18b20*/  PRMT R57, RZ, 0x7610, R57 ;  /* 0x00007610ff397816 */ /* 0x000fe40000000039 */
[----:B------:R-:W-:-:S04]  /*18b30*/  PRMT R56, RZ, 0x7610, R56 ;  /* 0x00007610ff387816 */ /* 0x000fc80000000038 */
[----:B------:R0:W2:Y:S02]  /*18b40*/  @!P2 LDG.E.U8 R57, desc[UR24][R8.64] ;  /* 0x000000180839a981 */ /* 0x0000a4000c1e1100 */
[----:B0-----:R-:W-:Y:S02]  /*18b50*/  @!P2 IMAD.MOV.U32 R8, RZ, RZ, R84 ;  /* 0x000000ffff08a224 */ /* 0x001fe400078e0054 */
[----:B------:R-:W-:Y:S01]  /*18b60*/  @!P2 IMAD.MOV.U32 R9, RZ, RZ, R86 ;  /* 0x000000ffff09a224 */ /* 0x000fe200078e0056 */
[----:B------:R-:W-:Y:S01]  /*18b70*/  PRMT R45, RZ, 0x7610, R45 ;  /* 0x00007610ff2d7816 */ /* 0x000fe2000000002d */
[----:B------:R-:W2:Y:S04]  /*18b80*/  LDL R84, [R1+0x364] ;  /* 0x0003640001547983 */ /* 0x000ea80000100800 */
[----:B------:R0:W2:Y:S01]  /*18b90*/  @!P2 LDG.E.U8 R56, desc[UR24][R8.64] ;  /* 0x000000180838a981 */ /* 0x0000a2000c1e1100 */
[----:B------:R-:W-:-:S02]  /*18ba0*/  PRMT R44, RZ, 0x7610, R44 ;  /* 0x00007610ff2c7816 */ /* 0x000fc4000000002c */
[----:B------:R-:W-:Y:S02]  /*18bb0*/  PRMT R43, RZ, 0x7610, R43 ;  /* 0x00007610ff2b7816 */ /* 0x000fe4000000002b */
[----:B------:R-:W-:Y:S01]  /*18bc0*/  PRMT R42, RZ, 0x7610, R42 ;  /* 0x00007610ff2a7816 */ /* 0x000fe2000000002a */
[----:B------:R-:W1:Y:S01]  /*18bd0*/  S2R R78, SR_TID.X ;  /* 0x00000000004e7919 */ /* 0x000e620000002100 */
[----:B0-----:R-:W-:Y:S01]  /*18be0*/  @!P2 IMAD.MOV.U32 R9, RZ, RZ, R7 ;  /* 0x000000ffff09a224 */ /* 0x001fe200078e0007 */
[----:B------:R-:W-:Y:S01]  /*18bf0*/  PRMT R41, RZ, 0x7610, R41 ;  /* 0x00007610ff297816 */ /* 0x000fe20000000029 */
[----:B------:R-:W2:Y:S04]  /*18c00*/  LDL R7, [R1+0x2e4] ;  /* 0x0002e40001077983 */ /* 0x000ea80000100800 */
[----:B------:R-:W2:Y:S01]  /*18c10*/  LDL R86, [R1+0x334] ;  /* 0x0003340001567983 */ /* 0x000ea20000100800 */
[----:B---3--:R-:W-:-:S03]  /*18c20*/  @!P2 IMAD.MOV.U32 R8, RZ, RZ, R6 ;  /* 0x000000ffff08a224 */ /* 0x008fc600078e0006 */
[----:B------:R-:W3:Y:S04]  /*18c30*/  LDL R6, [R1+0x2e8] ;  /* 0x0002e80001067983 */ /* 0x000ee80000100800 */
[----:B------:R4:W3:Y:S02]  /*18c40*/  @!P2 LDG.E.U8 R45, desc[UR24][R8.64] ;  /* 0x00000018082da981 */ /* 0x0008e4000c1e1100 */
[----:B----4-:R-:W-:Y:S02]  /*18c50*/  @!P2 IMAD.MOV.U32 R9, RZ, RZ, R5 ;  /* 0x000000ffff09a224 */ /* 0x010fe400078e0005 */
[----:B------:R-:W4:Y:S01]  /*18c60*/  LDL R5, [R1+0x304] ;  /* 0x0003040001057983 */ /* 0x000f220000100800 */
[----:B------:R-:W-:-:S03]  /*18c70*/  @!P2 IMAD.MOV.U32 R8, RZ, RZ, R4 ;  /* 0x000000ffff08a224 */ /* 0x000fc600078e0004 */
[----:B------:R-:W4:Y:S04]  /*18c80*/  LDL R4, [R1+0x308] ;  /* 0x0003080001047983 */ /* 0x000f280000100800 */
[----:B------:R0:W4:Y:S02]  /*18c90*/  @!P2 LDG.E.U8 R44, desc[UR24][R8.64] ;  /* 0x00000018082ca981 */ /* 0x000124000c1e1100 */
[----:B0-----:R-:W-:Y:S02]  /*18ca0*/  @!P2 IMAD.MOV.U32 R9, RZ, RZ, R47 ;  /* 0x000000ffff09a224 */ /* 0x001fe400078e002f */
[----:B--2---:R-:W-:-:S05]  /*18cb0*/  @!P2 IMAD.MOV.U32 R8, RZ, RZ, R3 ;  /* 0x000000ffff08a224 */ /* 0x004fca00078e0003 */
[----:B------:R0:W2:Y:S02]  /*18cc0*/  @!P2 LDG.E.U8 R43, desc[UR24][R8.64] ;  /* 0x00000018082ba981 */ /* 0x0000a4000c1e1100 */
[----:B0-----:R-:W-:Y:S02]  /*18cd0*/  @!P2 IMAD.MOV.U32 R8, RZ, RZ, R0 ;  /* 0x000000ffff08a224 */ /* 0x001fe400078e0000 */
[----:B------:R-:W2:Y:S01]  /*18ce0*/  LDL R0, [R1+0x328] ;  /* 0x0003280001007983 */ /* 0x000ea20000100800 */
[----:B------:R-:W-:-:S03]  /*18cf0*/  @!P2 IMAD.MOV.U32 R9, RZ, RZ, R2 ;  /* 0x000000ffff09a224 */ /* 0x000fc600078e0002 */
[----:B------:R-:W2:Y:S01]  /*18d00*/  LDL R2, [R1+0x324] ;  /* 0x0003240001027983 */ /* 0x000ea20000100800 */
[----:B------:R-:W0:Y:S03]  /*18d10*/  S2R R47, SR_TID.X ;  /* 0x00000000002f7919 */ /* 0x000e260000002100 */
[----:B------:R0:W2:Y:S02]  /*18d20*/  @!P2 LDG.E.U8 R42, desc[UR24][R8.64] ;  /* 0x00000018082aa981 */ /* 0x0000a4000c1e1100 */
[----:B0-----:R-:W-:Y:S02]  /*18d30*/  @!P2 IMAD.MOV.U32 R9, RZ, RZ, R7 ;  /* 0x000000ffff09a224 */ /* 0x001fe400078e0007 */
[----:B------:R-:W2:Y:S01]  /*18d40*/  LDL R7, [R1+0x344] ;  /* 0x0003440001077983 */ /* 0x000ea20000100800 */
[----:B------:R-:W-:-:S03]  /*18d50*/  LOP3.LUT R3, R47, 0x7f, RZ, 0xc0, !PT ;  /* 0x0000007f2f037812 */ /* 0x000fc600078ec0ff */
[----:B------:R-:W2:Y:S04]  /*18d60*/  LDL R47, [R1+0x368] ;  /* 0x00036800012f7983 */ /* 0x000ea80000100800 */
[----:B------:R0:W-:Y:S02]  /*18d70*/  STS.U8 [R3+UR9+0x4000], R40 ;  /* 0x0040002803007988 */ /* 0x0001e40008000009 */
[----:B0-----:R-:W-:Y:S01]  /*18d80*/  PRMT R40, RZ, 0x7610, R40 ;  /* 0x00007610ff287816 */ /* 0x001fe20000000028 */
[----:B---3--:R-:W-:Y:S02]  /*18d90*/  @!P2 IMAD.MOV.U32 R8, RZ, RZ, R6 ;  /* 0x000000ffff08a224 */ /* 0x008fe400078e0006 */
[----:B------:R-:W3:Y:S04]  /*18da0*/  LDL R6, [R1+0x348] ;  /* 0x0003480001067983 */ /* 0x000ee80000100800 */
[----:B------:R4:W3:Y:S02]  /*18db0*/  @!P2 LDG.E.U8 R41, desc[UR24][R8.64] ;  /* 0x000000180829a981 */ /* 0x0008e4000c1e1100 */
[----:B----4-:R-:W-:-:S02]  /*18dc0*/  @!P2 IMAD.MOV.U32 R9, RZ, RZ, R5 ;  /* 0x000000ffff09a224 */ /* 0x010fc400078e0005 */
[----:B------:R-:W4:Y:S01]  /*18dd0*/  LDL R5, [R1+0x384] ;  /* 0x0003840001057983 */ /* 0x000f220000100800 */
[----:B------:R-:W-:-:S03]  /*18de0*/  @!P2 IMAD.MOV.U32 R8, RZ, RZ, R4 ;  /* 0x000000ffff08a224 */ /* 0x000fc600078e0004 */
[----:B------:R-:W4:Y:S04]  /*18df0*/  LDL R4, [R1+0x388] ;  /* 0x0003880001047983 */ /* 0x000f280000100800 */
[----:B------:R2:W4:Y:S02]  /*18e00*/  @!P2 LDG.E.U8 R40, desc[UR24][R8.64] ;  /* 0x000000180828a981 */ /* 0x000524000c1e1100 */
[----:B--2---:R-:W-:Y:S02]  /*18e10*/  @!P2 IMAD.MOV.U32 R8, RZ, RZ, R0 ;  /* 0x000000ffff08a224 */ /* 0x004fe400078e0000 */
[----:B------:R-:W2:Y:S01]  /*18e20*/  LDL R0, [R1+0x3a8] ;  /* 0x0003a80001007983 */ /* 0x000ea20000100800 */
[----:B------:R-:W-:-:S03]  /*18e30*/  @!P2 IMAD.MOV.U32 R9, RZ, RZ, R2 ;  /* 0x000000ffff09a224 */ /* 0x000fc600078e0002 */
[----:B------:R-:W2:Y:S04]  /*18e40*/  LDL R2, [R1+0x3a4] ;  /* 0x0003a40001027983 */ /* 0x000ea80000100800 */
[----:B------:R0:W-:Y:S04]  /*18e50*/  STS.U8 [R3+UR9+0x6000], R39 ;  /* 0x0060002703007988 */ /* 0x0001e80008000009 */
[----:B------:R1:W-:Y:S01]  /*18e60*/  STS.U8 [R3+UR9+0x4400], R38 ;  /* 0x0044002603007988 */ /* 0x0003e20008000009 */
[----:B0-----:R-:W-:Y:S02]  /*18e70*/  PRMT R39, RZ, 0x7610, R39 ;  /* 0x00007610ff277816 */ /* 0x001fe40000000027 */
[----:B-1----:R-:W-:-:S04]  /*18e80*/  PRMT R38, RZ, 0x7610, R38 ;  /* 0x00007610ff267816 */ /* 0x002fc80000000026 */
[----:B------:R0:W2:Y:S04]  /*18e90*/  @!P2 LDG.E.U8 R39, desc[UR24][R8.64] ;  /* 0x000000180827a981 */ /* 0x0000a8000c1e1100 */
[----:B------:R1:W-:Y:S01]  /*18ea0*/  STS.U8 [R3+UR9+0x6400], R37 ;  /* 0x0064002503007988 */ /* 0x0003e20008000009 */
[----:B0-----:R-:W-:-:S03]  /*18eb0*/  @!P2 IMAD.MOV.U32 R9, RZ, RZ, R7 ;  /* 0x000000ffff09a224 */ /* 0x001fc600078e0007 */
[----:B------:R-:W2:Y:S01]  /*18ec0*/  LDL R7, [R1+0x3c4] ;  /* 0x0003c40001077983 */ /* 0x000ea20000100800 */
[----:B-1----:R-:W-:-:S03]  /*18ed0*/  PRMT R37, RZ, 0x7610, R37 ;  /* 0x00007610ff257816 */ /* 0x002fc60000000025 */
[----:B------:R0:W-:Y:S02]  /*18ee0*/  STS.U8 [R3+UR9+0x4800], R36 ;  /* 0x0048002403007988 */ /* 0x0001e40008000009 */
[----:B0-----:R-:W-:Y:S01]  /*18ef0*/  PRMT R36, RZ, 0x7610, R36 ;  /* 0x00007610ff247816 */ /* 0x001fe20000000024 */
[----:B---3--:R-:W-:Y:S02]  /*18f00*/  @!P2 IMAD.MOV.U32 R8, RZ, RZ, R6 ;  /* 0x000000ffff08a224 */ /* 0x008fe400078e0006 */
[----:B------:R-:W3:Y:S04]  /*18f10*/  LDL R6, [R1+0x3c8] ;  /* 0x0003c80001067983 */ /* 0x000ee80000100800 */
[----:B------:R0:W3:Y:S02]  /*18f20*/  @!P2 LDG.E.U8 R38, desc[UR24][R8.64] ;  /* 0x000000180826a981 */ /* 0x0000e4000c1e1100 */
[----:B0-----:R-:W-:-:S02]  /*18f30*/  @!P2 IMAD.MOV.U32 R8, RZ, RZ, R47 ;  /* 0x000000ffff08a224 */ /* 0x001fc400078e002f */
[----:B------:R-:W-:Y:S01]  /*18f40*/  @!P2 IMAD.MOV.U32 R9, RZ, RZ, R84 ;  /* 0x000000ffff09a224 */ /* 0x000fe200078e0054 */
[----:B------:R0:W-:Y:S04]  /*18f50*/  STS.U8 [R3+UR9+0x6800], R35 ;  /* 0x0068002303007988 */ /* 0x0001e80008000009 */
[----:B------:R4:W3:Y:S04]  /*18f60*/  @!P2 LDG.E.U8 R37, desc[UR24][R8.64] ;  /* 0x000000180825a981 */ /* 0x0008e8000c1e1100 */
[----:B------:R-:W3:Y:S04]  /*18f70*/  LDL R84, [R1+0x22c] ;  /* 0x00022c0001547983 */ /* 0x000ee80000100800 */
[----:B------:R-:W3:Y:S01]  /*18f80*/  LDL R47, [R1+0x230] ;  /* 0x00023000012f7983 */ /* 0x000ee20000100800 */
[----:B----4-:R-:W-:-:S02]  /*18f90*/  @!P2 IMAD.MOV.U32 R8, RZ, RZ, R4 ;  /* 0x000000ffff08a224 */ /* 0x010fc400078e0004 */
[----:B------:R-:W-:Y:S01]  /*18fa0*/  @!P2 IMAD.MOV.U32 R9, RZ, RZ, R5 ;  /* 0x000000ffff09a224 */ /* 0x000fe200078e0005 */
[----:B------:R-:W4:Y:S04]  /*18fb0*/  LDL R4, [R1+0x3dc] ;  /* 0x0003dc0001047983 */ /* 0x000f280000100800 */
[----:B------:R-:W4:Y:S04]  /*18fc0*/  LDL R5, [R1+0x200] ;  /* 0x0002000001057983 */ /* 0x000f280000100800 */
[----:B------:R2:W4:Y:S02]  /*18fd0*/  @!P2 LDG.E.U8 R36, desc[UR24][R8.64] ;  /* 0x000000180824a981 */ /* 0x000524000c1e1100 */
[----:B--2---:R-:W-:-:S02]  /*18fe0*/  @!P2 IMAD.MOV.U32 R8, RZ, RZ, R0 ;  /* 0x000000ffff08a224 */ /* 0x004fc400078e0000 */
[----:B------:R-:W2:Y:S01]  /*18ff0*/  LDL R0, [R1+0x210] ;  /* 0x0002100001007983 */ /* 0x000ea20000100800 */
[----:B------:R-:W-:-:S03]  /*19000*/  @!P2 IMAD.MOV.U32 R9, RZ, RZ, R2 ;  /* 0x000000ffff09a224 */ /* 0x000fc600078e0002 */
[----:B------:R-:W2:Y:S01]  /*19010*/  LDL R2, [R1+0x1f0] ;  /* 0x0001f00001027983 */ /* 0x000ea20000100800 */
[----:B0-----:R-:W-:-:S06]  /*19020*/  PRMT R35, RZ, 0x7610, R35 ;  /* 0x00007610ff237816 */ /* 0x001fcc0000000023 */
[----:B------:R0:W2:Y:S04]  /*19030*/  @!P2 LDG.E.U8 R35, desc[UR24][R8.64] ;  /* 0x000000180823a981 */ /* 0x0000a8000c1e1100 */
[----:B------:R1:W-:Y:S02]  /*19040*/  STS.U8 [R3+UR9+0x4c00], R34 ;  /* 0x004c002203007988 */ /* 0x0003e40008000009 */
[----:B-1----:R-:W-:Y:S01]  /*19050*/  PRMT R34, RZ, 0x7610, R34 ;  /* 0x00007610ff227816 */ /* 0x002fe20000000022 */
[----:B0-----:R-:W-:Y:S02]  /*19060*/  @!P2 IMAD.MOV.U32 R9, RZ, RZ, R7 ;  /* 0x000000ffff09a224 */ /* 0x001fe400078e0007 */
[----:B------:R-:W2:Y:S04]  /*19070*/  LDL R7, [R1+0x24c] ;  /* 0x00024c0001077983 */ /* 0x000ea80000100800 */
[----:B------:R0:W-:Y:S02]  /*19080*/  STS.U8 [R3+UR9+0x6c00], R33 ;  /* 0x006c002103007988 */ /* 0x0001e40008000009 */
[----:B0-----:R-:W-:Y:S01]  /*19090*/  PRMT R33, RZ, 0x7610, R33 ;  /* 0x00007610ff217816 */ /* 0x001fe20000000021 */
[----:B---3--:R-:W-:-:S02]  /*190a0*/  @!P2 IMAD.MOV.U32 R8, RZ, RZ, R6 ;  /* 0x000000ffff08a224 */ /* 0x008fc400078e0006 */
[----:B------:R-:W3:Y:S04]  /*190b0*/  LDL R6, [R1+0x250] ;  /* 0x0002500001067983 */ /* 0x000ee80000100800 */
[----:B------:R4:W3:Y:S02]  /*190c0*/  @!P2 LDG.E.U8 R34, desc[UR24][R8.64] ;  /* 0x000000180822a981 */ /* 0x0008e4000c1e1100 */
[----:B----4-:R-:W-:Y:S02]  /*190d0*/  @!P2 IMAD.MOV.U32 R8, RZ, RZ, R4 ;  /* 0x000000ffff08a224 */ /* 0x010fe400078e0004 */
        /* <DEDUP_REMOVED lines=12> */
[----:B------:R0:W2:Y:S02]  /*191a0*/  @!P2 LDG.E.U8 R32, desc[UR24][R8.64] ;  /* 0x000000180820a981 */ /* 0x0000a4000c1e1100 */
[----:B0-----:R-:W-:Y:S02]  /*191b0*/  @!P2 IMAD.MOV.U32 R8, RZ, RZ, R47 ;  /* 0x000000ffff08a224 */ /* 0x001fe400078e002f */
[----:B------:R-:W-:Y:S01]  /*191c0*/  @!P2 IMAD.MOV.U32 R9, RZ, RZ, R84 ;  /* 0x000000ffff09a224 */ /* 0x000fe200078e0054 */
[----:B------:R0:W-:Y:S04]  /*191d0*/  STS.U8 [R3+UR9+0x5400], R30 ;  /* 0x0054001e03007988 */ /* 0x0001e80008000009 */
[----:B------:R1:W2:Y:S04]  /*191e0*/  @!P2 LDG.E.U8 R31, desc[UR24][R8.64] ;  /* 0x00000018081fa981 */ /* 0x0002a8000c1e1100 */
[----:B------:R-:W2:Y:S04]  /*191f0*/  LDL R84, [R1+0x2ec] ;  /* 0x0002ec0001547983 */ /* 0x000ea80000100800 */
[----:B------:R-:W2:Y:S01]  /*19200*/  LDL R47, [R1+0x2f0] ;  /* 0x0002f000012f7983 */ /* 0x000ea20000100800 */
[----:B-1----:R-:W-:-:S03]  /*19210*/  @!P2 IMAD.MOV.U32 R9, RZ, RZ, R7 ;  /* 0x000000ffff09a224 */ /* 0x002fc600078e0007 */
[----:B------:R-:W2:Y:S01]  /*19220*/  LDL R7, [R1+0x2ac] ;  /* 0x0002ac0001077983 */ /* 0x000ea20000100800 */
[----:B0-----:R-:W-:-:S03]  /*19230*/  PRMT R30, RZ, 0x7610, R30 ;  /* 0x00007610ff1e7816 */ /* 0x001fc6000000001e */
        /* <DEDUP_REMOVED lines=14> */
[----:B------:R0:W-:Y:S02]  /*19320*/  STS.U8 [R3+UR9+0x5800], R28 ;  /* 0x0058001c03007988 */ /* 0x0001e40008000009 */
[----:B0-----:R-:W-:Y:S02]  /*19330*/  PRMT R28, RZ, 0x7610, R28 ;  /* 0x00007610ff1c7816 */ /* 0x001fe4000000001c */
[----:B------:R0:W-:Y:S04]  /*19340*/  STS.U8 [R3+UR9+0x7800], R27 ;  /* 0x0078001b03007988 */ /* 0x0001e80008000009 */
[----:B------:R1:W2:Y:S01]  /*19350*/  @!P2 LDG.E.U8 R28, desc[UR24][R8.64] ;  /* 0x00000018081ca981 */ /* 0x0002a2000c1e1100 */
[----:B0-----:R-:W-:-:S03]  /*19360*/  PRMT R27, RZ, 0x7610, R27 ;  /* 0x00007610ff1b7816 */ /* 0x001fc6000000001b */
[----:B------:R0:W-:Y:S04]  /*19370*/  STS.U8 [R3+UR9+0x5c00], R26 ;  /* 0x005c001a03007988 */ /* 0x0001e80008000009 */
[----:B------:R1:W-:Y:S01]  /*19380*/  STS.U8 [R3+UR9+0x7c00], R25 ;  /* 0x007c001903007988 */ /* 0x0003e20008000009 */
[----:B0-----:R-:W-:Y:S01]  /*19390*/  PRMT R26, RZ, 0x7610, R26 ;  /* 0x00007610ff1a7816 */ /* 0x001fe2000000001a */
[----:B-1----:R-:W-:Y:S02]  /*193a0*/  @!P2 IMAD.MOV.U32 R9, RZ, RZ, R7 ;  /* 0x000000ffff09a224 */ /* 0x002fe400078e0007 */
[----:B------:R-:W2:Y:S01]  /*193b0*/  LDL R7, [R1+0x32c] ;  /* 0x00032c0001077983 */ /* 0x000ea20000100800 */
[----:B------:R-:W-:Y:S01]  /*193c0*/  PRMT R25, RZ, 0x7610, R25 ;  /* 0x00007610ff197816 */ /* 0x000fe20000000019 */
        /* <DEDUP_REMOVED lines=9> */
[----:B------:R-:W-:Y:S01]  /*19460*/  @!P2 IMAD.MOV.U32 R9, RZ, RZ, R84 ;  /* 0x000000ffff09a224 */ /* 0x000fe200078e0054 */
[----:B------:R-:W-:Y:S01]  /*19470*/  LOP3.LUT R78, R78, 0x7f, RZ, 0xc0, !PT ;  /* 0x0000007f4e4e7812 */ /* 0x000fe200078ec0ff */
[----:B------:R-:W4:Y:S04]  /*19480*/  LDL R84, [R1+0x3ac] ;  /* 0x0003ac0001547983 */ /* 0x000f280000100800 */
[----:B------:R2:W4:Y:S04]  /*19490*/  @!P2 LDG.E.U8 R25, desc[UR24][R8.64] ;  /* 0x000000180819a981 */ /* 0x000528000c1e1100 */
[----:B------:R-:W4:Y:S01]  /*194a0*/  LDL R47, [R1+0x3b0] ;  /* 0x0003b000012f7983 */ /* 0x000f220000100800 */
[----:B--2---:R-:W-:-:S03]  /*194b0*/  @!P2 IMAD.MOV.U32 R8, RZ, RZ, R0 ;  /* 0x000000ffff08a224 */ /* 0x004fc600078e0000 */
[----:B------:R-:W2:Y:S01]  /*194c0*/  LDL R0, [R1+0x370] ;  /* 0x0003700001007983 */ /* 0x000ea20000100800 */
[----:B------:R-:W-:-:S03]  /*194d0*/  @!P2 IMAD.MOV.U32 R9, RZ, RZ, R2 ;  /* 0x000000ffff09a224 */ /* 0x000fc600078e0002 */
[----:B------:R-:W2:Y:S01]  /*194e0*/  LDL R2, [R1+0x36c] ;  /* 0x00036c0001027983 */ /* 0x000ea20000100800 */
[----:B------:R-:W-:-:S05]  /*194f0*/  LOP3.LUT R78, R78, 0x10, RZ, 0x3c, !PT ;  /* 0x000000104e4e7812 */ /* 0x000fca00078e3cff */
[----:B------:R0:W-:Y:S02]  /*19500*/  STS.U8 [R78+UR9+0x4080], R24 ;  /* 0x004080184e007988 */ /* 0x0001e40008000009 */
[----:B0-----:R-:W-:Y:S02]  /*19510*/  PRMT R24, RZ, 0x7610, R24 ;  /* 0x00007610ff187816 */ /* 0x001fe40000000018 */
[----:B------:R0:W-:Y:S04]  /*19520*/  STS.U8 [R78+UR9+0x6080], R23 ;  /* 0x006080174e007988 */ /* 0x0001e80008000009 */
[----:B------:R1:W2:Y:S01]  /*19530*/  @!P2 LDG.E.U8 R24, desc[UR24][R8.64] ;  /* 0x000000180818a981 */ /* 0x0002a2000c1e1100 */
[----:B0-----:R-:W-:-:S03]  /*19540*/  PRMT R23, RZ, 0x7610, R23 ;  /* 0x00007610ff177816 */ /* 0x001fc60000000017 */
[----:B------:R0:W-:Y:S01]  /*19550*/  STS.U8 [R78+UR9+0x4480], R22 ;  /* 0x004480164e007988 */ /* 0x0001e20008000009 */
[----:B-1----:R-:W-:-:S03]  /*19560*/  @!P2 IMAD.MOV.U32 R9, RZ, RZ, R7 ;  /* 0x000000ffff09a224 */ /* 0x002fc600078e0007 */
[----:B------:R-:W2:Y:S01]  /*19570*/  LDL R7, [R1+0x38c] ;  /* 0x00038c0001077983 */ /* 0x000ea20000100800 */
        /* <DEDUP_REMOVED lines=27> */
[----:B0-----:R-:W-:Y:S02]  /*19730*/  @!P2 IMAD.MOV.U32 R8, RZ, RZ, R47 ;  /* 0x000000ffff08a224 */ /* 0x001fe400078e002f */
[----:B------:R-:W-:Y:S01]  /*19740*/  @!P2 IMAD.MOV.U32 R9, RZ, RZ, R84 ;  /* 0x000000ffff09a224 */ /* 0x000fe200078e0054 */
[----:B------:R0:W-:Y:S04]  /*19750*/  STS.U8 [R78+UR9+0x6c80], R17 ;  /* 0x006c80114e007988 */ /* 0x0001e80008000009 */
[----:B------:R4:W3:Y:S04]  /*19760*/  @!P2 LDG.E.U8 R19, desc[UR24][R8.64] ;  /* 0x000000180813a981 */ /* 0x0008e8000c1e1100 */
[----:B------:R-:W3:Y:S04]  /*19770*/  LDL R84, [R1+0x274] ;  /* 0x0002740001547983 */ /* 0x000ee80000100800 */
[----:B------:R-:W3:Y:S01]  /*19780*/  LDL R47, [R1+0x278] ;  /* 0x00027800012f7983 */ /* 0x000ee20000100800 */
[----:B----4-:R-:W-:-:S03]  /*19790*/  @!P2 IMAD.MOV.U32 R8, RZ, RZ, R4 ;  /* 0x000000ffff08a224 */ /* 0x010fc600078e0004 */
[----:B------:R-:W4:Y:S01]  /*197a0*/  LDL R4, [R1+0x238] ;  /* 0x0002380001047983 */ /* 0x000f220000100800 */
[----:B------:R-:W-:-:S03]  /*197b0*/  @!P2 IMAD.MOV.U32 R9, RZ, RZ, R5 ;  /* 0x000000ffff09a224 */ /* 0x000fc600078e0005 */
[----:B------:R-:W4:Y:S04]  /*197c0*/  LDL R5, [R1+0x234] ;  /* 0x0002340001057983 */ /* 0x000f280000100800 */
[----:B------:R2:W4:Y:S02]  /*197d0*/  @!P2 LDG.E.U8 R18, desc[UR24][R8.64] ;  /* 0x000000180812a981 */ /* 0x000524000c1e1100 */
[----:B--2---:R-:W-:Y:S02]  /*197e0*/  @!P2 IMAD.MOV.U32 R8, RZ, RZ, R0 ;  /* 0x000000ffff08a224 */ /* 0x004fe400078e0000 */
[----:B------:R-:W2:Y:S01]  /*197f0*/  LDL R0, [R1+0x258] ;  /* 0x0002580001007983 */ /* 0x000ea20000100800 */
[----:B------:R-:W-:-:S03]  /*19800*/  @!P2 IMAD.MOV.U32 R9, RZ, RZ, R2 ;  /* 0x000000ffff09a224 */ /* 0x000fc600078e0002 */
[----:B------:R-:W2:Y:S01]  /*19810*/  LDL R2, [R1+0x254] ;  /* 0x0002540001027983 */ /* 0x000ea20000100800 */
[----:B0-----:R-:W-:-:S03]  /*19820*/  PRMT R17, RZ, 0x7610, R17 ;  /* 0x00007610ff117816 */ /* 0x001fc60000000011 */
[----:B------:R0:W-:Y:S04]  /*19830*/  STS.U8 [R78+UR9+0x5080], R16 ;  /* 0x005080104e007988 */ /* 0x0001e80008000009 */
[----:B------:R1:W2:Y:S01]  /*19840*/  @!P2 LDG.E.U8 R17, desc[UR24][R8.64] ;  /* 0x000000180811a981 */ /* 0x0002a2000c1e1100 */
[----:B0-----:R-:W-:-:S03]  /*19850*/  PRMT R16, RZ, 0x7610, R16 ;  /* 0x00007610ff107816 */ /* 0x001fc60000000010 */
[----:B------:R0:W-:Y:S02]  /*19860*/  STS.U8 [R78+UR9+0x7080], R15 ;  /* 0x0070800f4e007988 */ /* 0x0001e40008000009 */
[----:B0-----:R-:W-:Y:S01]  /*19870*/  PRMT R15, RZ, 0x7610, R15 ;  /* 0x00007610ff0f7816 */ /* 0x001fe2000000000f */
[----:B-1----:R-:W-:Y:S02]  /*19880*/  @!P2 IMAD.MOV.U32 R9, RZ, RZ, R7 ;  /* 0x000000ffff09a224 */ /* 0x002fe400078e0007 */
        /* <DEDUP_REMOVED lines=19> */
[----:B0-----:R-:W-:Y:S02]  /*199c0*/  @!P2 IMAD.MOV.U32 R8, RZ, RZ, R47 ;  /* 0x000000ffff08a224 */ /* 0x001fe400078e002f */
[----:B------:R-:W-:Y:S01]  /*199d0*/  @!P2 IMAD.MOV.U32 R9, RZ, RZ, R84 ;  /* 0x000000ffff09a224 */ /* 0x000fe200078e0054 */
[----:B-1----:R-:W-:Y:S01]  /*199e0*/  PRMT R12, RZ, 0x7610, R12 ;  /* 0x00007610ff0c7816 */ /* 0x002fe2000000000c */
[----:B------:R0:W-:Y:S04]  /*199f0*/  STS.U8 [R78+UR9+0x7880], R11 ;  /* 0x0078800b4e007988 */ /* 0x0001e80008000009 */
[----:B------:R1:W2:Y:S04]  /*19a00*/  @!P2 LDG.E.U8 R13, desc[UR24][R8.64] ;  /* 0x00000018080da981 */ /* 0x0002a8000c1e1100 */
[----:B------:R-:W2:Y:S01]  /*19a10*/  LDL R84, [R1+0x338] ;  /* 0x0003380001547983 */ /* 0x000ea20000100800 */
        /* <DEDUP_REMOVED lines=15> */
[----:B------:R-:W0:Y:S03]  /*19b10*/  S2R R77, SR_TID.X ;  /* 0x00000000004d7919 */ /* 0x000e260000002100 */
[----:B------:R1:W-:Y:S02]  /*19b20*/  STS.U8 [R78+UR9+0x5c80], R10 ;  /* 0x005c800a4e007988 */ /* 0x0003e40008000009 */
[----:B-1----:R-:W-:Y:S02]  /*19b30*/  PRMT R10, RZ, 0x7610, R10 ;  /* 0x00007610ff0a7816 */ /* 0x002fe4000000000a */
[----:B------:R1:W-:Y:S04]  /*19b40*/  STS.U8 [R78+UR9+0x7c80], R46 ;  /* 0x007c802e4e007988 */ /* 0x0003e80008000009 */
[----:B------:R0:W2:Y:S04]  /*19b50*/  @!P2 LDG.E.U8 R10, desc[UR24][R8.64] ;  /* 0x00000018080aa981 */ /* 0x0000a8000c1e1100 */
[----:B-1----:R-:W2:Y:S01]  /*19b60*/  LDL R78, [R1+0x3e4] ;  /* 0x0003e400014e7983 */ /* 0x002ea20000100800 */
[----:B0-----:R-:W-:-:S02]  /*19b70*/  PRMT R9, RZ, 0x7610, R9 ;  /* 0x00007610ff097816 */ /* 0x001fc40000000009 */
[----:B------:R-:W-:Y:S02]  /*19b80*/  LOP3.LUT R77, R77, 0x7f, RZ, 0xc0, !PT ;  /* 0x0000007f4d4d7812 */ /* 0x000fe400078ec0ff */
[----:B------:R-:W-:Y:S02]  /*19b90*/  PRMT R8, RZ, 0x7610, R8 ;  /* 0x00007610ff087816 */ /* 0x000fe40000000008 */
[----:B------:R-:W-:Y:S01]  /*19ba0*/  LOP3.LUT R77, R77, 0x20, RZ, 0x3c, !PT ;  /* 0x000000204d4d7812 */ /* 0x000fe200078e3cff */
[----:B------:R-:W-:Y:S02]  /*19bb0*/  @!P2 IMAD.MOV.U32 R47, RZ, RZ, R7 ;  /* 0x000000ffff2fa224 */ /* 0x000fe400078e0007 */
        /* <DEDUP_REMOVED lines=13> */
[----:B------:R0:W-:Y:S04]  /*19c90*/  STS.U8 [R77+UR9+0x4500], R49 ;  /* 0x004500314d007988 */ /* 0x0001e80008000009 */
[----:B------:R2:W4:Y:S04]  /*19ca0*/  @!P2 LDG.E.U8 R48, desc[UR24][R46.64] ;  /* 0x000000182e30a981 */ /* 0x000528000c1e1100 */
[----:B------:R1:W-:Y:S04]  /*19cb0*/  STS.U8 [R77+UR9+0x6500], R53 ;  /* 0x006500354d007988 */ /* 0x0003e80008000009 */
[----:B------:R-:W4:Y:S01]  /*19cc0*/  LDL R84, [R1+0x208] ;  /* 0x0002080001547983 */ /* 0x000f220000100800 */
[----:B--2---:R-:W-:-:S03]  /*19cd0*/  @!P2 IMAD.MOV.U32 R46, RZ, RZ, R0 ;  /* 0x000000ffff2ea224 */ /* 0x004fc600078e0000 */
[----:B------:R-:W2:Y:S01]  /*19ce0*/  LDL R0, [R1+0x3b8] ;  /* 0x0003b80001007983 */ /* 0x000ea20000100800 */
[----:B------:R-:W-:-:S03]  /*19cf0*/  @!P2 IMAD.MOV.U32 R47, RZ, RZ, R2 ;  /* 0x000000ffff2fa224 */ /* 0x000fc600078e0002 */
[----:B------:R-:W2:Y:S01]  /*19d00*/  LDL R2, [R1+0x3b4] ;  /* 0x0003b40001027983 */ /* 0x000ea20000100800 */
[----:B0-----:R-:W-:-:S06]  /*19d10*/  PRMT R49, RZ, 0x7610, R49 ;  /* 0x00007610ff317816 */ /* 0x001fcc0000000031 */
[----:B------:R0:W2:Y:S01]  /*19d20*/  @!P2 LDG.E.U8 R49, desc[UR24][R46.64] ;  /* 0x000000182e31a981 */ /* 0x0000a2000c1e1100 */
[----:B-1----:R-:W-:-:S03]  /*19d30*/  PRMT R53, RZ, 0x7610, R53 ;  /* 0x00007610ff357816 */ /* 0x002fc60000000035 */
[----:B------:R1:W-:Y:S02]  /*19d40*/  STS.U8 [R77+UR9+0x4900], R52 ;  /* 0x004900344d007988 */ /* 0x0003e40008000009 */
[----:B-1----:R-:W-:Y:S01]  /*19d50*/  PRMT R52, RZ, 0x7610, R52 ;  /* 0x00007610ff347816 */ /* 0x002fe20000000034 */
[----:B0-----:R-:W-:Y:S02]  /*19d60*/  @!P2 IMAD.MOV.U32 R47, RZ, RZ, R7 ;  /* 0x000000ffff2fa224 */ /* 0x001fe400078e0007 */
        /* <DEDUP_REMOVED lines=18> */
[----:B------:R1:W-:Y:S04]  /*19e90*/  STS.U8 [R77+UR9+0x4100], R54 ;  /* 0x004100364d007988 */ /* 0x0003e80008000009 */
[----:B------:R0:W-:Y:S01]  /*19ea0*/  STS.U8 [R77+UR9+0x6d00], R55 ;  /* 0x006d00374d007988 */ /* 0x0001e20008000009 */
[----:B-1----:R-:W-:Y:S02]  /*19eb0*/  PRMT R54, RZ, 0x7610, R54 ;  /* 0x00007610ff367816 */ /* 0x002fe40000000036 */
[----:B0-----:R-:W-:Y:S01]  /*19ec0*/  PRMT R55, RZ, 0x7610, R55 ;  /* 0x00007610ff377816 */ /* 0x001fe20000000037 */
[----:B------:R-:W-:-:S02]  /*19ed0*/  @!P2 IMAD.MOV.U32 R47, RZ, RZ, R7 ;  /* 0x000000ffff2fa224 */ /* 0x000fc400078e0007 */
[----:B------:R-:W2:Y:S01]  /*19ee0*/  LDL R7, [R1+0x25c] ;  /* 0x00025c0001077983 */ /* 0x000ea20000100800 */
[----:B---3--:R-:W-:-:S03]  /*19ef0*/  @!P2 IMAD.MOV.U32 R46, RZ, RZ, R6 ;  /* 0x000000ffff2ea224 */ /* 0x008fc600078e0006 */
[----:B------:R-:W3:Y:S04]  /*19f00*/  LDL R6, [R1+0x260] ;  /* 0x0002600001067983 */ /* 0x000ee80000100800 */
[----:B------:R0:W3:Y:S02]  /*19f10*/  @!P2 LDG.E.U8 R50, desc[UR24][R46.64] ;  /* 0x000000182e32a981 */ /* 0x0000e4000c1e1100 */
[----:B0-----:R-:W-:Y:S02]  /*19f20*/  @!P2 IMAD.MOV.U32 R46, RZ, RZ, R78 ;  /* 0x000000ffff2ea224 */ /* 0x001fe400078e004e */
[----:B------:R-:W-:-:S05]  /*19f30*/  @!P2 IMAD.MOV.U32 R47, RZ, RZ, R84 ;  /* 0x000000ffff2fa224 */ /* 0x000fca00078e0054 */
        /* <DEDUP_REMOVED lines=18> */
[----:B------:R-:W2:Y:S01]  /*1a060*/  LDL R7, [R1+0x2bc] ;  /* 0x0002bc0001077983 */ /* 0x000ea20000100800 */
[----:B---3--:R-:W-:-:S03]  /*1a070*/  @!P2 IMAD.MOV.U32 R46, RZ, RZ, R6 ;  /* 0x000000ffff2ea224 */ /* 0x008fc600078e0006 */
[----:B------:R-:W3:Y:S04]  /*1a080*/  LDL R6, [R1+0x2c0] ;  /* 0x0002c00001067983 */ /* 0x000ee80000100800 */
[----:B------:R4:W3:Y:S04]  /*1a090*/  @!P2 LDG.E.U8 R67, desc[UR24][R46.64] ;  /* 0x000000182e43a981 */ /* 0x0008e8000c1e1100 */
[----:B------:R-:W3:Y:S04]  /*1a0a0*/  LDL.LU R92, [R1+0x6ac] ;  /* 0x0006ac00015c7983 */ /* 0x000ee80000300800 */
[----:B------:R-:W3:Y:S04]  /*1a0b0*/  LDL R78, [R1+0x320] ;  /* 0x00032000014e7983 */ /* 0x000ee80000100800 */
[----:B------:R0:W-:Y:S04]  /*1a0c0*/  STS.U8 [R77+UR9+0x5900], R71 ;  /* 0x005900474d007988 */ /* 0x0001e80008000009 */
        /* <DEDUP_REMOVED lines=14> */
[----:B------:R0:W-:Y:S04]  /*1a1b0*/  STS.U8 [R77+UR9+0x5d00], R62 ;  /* 0x005d003e4d007988 */ /* 0x0001e80008000009 */
[----:B------:R1:W-:Y:S01]  /*1a1c0*/  STS.U8 [R77+UR9+0x7d00], R61 ;  /* 0x007d003d4d007988 */ /* 0x0003e20008000009 */
[----:B0-----:R-:W-:Y:S02]  /*1a1d0*/  PRMT R62, RZ, 0x7610, R62 ;  /* 0x00007610ff3e7816 */ /* 0x001fe4000000003e */
[----:B-1----:R-:W-:Y:S01]  /*1a1e0*/  PRMT R61, RZ, 0x7610, R61 ;  /* 0x00007610ff3d7816 */ /* 0x002fe2000000003d */
[----:B------:R0:W-:Y:S04]  /*1a1f0*/  STS.U8 [R77+UR9+0x7500], R79 ;  /* 0x0075004f4d007988 */ /* 0x0001e80008000009 */
[----:B0-----:R-:W2:Y:S01]  /*1a200*/  LDL R77, [R1+0x3a0] ;  /* 0x0003a000014d7983 */ /* 0x001ea20000100800 */
[----:B------:R-:W-:-:S03]  /*1a210*/  @!P2 IMAD.MOV.U32 R47, RZ, RZ, R7 ;  /* 0x000000ffff2fa224 */ /* 0x000fc600078e0007 */
        /* <DEDUP_REMOVED lines=13> */
[----:B------:R0:W2:Y:S02]  /*1a2f0*/  @!P2 LDG.E.U8 R61, desc[UR24][R46.64] ;  /* 0x000000182e3da981 */ /* 0x0000a4000c1e1100 */
[----:B0-----:R-:W-:Y:S02]  /*1a300*/  @!P2 IMAD.MOV.U32 R46, RZ, RZ, R78 ;  /* 0x000000ffff2ea224 */ /* 0x001fe400078e004e */
[----:B------:R-:W2:Y:S01]  /*1a310*/  LDL R78, [R1+0x39c] ;  /* 0x00039c00014e7983 */ /* 0x000ea20000100800 */
[----:B------:R-:W0:Y:S01]  /*1a320*/  S2R R76, SR_TID.X ;  /* 0x00000000004c7919 */ /* 0x000e220000002100 */
[----:B------:R-:W-:Y:S01]  /*1a330*/  PRMT R79, RZ, 0x7610, R79 ;  /* 0x00007610ff4f7816 */ /* 0x000fe2000000004f */
[----:B------:R-:W-:-:S05]  /*1a340*/  @!P2 IMAD.MOV.U32 R47, RZ, RZ, R84 ;  /* 0x000000ffff2fa224 */ /* 0x000fca00078e0054 */
[----:B------:R1:W2:Y:S01]  /*1a350*/  @!P2 LDG.E.U8 R79, desc[UR24][R46.64] ;  /* 0x000000182e4fa981 */ /* 0x0002a2000c1e1100 */
[----:B0-----:R-:W-:-:S04]  /*1a360*/  LOP3.LUT R76, R76, 0x7f, RZ, 0xc0, !PT ;  /* 0x0000007f4c4c7812 */ /* 0x001fc800078ec0ff */
[----:B------:R-:W-:Y:S01]  /*1a370*/  LOP3.LUT R76, R76, 0x30, RZ, 0x3c, !PT ;  /* 0x000000304c4c7812 */ /* 0x000fe200078e3cff */
[----:B-1----:R-:W-:Y:S02]  /*1a380*/  @!P2 IMAD.MOV.U32 R47, RZ, RZ, R7 ;  /* 0x000000ffff2fa224 */ /* 0x002fe400078e0007 */
[----:B------:R-:W2:Y:S04]  /*1a390*/  LDL R7, [R1+0x3bc] ;  /* 0x0003bc0001077983 */ /* 0x000ea80000100800 */
[----:B------:R0:W-:Y:S04]  /*1a3a0*/  STS.U8 [R76+UR9+0x4180], R81 ;  /* 0x004180514c007988 */ /* 0x0001e80008000009 */
[----:B------:R1:W-:Y:S01]  /*1a3b0*/  STS.U8 [R76+UR9+0x4580], R83 ;  /* 0x004580534c007988 */ /* 0x0003e20008000009 */
[----:B0-----:R-:W-:-:S02]  /*1a3c0*/  PRMT R81, RZ, 0x7610, R81 ;  /* 0x00007610ff517816 */ /* 0x001fc40000000051 */
[----:B-1----:R-:W-:Y:S01]  /*1a3d0*/  PRMT R83, RZ, 0x7610, R83 ;  /* 0x00007610ff537816 */ /* 0x002fe20000000053 */
[----:B------:R0:W-:Y:S02]  /*1a3e0*/  STS.U8 [R76+UR9+0x6580], R85 ;  /* 0x006580554c007988 */ /* 0x0001e40008000009 */
[----:B0-----:R-:W-:Y:S01]  /*1a3f0*/  PRMT R85, RZ, 0x7610, R85 ;  /* 0x00007610ff557816 */ /* 0x001fe20000000055 */
[----:B---3--:R-:W-:-:S05]  /*1a400*/  @!P2 IMAD.MOV.U32 R46, RZ, RZ, R6 ;  /* 0x000000ffff2ea224 */ /* 0x008fca00078e0006 */
[----:B------:R4:W3:Y:S02]  /*1a410*/  @!P2 LDG.E.U8 R81, desc[UR24][R46.64] ;  /* 0x000000182e51a981 */ /* 0x0008e4000c1e1100 */
[----:B----4-:R-:W-:Y:S02]  /*1a420*/  @!P2 IMAD.MOV.U32 R46, RZ, RZ, R4 ;  /* 0x000000ffff2ea224 */ /* 0x010fe400078e0004 */
[----:B------:R-:W-:Y:S02]  /*1a430*/  @!P2 IMAD.MOV.U32 R47, RZ, RZ, R5 ;  /* 0x000000ffff2fa224 */ /* 0x000fe400078e0005 */
[----:B------:R-:W4:Y:S04]  /*1a440*/  LDL R5, [R1+0x3c0] ;  /* 0x0003c00001057983 */ /* 0x000f280000100800 */
[----:B------:R2:W3:Y:S02]  /*1a450*/  @!P2 LDG.E.U8 R83, desc[UR24][R46.64] ;  /* 0x000000182e53a981 */ /* 0x0004e4000c1e1100 */
[----:B--2---:R-:W-:-:S02]  /*1a460*/  @!P2 IMAD.MOV.U32 R46, RZ, RZ, R0 ;  /* 0x000000ffff2ea224 */ /* 0x004fc400078e0000 */
[----:B------:R-:W2:Y:S01]  /*1a470*/  LDL R0, [R1+0x3d8] ;  /* 0x0003d80001007983 */ /* 0x000ea20000100800 */
[----:B------:R-:W-:-:S03]  /*1a480*/  @!P2 IMAD.MOV.U32 R47, RZ, RZ, R2 ;  /* 0x000000ffff2fa224 */ /* 0x000fc600078e0002 */
[----:B------:R-:W3:Y:S04]  /*1a490*/  LDL R2, [R1+0x1fc] ;  /* 0x0001fc0001027983 */ /* 0x000ee80000100800 */
[----:B------:R-:W3:Y:S04]  /*1a4a0*/  LDL.LU R84, [R1+0x80] ;  /* 0x0000800001547983 */ /* 0x000ee80000300800 */
[----:B------:R-:W3:Y:S04]  /*1a4b0*/  LDL.LU R86, [R1+0x7c] ;  /* 0x00007c0001567983 */ /* 0x000ee80000300800 */
[----:B------:R-:W3:Y:S04]  /*1a4c0*/  LDL.LU R4, [R1+0x40] ;  /* 0x0000400001047983 */ /* 0x000ee80000300800 */
[----:B------:R0:W3:Y:S04]  /*1a4d0*/  @!P2 LDG.E.U8 R85, desc[UR24][R46.64] ;  /* 0x000000182e55a981 */ /* 0x0000e8000c1e1100 */
[----:B------:R-:W3:Y:S01]  /*1a4e0*/  LDL.LU R6, [R1+0x3c] ;  /* 0x00003c0001067983 */ /* 0x000ee20000300800 */
[----:B0-----:R-:W-:-:S02]  /*1a4f0*/  @!P2 IMAD.MOV.U32 R46, RZ, RZ, R77 ;  /* 0x000000ffff2ea224 */ /* 0x001fc400078e004d */
[----:B------:R-:W-:Y:S01]  /*1a500*/  @!P2 IMAD.MOV.U32 R47, RZ, RZ, R78 ;  /* 0x000000ffff2fa224 */ /* 0x000fe200078e004e */
[----:B------:R-:W3:Y:S04]  /*1a510*/  LDL R77, [R1+0x20c] ;  /* 0x00020c00014d7983 */ /* 0x000ee80000100800 */
[----:B------:R-:W3:Y:S04]  /*1a520*/  LDL R78, [R1+0x1f8] ;  /* 0x0001f800014e7983 */ /* 0x000ee80000100800 */
[----:B------:R0:W-:Y:S04]  /*1a530*/  STS.U8 [R76+UR9+0x4980], R87 ;  /* 0x004980574c007988 */ /* 0x0001e80008000009 */
[----:B------:R1:W-:Y:S04]  /*1a540*/  STS.U8 [R76+UR9+0x6980], R89 ;  /* 0x006980594c007988 */ /* 0x0003e80008000009 */
[----:B------:R1:W-:Y:S01]  /*1a550*/  STS.U8 [R76+UR9+0x4d80], R91 ;  /* 0x004d805b4c007988 */ /* 0x0003e20008000009 */
[----:B0-----:R-:W-:-:S03]  /*1a560*/  PRMT R87, RZ, 0x7610, R87 ;  /* 0x00007610ff577816 */ /* 0x001fc60000000057 */
[----:B------:R-:W3:Y:S01]  /*1a570*/  LDL.LU R88, [R1+0x6a4] ;  /* 0x0006a40001587983 */ /* 0x000ee20000300800 */
[----:B-1----:R-:W-:-:S03]  /*1a580*/  PRMT R89, RZ, 0x7610, R89 ;  /* 0x00007610ff597816 */ /* 0x002fc60000000059 */
[----:B------:R0:W3:Y:S01]  /*1a590*/  @!P2 LDG.E.U8 R87, desc[UR24][R46.64] ;  /* 0x000000182e57a981 */ /* 0x0000e2000c1e1100 */
[----:B------:R-:W-:-:S03]  /*1a5a0*/  PRMT R91, RZ, 0x7610, R91 ;  /* 0x00007610ff5b7816 */ /* 0x000fc6000000005b */
[----:B------:R-:W3:Y:S01]  /*1a5b0*/  LDL.LU R90, [R1+0xf0] ;  /* 0x0000f000015a7983 */ /* 0x000ee20000300800 */
[----:B0-----:R-:W-:-:S03]  /*1a5c0*/  @!P2 IMAD.MOV.U32 R47, RZ, RZ, R7 ;  /* 0x000000ffff2fa224 */ /* 0x001fc600078e0007 */
[----:B------:R0:W-:Y:S04]  /*1a5d0*/  STS.U8 [R76+UR9+0x6d80], R93 ;  /* 0x006d805d4c007988 */ /* 0x0001e80008000009 */
[----:B------:R1:W-:Y:S01]  /*1a5e0*/  STS.U8 [R76+UR9+0x6180], R92 ;  /* 0x0061805c4c007988 */ /* 0x0003e20008000009 */
[----:B0-----:R-:W-:Y:S01]  /*1a5f0*/  PRMT R93, RZ, 0x7610, R93 ;  /* 0x00007610ff5d7816 */ /* 0x001fe2000000005d */
[----:B----4-:R-:W-:-:S05]  /*1a600*/  @!P2 IMAD.MOV.U32 R46, RZ, RZ, R5 ;  /* 0x000000ffff2ea224 */ /* 0x010fca00078e0005 */
[----:B------:R2:W4:Y:S02]  /*1a610*/  @!P2 LDG.E.U8 R89, desc[UR24][R46.64] ;  /* 0x000000182e59a981 */ /* 0x000524000c1e1100 */
[----:B--2---:R-:W-:Y:S02]  /*1a620*/  @!P2 IMAD.MOV.U32 R46, RZ, RZ, R0 ;  /* 0x000000ffff2ea224 */ /* 0x004fe400078e0000 */
[----:B------:R-:W2:Y:S01]  /*1a630*/  LDL.LU R0, [R1+0xec] ;  /* 0x0000ec0001007983 */ /* 0x000ea20000300800 */
[----:B---3--:R-:W-:-:S03]  /*1a640*/  @!P2 IMAD.MOV.U32 R47, RZ, RZ, R2 ;  /* 0x000000ffff2fa224 */ /* 0x008fc600078e0002 */
[----:B------:R-:W3:Y:S04]  /*1a650*/  LDL.LU R2, [R1+0xb8] ;  /* 0x0000b80001027983 */ /* 0x000ee80000300800 */
[----:B------:R0:W2:Y:S04]  /*1a660*/  @!P2 LDG.E.U8 R91, desc[UR24][R46.64] ;  /* 0x000000182e5ba981 */ /* 0x0000a8000c1e1100 */
[----:B------:R-:W2:Y:S04]  /*1a670*/  LDL.LU R5, [R1+0xb4] ;  /* 0x0000b40001057983 */ /* 0x000ea80000300800 */
[----:B------:R-:W2:Y:S04]  /*1a680*/  LDL.LU R7, [R1+0x78] ;  /* 0x0000780001077983 */ /* 0x000ea80000300800 */
[----:B-1----:R-:W2:Y:S04]  /*1a690*/  LDL.LU R92, [R1+0x74] ;  /* 0x00007400015c7983 */ /* 0x002ea80000300800 */
[----:B------:R1:W-:Y:S01]  /*1a6a0*/  STS.U8 [R76+UR9+0x5180], R84 ;  /* 0x005180544c007988 */ /* 0x0003e20008000009 */
[----:B0-----:R-:W-:-:S03]  /*1a6b0*/  @!P2 IMAD.MOV.U32 R46, RZ, RZ, R77 ;  /* 0x000000ffff2ea224 */ /* 0x001fc600078e004d */
[----:B------:R-:W2:Y:S01]  /*1a6c0*/  LDL.LU R77, [R1+0x34] ;  /* 0x00003400014d7983 */ /* 0x000ea20000300800 */
[----:B------:R-:W-:-:S03]  /*1a6d0*/  @!P2 IMAD.MOV.U32 R47, RZ, RZ, R78 ;  /* 0x000000ffff2fa224 */ /* 0x000fc600078e004e */
[----:B------:R-:W2:Y:S04]  /*1a6e0*/  LDL.LU R78, [R1] ;  /* 0x00000000014e7983 */ /* 0x000ea80000300800 */
[----:B------:R0:W2:Y:S04]  /*1a6f0*/  @!P2 LDG.E.U8 R93, desc[UR24][R46.64] ;  /* 0x000000182e5da981 */ /* 0x0000a8000c1e1100 */
[----:B------:R0:W-:Y:S04]  /*1a700*/  STS.U8 [R76+UR9+0x7180], R86 ;  /* 0x007180564c007988 */ /* 0x0001e80008000009 */
[----:B------:R-:W2:Y:S04]  /*1a710*/  LDL.LU R46, [R1+0x6cc] ;  /* 0x0006cc00012e7983 */ /* 0x000ea80000300800 */
[----:B------:R-:W2:Y:S04]  /*1a720*/  LDL.LU R47, [R1+0x6a8] ;  /* 0x0006a800012f7983 */ /* 0x000ea80000300800 */
[----:B-1----:R-:W2:Y:S04]  /*1a730*/  LDL.LU R84, [R1+0x74c] ;  /* 0x00074c0001547983 */ /* 0x002ea80000300800 */
[----:B0-----:R-:W2:Y:S04]  /*1a740*/  LDL.LU R86, [R1+0x748] ;  /* 0x0007480001567983 */ /* 0x001ea80000300800 */
[----:B------:R0:W-:Y:S04]  /*1a750*/  STS.U8 [R76+UR9+0x5580], R4 ;  /* 0x005580044c007988 */ /* 0x0001e80008000009 */
[----:B0-----:R-:W2:Y:S04]  /*1a760*/  LDL.LU R4, [R1+0x744] ;  /* 0x0007440001047983 */ /* 0x001ea80000300800 */
[----:B------:R0:W-:Y:S04]  /*1a770*/  STS.U8 [R76+UR9+0x7580], R6 ;  /* 0x007580064c007988 */ /* 0x0001e80008000009 */
[----:B------:R-:W-:Y:S04]  /*1a780*/  STS.U8 [R76+UR9+0x5d80], R75 ;  /* 0x005d804b4c007988 */ /* 0x000fe80008000009 */
[----:B0-----:R-:W3:Y:S04]  /*1a790*/  LDL.LU R6, [R1+0x740] ;  /* 0x0007400001067983 */ /* 0x001ee80000300800 */
[----:B--2---:R0:W-:Y:S04]  /*1a7a0*/  STS.U8 [R76+UR9+0x7980], R4 ;  /* 0x007980044c007988 */ /* 0x0041e80008000009 */
[----:B0-----:R-:W2:Y:S04]  /*1a7b0*/  LDL.LU R4, [R1+0x6c4] ;  /* 0x0006c40001047983 */ /* 0x001ea80000300800 */
[----:B------:R-:W2:Y:S04]  /*1a7c0*/  LDL.LU R75, [R1+0x6d0] ;  /* 0x0006d000014b7983 */ /* 0x000ea80000300800 */
[----:B---3--:R0:W-:Y:S04]  /*1a7d0*/  STS.U8 [R76+UR9+0x5980], R6 ;  /* 0x005980064c007988 */ /* 0x0081e80008000009 */
[----:B------:R1:W-:Y:S01]  /*1a7e0*/  STS.U8 [R76+UR9+0x7d80], R74 ;  /* 0x007d804a4c007988 */ /* 0x0003e20008000009 */
[----:B0-----:R-:W-:-:S03]  /*1a7f0*/  LOP3.LUT R6, R3, 0x40, RZ, 0x3c, !PT ;  /* 0x0000004003067812 */ /* 0x001fc600078e3cff */
[----:B-1----:R-:W3:Y:S04]  /*1a800*/  LDL.LU R76, [R1+0x38] ;  /* 0x00003800014c7983 */ /* 0x002ee80000300800 */
[----:B------:R-:W3:Y:S04]  /*1a810*/  LDL.LU R74, [R1+0x11c] ;  /* 0x00011c00014a7983 */ /* 0x000ee80000300800 */
[----:B--2---:R0:W-:Y:S04]  /*1a820*/  STS.U8 [R6+UR9+0x4200], R75 ;  /* 0x0042004b06007988 */ /* 0x0041e80008000009 */
[----:B------:R1:W-:Y:S04]  /*1a830*/  STS.U8 [R6+UR9+0x6200], R46 ;  /* 0x0062002e06007988 */ /* 0x0003e80008000009 */
[----:B------:R2:W-:Y:S04]  /*1a840*/  STS.U8 [R6+UR9+0x4600], R47 ;  /* 0x0046002f06007988 */ /* 0x0005e80008000009 */
[----:B0-----:R-:W4:Y:S04]  /*1a850*/  LDL.LU R75, [R1+0xe8] ;  /* 0x0000e800014b7983 */ /* 0x001f280000300800 */
[----:B-1----:R-:W4:Y:S04]  /*1a860*/  LDL.LU R46, [R1+0xe4] ;  /* 0x0000e400012e7983 */ /* 0x002f280000300800 */
[----:B--2---:R-:W2:Y:S04]  /*1a870*/  LDL.LU R47, [R1+0xb0] ;  /* 0x0000b000012f7983 */ /* 0x004ea80000300800 */
[----:B------:R0:W-:Y:S04]  /*1a880*/  STS.U8 [R6+UR9+0x6600], R88 ;  /* 0x0066005806007988 */ /* 0x0001e80008000009 */
[----:B------:R1:W-:Y:S04]  /*1a890*/  STS.U8 [R6+UR9+0x4a00], R90 ;  /* 0x004a005a06007988 */ /* 0x0003e80008000009 */
[----:B------:R3:W-:Y:S04]  /*1a8a0*/  STS.U8 [R6+UR9+0x6a00], R0 ;  /* 0x006a000006007988 */ /* 0x0007e80008000009 */
[----:B0-----:R-:W2:Y:S04]  /*1a8b0*/  LDL.LU R88, [R1+0x73c] ;  /* 0x00073c0001587983 */ /* 0x001ea80000300800 */
[----:B-1----:R-:W2:Y:S04]  /*1a8c0*/  LDL.LU R90, [R1+0x738] ;  /* 0x00073800015a7983 */ /* 0x002ea80000300800 */
[----:B------:R0:W-:Y:S04]  /*1a8d0*/  STS.U8 [R6+UR9+0x4e00], R2 ;  /* 0x004e000206007988 */ /* 0x0001e80008000009 */
[----:B---3--:R-:W3:Y:S04]  /*1a8e0*/  LDL.LU R0, [R1+0xac] ;  /* 0x0000ac0001007983 */ /* 0x008ee80000300800 */
[----:B------:R1:W-:Y:S04]  /*1a8f0*/  STS.U8 [R6+UR9+0x6e00], R5 ;  /* 0x006e000506007988 */ /* 0x0003e80008000009 */
[----:B0-----:R-:W2:Y:S04]  /*1a900*/  LDL.LU R2, [R1+0x70] ;  /* 0x0000700001027983 */ /* 0x001ea80000300800 */
[----:B------:R0:W-:Y:S04]  /*1a910*/  STS.U8 [R6+UR9+0x5200], R7 ;  /* 0x0052000706007988 */ /* 0x0001e80008000009 */
[----:B-1----:R-:W2:Y:S04]  /*1a920*/  LDL.LU R5, [R1+0x6c] ;  /* 0x00006c0001057983 */ /* 0x002ea80000300800 */
[----:B------:R1:W-:Y:S04]  /*1a930*/  STS.U8 [R6+UR9+0x7200], R92 ;  /* 0x0072005c06007988 */ /* 0x0003e80008000009 */
[----:B0-----:R-:W2:Y:S04]  /*1a940*/  LDL.LU R7, [R1+0x30] ;  /* 0x0000300001077983 */ /* 0x001ea80000300800 */
[----:B-1----:R-:W2:Y:S04]  /*1a950*/  LDL.LU R92, [R1+0x734] ;  /* 0x00073400015c7983 */ /* 0x002ea80000300800 */
[----:B------:R-:W-:Y:S04]  /*1a960*/  STS.U8 [R6+UR9+0x5600], R76 ;  /* 0x0056004c06007988 */ /* 0x000fe80008000009 */
[----:B------:R-:W-:Y:S04]  /*1a970*/  STS.U8 [R6+UR9+0x7600], R77 ;  /* 0x0076004d06007988 */ /* 0x000fe80008000009 */
[----:B------:R-:W-:Y:S01]  /*1a980*/  STS.U8 [R6+UR9+0x5a00], R78 ;  /* 0x005a004e06007988 */ /* 0x000fe20008000009 */
[----:B------:R-:W-:-:S03]  /*1a990*/  LOP3.LUT R3, R3, 0x50, RZ, 0x3c, !PT ;  /* 0x0000005003037812 */ /* 0x000fc600078e3cff */
[----:B--2---:R0:W-:Y:S04]  /*1a9a0*/  STS.U8 [R6+UR9+0x7a00], R92 ;  /* 0x007a005c06007988 */ /* 0x0041e80008000009 */
[----:B------:R1:W-:Y:S04]  /*1a9b0*/  STS.U8 [R6+UR9+0x5e00], R72 ;  /* 0x005e004806007988 */ /* 0x0003e80008000009 */
[----:B0-----:R-:W2:Y:S04]  /*1a9c0*/  LDL.LU R92, [R1+0x69c] ;  /* 0x00069c00015c7983 */ /* 0x001ea80000300800 */
[----:B-1----:R-:W2:Y:S04]  /*1a9d0*/  LDL.LU R72, [R1+0x6c0] ;  /* 0x0006c00001487983 */ /* 0x002ea80000300800 */
[----:B------:R0:W-:Y:S04]  /*1a9e0*/  STS.U8 [R6+UR9+0x7e00], R70 ;  /* 0x007e004606007988 */ /* 0x0001e80008000009 */
[----:B0-----:R-:W3:Y:S04]  /*1a9f0*/  LDL.LU R70, [R1+0x2c] ;  /* 0x00002c0001467983 */ /* 0x001ee80000300800 */
[----:B------:R0:W-:Y:S04]  /*1aa00*/  STS.U8 [R3+UR9+0x4280], R4 ;  /* 0x0042800403007988 */ /* 0x0001e80008000009 */
[----:B------:R-:W3:Y:S04]  /*1aa10*/  LDL.LU R6, [R1+0x6bc] ;  /* 0x0006bc0001067983 */ /* 0x000ee80000300800 */
[----:B0-----:R-:W3:Y:S04]  /*1aa20*/  LDL.LU R4, [R1+0x6b8] ;  /* 0x0006b80001047983 */ /* 0x001ee80000300800 */
[----:B------:R-:W3:Y:S04]  /*1aa30*/  LDL.LU R76, [R1+0x118] ;  /* 0x00011800014c7983 */ /* 0x000ee80000300800 */
[----:B------:R-:W3:Y:S04]  /*1aa40*/  LDL.LU R77, [R1+0x114] ;  /* 0x00011400014d7983 */ /* 0x000ee80000300800 */
[----:B------:R-:W3:Y:S04]  /*1aa50*/  LDL.LU R78, [R1+0xe0] ;  /* 0x0000e000014e7983 */ /* 0x000ee80000300800 */
[----:B--2---:R0:W-:Y:S04]  /*1aa60*/  STS.U8 [R3+UR9+0x6280], R72 ;  /* 0x0062804803007988 */ /* 0x0041e80008000009 */
[----:B------:R1:W-:Y:S04]  /*1aa70*/  STS.U8 [R3+UR9+0x4680], R92 ;  /* 0x0046805c03007988 */ /* 0x0003e80008000009 */
[----:B------:R-:W-:Y:S04]  /*1aa80*/  STS.U8 [R3+UR9+0x6680], R74 ;  /* 0x0066804a03007988 */ /* 0x000fe80008000009 */
[----:B----4-:R-:W-:Y:S04]  /*1aa90*/  STS.U8 [R3+UR9+0x4a80], R75 ;  /* 0x004a804b03007988 */ /* 0x010fe80008000009 */
[----:B------:R2:W-:Y:S04]  /*1aaa0*/  STS.U8 [R3+UR9+0x6a80], R46 ;  /* 0x006a802e03007988 */ /* 0x0005e80008000009 */
[----:B0-----:R-:W4:Y:S04]  /*1aab0*/  LDL.LU R72, [R1+0x6b4] ;  /* 0x0006b40001487983 */ /* 0x001f280000300800 */
[----:B-1----:R-:W4:Y:S01]  /*1aac0*/  LDL.LU R92, [R1+0x6b0] ;  /* 0x0006b000015c7983 */ /* 0x002f220000300800 */
[----:B--2---:R-:W0:Y:S03]  /*1aad0*/  S2R R46, SR_TID.X ;  /* 0x00000000002e7919 */ /* 0x004e260000002100 */
[----:B------:R1:W-:Y:S04]  /*1aae0*/  STS.U8 [R3+UR9+0x4e80], R47 ;  /* 0x004e802f03007988 */ /* 0x0003e80008000009 */
[----:B------:R-:W2:Y:S04]  /*1aaf0*/  LDL.LU R74, [R1+0x110] ;  /* 0x00011000014a7983 */ /* 0x000ea80000300800 */
[----:B------:R-:W2:Y:S04]  /*1ab00*/  LDL.LU R75, [R1+0x10c] ;  /* 0x00010c00014b7983 */ /* 0x000ea80000300800 */
[----:B---3--:R3:W-:Y:S04]  /*1ab10*/  STS.U8 [R3+UR9+0x6e80], R0 ;  /* 0x006e800003007988 */ /* 0x0087e80008000009 */
[----:B-1----:R-:W2:Y:S04]  /*1ab20*/  LDL.LU R47, [R1+0xd8] ;  /* 0x0000d800012f7983 */ /* 0x002ea80000300800 */
[----:B------:R1:W-:Y:S04]  /*1ab30*/  STS.U8 [R3+UR9+0x5280], R2 ;  /* 0x0052800203007988 */ /* 0x0003e80008000009 */
[----:B---3--:R-:W3:Y:S04]  /*1ab40*/  LDL.LU R0, [R1+0x730] ;  /* 0x0007300001007983 */ /* 0x008ee80000300800 */
[----:B------:R1:W-:Y:S01]  /*1ab50*/  STS.U8 [R3+UR9+0x7280], R5 ;  /* 0x0072800503007988 */ /* 0x0003e20008000009 */
[----:B0-----:R-:W-:-:S03]  /*1ab60*/  LOP3.LUT R46, R46, 0x7f, RZ, 0xc0, !PT ;  /* 0x0000007f2e2e7812 */ /* 0x001fc600078ec0ff */
[----:B-1----:R-:W2:Y:S04]  /*1ab70*/  LDL.LU R2, [R1+0x72c] ;  /* 0x00072c0001027983 */ /* 0x002ea80000300800 */
[----:B------:R0:W-:Y:S04]  /*1ab80*/  STS.U8 [R3+UR9+0x5680], R7 ;  /* 0x0056800703007988 */ /* 0x0001e80008000009 */
[----:B------:R-:W2:Y:S04]  /*1ab90*/  LDL.LU R5, [R1+0x728] ;  /* 0x0007280001057983 */ /* 0x000ea80000300800 */
[----:B------:R1:W-:Y:S04]  /*1aba0*/  STS.U8 [R3+UR9+0x7680], R70 ;  /* 0x0076804603007988 */ /* 0x0003e80008000009 */
[----:B0-----:R-:W2:Y:S04]  /*1abb0*/  LDL.LU R7, [R1+0x724] ;  /* 0x0007240001077983 */ /* 0x001ea80000300800 */
[----:B------:R0:W-:Y:S01]  /*1abc0*/  STS.U8 [R3+UR9+0x5a80], R90 ;  /* 0x005a805a03007988 */ /* 0x0001e20008000009 */
[----:B-1----:R-:W-:-:S03]  /*1abd0*/  LOP3.LUT R70, R46, 0x60, RZ, 0x3c, !PT ;  /* 0x000000602e467812 */ /* 0x002fc600078e3cff */
[----:B------:R1:W-:Y:S04]  /*1abe0*/  STS.U8 [R3+UR9+0x7a80], R88 ;  /* 0x007a805803007988 */ /* 0x0003e80008000009 */
[----:B------:R1:W-:Y:S04]  /*1abf0*/  STS.U8 [R3+UR9+0x5e80], R68 ;  /* 0x005e804403007988 */ /* 0x0003e80008000009 */
[----:B0-----:R-:W2:Y:S04]  /*1ac00*/  LDL.LU R90, [R1+0x68] ;  /* 0x00006800015a7983 */ /* 0x001ea80000300800 */
[----:B-1----:R-:W2:Y:S04]  /*1ac10*/  LDL.LU R88, [R1+0xa4] ;  /* 0x0000a40001587983 */ /* 0x002ea80000300800 */
[----:B------:R-:W2:Y:S04]  /*1ac20*/  LDL.LU R68, [R1+0xa8] ;  /* 0x0000a80001447983 */ /* 0x000ea80000300800 */
[----:B------:R0:W-:Y:S04]  /*1ac30*/  STS.U8 [R3+UR9+0x7e80], R66 ;  /* 0x007e804203007988 */ /* 0x0001e80008000009 */
[----:B------:R1:W-:Y:S04]  /*1ac40*/  STS.U8 [R70+UR9+0x4300], R6 ;  /* 0x0043000646007988 */ /* 0x0003e80008000009 */
[----:B0-----:R-:W2:Y:S04]  /*1ac50*/  LDL.LU R3, [R1+0x720] ;  /* 0x0007200001037983 */ /* 0x001ea80000300800 */
[----:B------:R-:W2:Y:S04]  /*1ac60*/  LDL.LU R66, [R1+0xdc] ;  /* 0x0000dc0001427983 */ /* 0x000ea80000300800 */
[----:B-1----:R-:W3:Y:S04]  /*1ac70*/  LDL.LU R6, [R1+0x71c] ;  /* 0x00071c0001067983 */ /* 0x002ee80000300800 */
[----:B------:R0:W-:Y:S04]  /*1ac80*/  STS.U8 [R70+UR9+0x6300], R4 ;  /* 0x0063000446007988 */ /* 0x0001e80008000009 */
[----:B0-----:R-:W3:Y:S04]  /*1ac90*/  LDL.LU R4, [R1+0x718] ;  /* 0x0007180001047983 */ /* 0x001ee80000300800 */
[----:B------:R-:W-:Y:S04]  /*1aca0*/  STS.U8 [R70+UR9+0x4700], R76 ;  /* 0x0047004c46007988 */ /* 0x000fe80008000009 */
[----:B------:R-:W-:Y:S04]  /*1acb0*/  STS.U8 [R70+UR9+0x6700], R77 ;  /* 0x0067004d46007988 */ /* 0x000fe80008000009 */
[----:B------:R-:W-:Y:S04]  /*1acc0*/  STS.U8 [R70+UR9+0x4b00], R78 ;  /* 0x004b004e46007988 */ /* 0x000fe80008000009 */
[----:B--2---:R-:W-:Y:S04]  /*1acd0*/  STS.U8 [R70+UR9+0x6b00], R66 ;  /* 0x006b004246007988 */ /* 0x004fe80008000009 */
[----:B------:R-:W-:Y:S04]  /*1ace0*/  STS.U8 [R70+UR9+0x4f00], R68 ;  /* 0x004f004446007988 */ /* 0x000fe80008000009 */
[----:B------:R-:W-:Y:S04]  /*1acf0*/  STS.U8 [R70+UR9+0x6f00], R88 ;  /* 0x006f005846007988 */ /* 0x000fe80008000009 */
[----:B------:R-:W-:Y:S04]  /*1ad00*/  STS.U8 [R70+UR9+0x5300], R90 ;  /* 0x0053005a46007988 */ /* 0x000fe80008000009 */
[----:B---3--:R0:W-:Y:S04]  /*1ad10*/  STS.U8 [R70+UR9+0x7300], R4 ;  /* 0x0073000446007988 */ /* 0x0081e80008000009 */
[----:B------:R1:W-:Y:S04]  /*1ad20*/  STS.U8 [R70+UR9+0x5700], R7 ;  /* 0x0057000746007988 */ /* 0x0003e80008000009 */
[----:B------:R2:W-:Y:S04]  /*1ad30*/  STS.U8 [R70+UR9+0x7700], R5 ;  /* 0x0077000546007988 */ /* 0x0005e80008000009 */
[----:B0-----:R-:W3:Y:S04]  /*1ad40*/  LDL.LU R4, [R1+0x714] ;  /* 0x0007140001047983 */ /* 0x001ee80000300800 */
[----:B-1----:R-:W3:Y:S04]  /*1ad50*/  LDL.LU R7, [R1+0x710] ;  /* 0x0007100001077983 */ /* 0x002ee80000300800 */
[----:B--2---:R-:W2:Y:S01]  /*1ad60*/  LDL.LU R5, [R1+0x70c] ;  /* 0x00070c0001057983 */ /* 0x004ea20000300800 */
[----:B------:R-:W-:-:S03]  /*1ad70*/  LOP3.LUT R46, R46, 0x70, RZ, 0x3c, !PT ;  /* 0x000000702e2e7812 */ /* 0x000fc600078e3cff */
[----:B------:R-:W-:Y:S04]  /*1ad80*/  STS.U8 [R70+UR9+0x5b00], R86 ;  /* 0x005b005646007988 */ /* 0x000fe80008000009 */
[----:B------:R-:W-:Y:S04]  /*1ad90*/  STS.U8 [R70+UR9+0x7b00], R84 ;  /* 0x007b005446007988 */ /* 0x000fe80008000009 */
[----:B------:R-:W-:Y:S04]  /*1ada0*/  STS.U8 [R70+UR9+0x5f00], R64 ;  /* 0x005f004046007988 */ /* 0x000fe80008000009 */
[----:B------:R-:W-:Y:S04]  /*1adb0*/  STS.U8 [R70+UR9+0x7f00], R63 ;  /* 0x007f003f46007988 */ /* 0x000fe80008000009 */
[----:B----4-:R-:W-:Y:S04]  /*1adc0*/  STS.U8 [R46+UR9+0x4380], R72 ;  /* 0x004380482e007988 */ /* 0x010fe80008000009 */
[----:B------:R-:W-:Y:S04]  /*1add0*/  STS.U8 [R46+UR9+0x6380], R92 ;  /* 0x0063805c2e007988 */ /* 0x000fe80008000009 */
[----:B------:R-:W-:Y:S04]  /*1ade0*/  STS.U8 [R46+UR9+0x4780], R74 ;  /* 0x0047804a2e007988 */ /* 0x000fe80008000009 */
[----:B------:R-:W-:Y:S04]  /*1adf0*/  STS.U8 [R46+UR9+0x6780], R75 ;  /* 0x0067804b2e007988 */ /* 0x000fe80008000009 */
[----:B------:R0:W-:Y:S02]  /*1ae00*/  STS.U8 [R46+UR9+0x4b80], R47 ;  /* 0x004b802f2e007988 */ /* 0x0001e40008000009 */
[----:B0-----:R-:W0:Y:S01]  /*1ae10*/  S2R R47, SR_TID.X ;  /* 0x00000000002f7919 */ /* 0x001e220000002100 */
[----:B------:R-:W1:Y:S01]  /*1ae20*/  S2R R78, SR_TID.X ;  /* 0x00000000004e7919 */ /* 0x000e620000002100 */
[----:B------:R-:W4:Y:S01]  /*1ae30*/  S2R R77, SR_TID.X ;  /* 0x00000000004d7919 */ /* 0x000f220000002100 */
[----:B------:R-:W0:Y:S01]  /*1ae40*/  S2R R76, SR_TID.X ;  /* 0x00000000004c7919 */ /* 0x000e220000002100 */
[----:B--2---:R2:W-:Y:S04]  /*1ae50*/  STS.U8 [R46+UR9+0x6b80], R5 ;  /* 0x006b80052e007988 */ /* 0x0045e80008000009 */
[----:B---3--:R3:W-:Y:S04]  /*1ae60*/  STS.U8 [R46+UR9+0x4f80], R7 ;  /* 0x004f80072e007988 */ /* 0x0087e80008000009 */
[----:B------:R0:W-:Y:S04]  /*1ae70*/  STS.U8 [R46+UR9+0x6f80], R4 ;  /* 0x006f80042e007988 */ /* 0x0001e80008000009 */
[----:B--2---:R2:W5:Y:S04]  /*1ae80*/  LDL.LU R5, [R1+0x708] ;  /* 0x0007080001057983 */ /* 0x0045680000300800 */
[----:B---3--:R2:W5:Y:S04]  /*1ae90*/  LDL.LU R7, [R1+0x704] ;  /* 0x0007040001077983 */ /* 0x0085680000300800 */
[----:B0-----:R2:W5:Y:S04]  /*1aea0*/  LDL.LU R4, [R1+0x700] ;  /* 0x0007000001047983 */ /* 0x0015680000300800 */
[----:B------:R0:W-:Y:S04]  /*1aeb0*/  STS.U8 [R46+UR9+0x5380], R6 ;  /* 0x005380062e007988 */ /* 0x0001e80008000009 */
[----:B------:R3:W-:Y:S04]  /*1aec0*/  STS.U8 [R46+UR9+0x7380], R3 ;  /* 0x007380032e007988 */ /* 0x0007e80008000009 */
[----:B------:R1:W-:Y:S04]  /*1aed0*/  STS.U8 [R46+UR9+0x5780], R2 ;  /* 0x005780022e007988 */ /* 0x0003e80008000009 */
[----:B0-----:R2:W5:Y:S04]  /*1aee0*/  LDL.LU R6, [R1+0x6fc] ;  /* 0x0006fc0001067983 */ /* 0x0015680000300800 */
[----:B---3--:R2:W5:Y:S04]  /*1aef0*/  LDL.LU R3, [R1+0x6f8] ;  /* 0x0006f80001037983 */ /* 0x0085680000300800 */
[----:B-1----:R2:W5:Y:S04]  /*1af00*/  LDL.LU R2, [R1+0x6f4] ;  /* 0x0006f40001027983 */ /* 0x0025680000300800 */
[----:B------:R0:W-:Y:S04]  /*1af10*/  STS.U8 [R46+UR9+0x7780], R0 ;  /* 0x007780002e007988 */ /* 0x0001e80008000009 */
[----:B0-----:R2:W5:Y:S01]  /*1af20*/  LDL.LU R0, [R1+0x6f0] ;  /* 0x0006f00001007983 */ /* 0x0015620000300800 */
[----:B------:R-:W-:-:S03]  /*1af30*/  LOP3.LUT R47, R47, 0x7f, RZ, 0xc0, !PT ;  /* 0x0000007f2f2f7812 */ /* 0x000fc600078ec0ff */
[----:B------:R2:W-:Y:S04]  /*1af40*/  STS.U8 [R46+UR9+0x5b80], R82 ;  /* 0x005b80522e007988 */ /* 0x0005e80008000009 */
[----:B------:R2:W-:Y:S04]  /*1af50*/  STS.U8 [R46+UR9+0x7b80], R80 ;  /* 0x007b80502e007988 */ /* 0x0005e80008000009 */
[----:B------:R2:W-:Y:S04]  /*1af60*/  STS.U8 [R46+UR9+0x5f80], R60 ;  /* 0x005f803c2e007988 */ /* 0x0005e80008000009 */
[----:B------:R2:W-:Y:S04]  /*1af70*/  STS.U8 [R46+UR9+0x7f80], R59 ;  /* 0x007f803b2e007988 */ /* 0x0005e80008000009 */
[----:B------:R2:W-:Y:S04]  /*1af80*/  STS.U8 [R47+UR9+0xa000], R58 ;  /* 0x00a0003a2f007988 */ /* 0x0005e80008000009 */
[----:B------:R2:W-:Y:S04]  /*1af90*/  STS.U8 [R47+UR9+0xa200], R57 ;  /* 0x00a200392f007988 */ /* 0x0005e80008000009 */
[----:B------:R2:W-:Y:S04]  /*1afa0*/  STS.U8 [R47+UR9+0xa400], R56 ;  /* 0x00a400382f007988 */ /* 0x0005e80008000009 */
[----:B------:R2:W-:Y:S01]  /*1afb0*/  STS.U8 [R47+UR9+0xa600], R45 ;  /* 0x00a6002d2f007988 */ /* 0x0005e20008000009 */
[----:B------:R-:W-:-:S03]  /*1afc0*/  LOP3.LUT R78, R78, 0x7f, RZ, 0xc0, !PT ;  /* 0x0000007f4e4e7812 */ /* 0x000fc600078ec0ff */
[----:B------:R2:W-:Y:S01]  /*1afd0*/  STS.U8 [R47+UR9+0xa800], R44 ;  /* 0x00a8002c2f007988 */ /* 0x0005e20008000009 */
[----:B----4-:R-:W-:-:S03]  /*1afe0*/  LOP3.LUT R77, R77, 0x7f, RZ, 0xc0, !PT ;  /* 0x0000007f4d4d7812 */ /* 0x010fc600078ec0ff */
[----:B------:R2:W-:Y:S01]  /*1aff0*/  STS.U8 [R47+UR9+0xaa00], R43 ;  /* 0x00aa002b2f007988 */ /* 0x0005e20008000009 */
[----:B------:R-:W-:-:S03]  /*1b000*/  LOP3.LUT R76, R76, 0x7f, RZ, 0xc0, !PT ;  /* 0x0000007f4c4c7812 */ /* 0x000fc600078ec0ff */
[----:B------:R2:W-:Y:S04]  /*1b010*/  STS.U8 [R47+UR9+0xac00], R42 ;  /* 0x00ac002a2f007988 */ /* 0x0005e80008000009 */
[----:B------:R2:W-:Y:S01]  /*1b020*/  STS.U8 [R47+UR9+0xae00], R41 ;  /* 0x00ae00292f007988 */ /* 0x0005e20008000009 */
[----:B------:R-:W-:-:S03]  /*1b030*/  LOP3.LUT R78, R78, 0x10, RZ, 0x3c, !PT ;  /* 0x000000104e4e7812 */ /* 0x000fc600078e3cff */
[----:B------:R2:W-:Y:S01]  /*1b040*/  STS.U8 [R47+UR9+0xb000], R40 ;  /* 0x00b000282f007988 */ /* 0x0005e20008000009 */
[----:B------:R-:W-:-:S03]  /*1b050*/  LOP3.LUT R77, R77, 0x20, RZ, 0x3c, !PT ;  /* 0x000000204d4d7812 */ /* 0x000fc600078e3cff */
[----:B------:R2:W-:Y:S01]  /*1b060*/  STS.U8 [R47+UR9+0xb200], R39 ;  /* 0x00b200272f007988 */ /* 0x0005e20008000009 */
        /* <DEDUP_REMOVED lines=55> */
[----:B------:R0:W-:Y:S06]  /*1b3e0*/  MEMBAR.ALL.CTA ;  /* 0x0000000000007992 */ /* 0x0001ec0000008000 */
[----:B0-----:R-:W0:Y:S01]  /*1b3f0*/  FENCE.VIEW.ASYNC.S ;  /* 0x00000000000073c6 */ /* 0x001e220000000000 */
[----:B------:R-:W-:Y:S01]  /*1b400*/  ULEA UR11, UR22, UR9, 0x3 ;  /* 0x00000009160b7291 */ /* 0x000fe2000f8e18ff */
[----:B------:R-:W-:-:S03]  /*1b410*/  UMOV UR4, UR5 ;  /* 0x0000000500047c82 */ /* 0x000fc60008000000 */
[----:B------:R-:W-:Y:S01]  /*1b420*/  UIADD3 UR11, UPT, UPT, UR11, 0xc000, URZ ;  /* 0x0000c0000b0b7890 */ /* 0x000fe2000fffe0ff */
[----:B0-----:R-:W-:Y:S06]  /*1b430*/  BAR.SYNC.DEFER_BLOCKING 0x0 ;  /* 0x0000000000007b1d */ /* 0x001fec0000010000 */
[----:B--2---:R-:W-:Y:S05]  /*1b440*/  @P1 BRA `(.L_x_9) ;  /* 0x0000000000501947 */ /* 0x004fea0003800000 */
[----:B------:R-:W-:Y:S02]  /*1b450*/  UIADD3 UR31, UPT, UPT, UR8, 0x80, URZ ;  /* 0x00000080081f7890 */ /* 0x000fe4000fffe0ff */
[----:B------:R-:W-:Y:S01]  /*1b460*/  UIADD3 UR38, UPT, UPT, UR8, 0x80, URZ ;  /* 0x0000008008267890 */ /* 0x000fe2000fffe0ff */
        /* <DEDUP_REMOVED lines=9> */
[----:B------:R0:W-:Y:S01]  /*1b500*/  UTCQMMA gdesc[UR16], gdesc[UR12], tmem[UR8], tmem[UR18], idesc[UR19], UPT ;  /* 0x00ff120c100075ea */ /* 0x0001e2000b800308 */
[----:B------:R-:W-:Y:S01]  /*1b510*/  UMOV UR40, 0x0 ;  /* 0x0000000000287882 */ /* 0x000fe20000000000 */
[----:B------:R-:W-:Y:S01]  /*1b520*/  UMOV UR41, 0x8208490 ;  /* 0x0820849000297882 */ /* 0x000fe20000000000 */
[----:B------:R0:W-:Y:S01]  /*1b530*/  UTCQMMA gdesc[UR32], gdesc[UR14], tmem[UR8], tmem[UR34], idesc[UR35], UPT ;  /* 0x00ff220e200075ea */ /* 0x0001e2000b800308 */
[----:B------:R-:W-:Y:S01]  /*1b540*/  UMOV UR5, UR6 ;  /* 0x0000000600057c82 */ /* 0x000fe20008000000 */
[----:B------:R0:W-:Y:S01]  /*1b550*/  UTCQMMA gdesc[UR26], gdesc[UR12], tmem[UR31], tmem[UR36], idesc[UR37], UPT ;  /* 0x00ff240c1a0075ea */ /* 0x0001e2000b80031f */
[----:B------:R0:W-:Y:S01]  /*1b560*/  UTCQMMA gdesc[UR28], gdesc[UR14], tmem[UR38], tmem[UR40], idesc[UR41], UPT ;  /* 0x00ff280e1c0075ea */ /* 0x0001e2000b800326 */
[----:B------:R0:W-:Y:S01]  /*1b570*/  UTCBAR [UR5], URZ ;  /* 0x000000ff050073e9 */ /* 0x0001e200080000ff */
[----:B------:R-:W-:Y:S01]  /*1b580*/  NOP ;  /* 0x0000000000007918 */ /* 0x000fe20000000000 */
.L_x_9:
[----:B------:R-:W2:Y:S04]  /*1b590*/  LDL R9, [R1+0x6ec] ;  /* 0x0006ec0001097983 */ /* 0x000ea80000100800 */
[----:B------:R-:W2:Y:S01]  /*1b5a0*/  LDL.LU R8, [R1+0x6c8] ;  /* 0x0006c80001087983 */ /* 0x000ea20000300800 */
[----:B------:R-:W-:-:S04]  /*1b5b0*/  UIADD3 UR22, UPT, UPT, UR22, 0x1, URZ ;  /* 0x0000000116167890 */ /* 0x000fc8000fffe0ff */
[----:B------:R-:W-:-:S04]  /*1b5c0*/  UISETP.GT.AND UP1, UPT, UR22, 0x1, UPT ;  /* 0x000000011600788c */ /* 0x000fc8000bf24270 */
[----:B0-----:R-:W-:Y:S02]  /*1b5d0*/  USEL UR5, URZ, 0x1, !UP1 ;  /* 0x00000001ff057887 */ /* 0x001fe4000c800000 */
[----:B------:R-:W-:Y:S02]  /*1b5e0*/  USEL UR22, UR22, URZ, !UP1 ;  /* 0x000000ff16167287 */ /* 0x000fe4000c800000 */
[----:B------:R-:W-:Y:S01]  /*1b5f0*/  ULOP3.LUT UR5, UR4, UR5, URZ, 0x3c, !UPT ;  /* 0x0000000504057292 */ /* 0x000fe2000f8e3cff */
[----:B--2---:R-:W-:Y:S02]  /*1b600*/  ISETP.NE.U32.AND P2, PT, R8, R9, PT ;  /* 0x000000090800720c */ /* 0x004fe40003f45070 */
[----:B------:R-:W2:Y:S01]  /*1b610*/  LDL.LU R9, [R1+0x6d4] ;  /* 0x0006d40001097983 */ /* 0x000ea20000300800 */
[----:B------:R-:W-:-:S03]  /*1b620*/  IMAD.U32 R8, RZ, RZ, UR4 ;  /* 0x00000004ff087e24 */ /* 0x000fc6000f8e00ff */
[----:B--2---:R1:W-:Y:S07]  /*1b630*/  STL [R1+0x6c8], R9 ;  /* 0x0006c80901007387 */ /* 0x0043ee0000100800 */
[----:B------:R-:W-:Y:S05]  /*1b640*/  @P2 BRA `(.L_x_10) ;  /* 0xffffff48003c2947 */ /* 0x000fea000383ffff */
.L_x_7:
[----:B01----:R-:W0:Y:S01]  /*1b650*/  LDC R9, c[0x0][0x3a0] ;  /* 0x0000e800ff097b82 */ /* 0x003e220000000800 */
[----:B------:R-:W1:Y:S01]  /*1b660*/  LDCU UR5, c[0x0][0x39c] ;  /* 0x00007380ff0577ac */ /* 0x000e620008000800 */
[C---:B-----5:R-:W-:Y:S02]  /*1b670*/  VIADD R4, R0.reuse, 0x1 ;  /* 0x0000000100047836 */ /* 0x060fe40000000000 */
[C---:B------:R-:W-:Y:S01]  /*1b680*/  VIADD R5, R0.reuse, 0x3 ;  /* 0x0000000300057836 */ /* 0x040fe20000000000 */
[----:B------:R-:W2:Y:S01]  /*1b690*/  LDCU UR16, c[0x0][0x39c] ;  /* 0x00007380ff1077ac */ /* 0x000ea20008000800 */
[C---:B------:R-:W-:Y:S02]  /*1b6a0*/  VIADD R6, R0.reuse, 0x2 ;  /* 0x0000000200067836 */ /* 0x040fe40000000000 */
[----:B------:R-:W3:Y:S01]  /*1b6b0*/  LDC R71, c[0x0][0x3b4] ;  /* 0x0000ed00ff477b82 */ /* 0x000ee20000000800 */
[----:B------:R-:W4:Y:S01]  /*1b6c0*/  LDCU UR30, c[0x0][0x3b8] ;  /* 0x00007700ff1e77ac */ /* 0x000f220008000800 */
[----:B------:R-:W-:Y:S01]  /*1b6d0*/  VIADD R8, R0, 0x5 ;  /* 0x0000000500087836 */ /* 0x000fe20000000000 */
[----:B------:R-:W0:Y:S01]  /*1b6e0*/  LDCU UR7, c[0x0][0x39c] ;  /* 0x00007380ff0777ac */ /* 0x000e220008000800 */
[----:B------:R-:W0:Y:S01]  /*1b6f0*/  LDCU UR6, c[0x0][0x39c] ;  /* 0x00007380ff0677ac */ /* 0x000e220008000800 */
[----:B-1----:R-:W-:Y:S01]  /*1b700*/  ISETP.GE.AND P2, PT, R4, UR5, PT ;  /* 0x0000000504007c0c */ /* 0x002fe2000bf46270 */
[----:B------:R-:W-:Y:S01]  /*1b710*/  VIADD R4, R0, 0x4 ;  /* 0x0000000400047836 */ /* 0x000fe20000000000 */
[----:B------:R-:W1:Y:S01]  /*1b720*/  LDCU.128 UR12, c[0x0][0x390] ;  /* 0x00007200ff0c77ac */ /* 0x000e620008000c00 */
[----:B0-----:R-:W-:-:S03]  /*1b730*/  VIADD R9, R9, 0x3f ;  /* 0x0000003f09097836 */ /* 0x001fc60000000000 */
[----:B--2---:R-:W-:Y:S01]  /*1b740*/  ISETP.GE.AND P3, PT, R4, UR16, PT ;  /* 0x0000001004007c0c */ /* 0x004fe2000bf66270 */
[----:B------:R-:W0:Y:S01]  /*1b750*/  LDCU UR5, c[0x0][0x39c] ;  /* 0x00007380ff0577ac */ /* 0x000e220008000800 */
[----:B----4-:R-:W-:Y:S01]  /*1b760*/  IMAD R4, R0, UR30, RZ ;  /* 0x0000001e00047c24 */ /* 0x010fe2000f8e02ff */
[----:B------:R-:W-:Y:S02]  /*1b770*/  ISETP.GE.AND P4, PT, R9, 0x40, PT ;  /* 0x000000400900780c */ /* 0x000fe40003f86270 */
[----:B------:R-:W-:Y:S01]  /*1b780*/  ISETP.GE.AND P1, PT, R5, UR7, PT ;  /* 0x0000000705007c0c */ /* 0x000fe2000bf26270 */
[----:B---3--:R-:W-:Y:S02]  /*1b790*/  IMAD R68, R2, R71, RZ ;  /* 0x0000004702447224 */ /* 0x008fe400078e02ff */
[----:B------:R-:W-:Y:S01]  /*1b7a0*/  VIADD R5, R4, UR30 ;  /* 0x0000001e04057c36 */ /* 0x000fe20008000000 */
[----:B------:R-:W-:Y:S01]  /*1b7b0*/  ISETP.GE.AND P5, PT, R6, UR6, PT ;  /* 0x0000000606007c0c */ /* 0x000fe2000bfa6270 */
[----:B------:R-:W-:Y:S01]  /*1b7c0*/  IMAD R71, R71, 0x80, R68 ;  /* 0x0000008047477824 */ /* 0x000fe200078e0244 */
[----:B------:R-:W-:-:S02]  /*1b7d0*/  SHF.R.S32.HI R6, RZ, 0x1f, R4 ;  /* 0x0000001fff067819 */ /* 0x000fc40000011404 */
[----:B-1----:R-:W-:-:S03]  /*1b7e0*/  IADD3 R69, P6, PT, R68, UR12, RZ ;  /* 0x0000000c44457c10 */ /* 0x002fc6000ffde0ff */
[----:B------:R-:W-:Y:S10]  /*1b7f0*/  @!P4 BRA `(.L_x_11) ;  /* 0x000000000010c947 */ /* 0x000ff40003800000 */
[----:B------:R-:W-:-:S06]  /*1b800*/  USHF.L.U32 UR4, UR4, 0x1f, URZ ;  /* 0x0000001f04047899 */ /* 0x000fcc00080006ff */
[----:B------:R-:W-:-:S04]  /*1b810*/  IMAD.U32 R7, RZ, RZ, UR4 ;  /* 0x00000004ff077e24 */ /* 0x000fc8000f8e00ff */
[----:B------:R-:W1:Y:S02]  /*1b820*/  SYNCS.PHASECHK.TRANS64.TRYWAIT P4, [UR11], R7 ;  /* 0x00000007ff0075a7 */ /* 0x000e64000808110b */
[----:B-1----:R-:W-:Y:S05]  /*1b830*/  @!P4 BRA `(.L_x_12) ;  /* 0x000000b00088c947 */ /* 0x002fea0003800000 */
.L_x_11:
[----:B------:R-:W-:Y:S01]  /*1b840*/  LEA.HI.X.SX32 R68, R68, UR13, 0x1, P6 ;  /* 0x0000000d44447c11 */ /* 0x000fe2000b0f0eff */
[----:B------:R-:W-:Y:S01]  /*1b850*/  BAR.SYNC.DEFER_BLOCKING 0x0 ;  /* 0x0000000000007b1d */ /* 0x000fe20000010000 */
[-C--:B------:R-:W-:Y:S02]  /*1b860*/  IADD3 R34, P6, PT, R4, R69.reuse, RZ ;  /* 0x0000004504227210 */ /* 0x080fe40007fde0ff */
[C---:B------:R-:W-:Y:S02]  /*1b870*/  IADD3 R70, P4, PT, R71.reuse, UR12, RZ ;  /* 0x0000000c47467c10 */ /* 0x040fe4000ff9e0ff */
[----:B------:R-:W-:Y:S01]  /*1b880*/  SHF.R.S32.HI R7, RZ, 0x1f, R5 ;  /* 0x0000001fff077819 */ /* 0x000fe20000011405 */
[----:B------:R-:W-:Y:S01]  /*1b890*/  IMAD.X R35, R6, 0x1, R68, P6 ;  /* 0x0000000106237824 */ /* 0x000fe200030e0644 */
[----:B------:R-:W-:Y:S01]  /*1b8a0*/  LEA.HI.X.SX32 R71, R71, UR13, 0x1, P4 ;  /* 0x0000000d47477c11 */ /* 0x000fe2000a0f0eff */
[----:B------:R1:W-:Y:S01]  /*1b8b0*/  STL [R1+0x818], R2 ;  /* 0x0008180201007387 */ /* 0x0003e20000100800 */
[-C--:B------:R-:W-:Y:S01]  /*1b8c0*/  IADD3 R48, P4, PT, R4, R70.reuse, RZ ;  /* 0x0000004604307210 */ /* 0x080fe20007f9e0ff */
[C---:B------:R-:W-:Y:S01]  /*1b8d0*/  VIADD R4, R5.reuse, UR30 ;  /* 0x0000001e05047c36 */ /* 0x040fe20008000000 */
[-C--:B------:R-:W-:Y:S01]  /*1b8e0*/  IADD3 R36, P6, PT, R5, R69.reuse, RZ ;  /* 0x0000004505247210 */ /* 0x080fe20007fde0ff */
[----:B------:R2:W-:Y:S01]  /*1b8f0*/  STL [R1+0x798], R3 ;  /* 0x0007980301007387 */ /* 0x0005e20000100800 */
[----:B------:R-:W3:Y:S01]  /*1b900*/  LDCU UR4, c[0x0][0x39c] ;  /* 0x00007380ff0477ac */ /* 0x000ee20008000800 */
[----:B------:R-:W-:Y:S01]  /*1b910*/  IMAD.X R49, R6, 0x1, R71, P4 ;  /* 0x0000000106317824 */ /* 0x000fe200020e0647 */
[----:B------:R-:W-:Y:S01]  /*1b920*/  SHF.R.S32.HI R6, RZ, 0x1f, R4 ;  /* 0x0000001fff067819 */ /* 0x000fe20000011404 */
[----:B------:R-:W-:Y:S01]  /*1b930*/  IMAD.X R37, R7, 0x1, R68, P6 ;  /* 0x0000000107257824 */ /* 0x000fe200030e0644 */
[C---:B------:R-:W-:Y:S01]  /*1b940*/  IADD3 R10, P6, PT, R4.reuse, R69, RZ ;  /* 0x00000045040a7210 */ /* 0x040fe20007fde0ff */
[----:B------:R-:W4:Y:S01]  /*1b950*/  LDCU.64 UR32, c[0x0][0x398] ;  /* 0x00007300ff2077ac */ /* 0x000f220008000a00 */
[----:B------:R-:W-:Y:S01]  /*1b960*/  IADD3 R38, P4, PT, R5, R70, RZ ;  /* 0x0000004605267210 */ /* 0x000fe20007f9e0ff */
[----:B------:R-:W-:-:S02]  /*1b970*/  VIADD R5, R4, UR30 ;  /* 0x0000001e04057c36 */ /* 0x000fc40008000000 */
[----:B------:R-:W-:Y:S01]  /*1b980*/  IMAD.X R11, R6, 0x1, R68, P6 ;  /* 0x00000001060b7824 */ /* 0x000fe200030e0644 */
[----:B-1----:R-:W-:Y:S01]  /*1b990*/  IADD3 R2, P6, PT, R4, R70, RZ ;  /* 0x0000004604027210 */ /* 0x002fe20007fde0ff */
[----:B------:R-:W1:Y:S02]  /*1b9a0*/  @!P0 SYNCS.CCTL.IV [UR9+0xc000] ;  /* 0x00c00000ff0089b1 */ /* 0x000e640008000009 */
[----:B-1----:R-:W-:Y:S01]  /*1b9b0*/  BAR.SYNC.DEFER_BLOCKING 0x0 ;  /* 0x0000000000007b1d */ /* 0x002fe20000010000 */
[----:B------:R-:W-:Y:S01]  /*1b9c0*/  IMAD.X R39, R7, 0x1, R71, P4 ;  /* 0x0000000107277824 */ /* 0x000fe200020e0647 */
[----:B------:R-:W-:Y:S01]  /*1b9d0*/  SHF.R.S32.HI R7, RZ, 0x1f, R5 ;  /* 0x0000001fff077819 */ /* 0x000fe20000011405 */
[----:B--2---:R-:W-:Y:S01]  /*1b9e0*/  IMAD.X R3, R6, 0x1, R71, P6 ;  /* 0x0000000106037824 */ /* 0x004fe200030e0647 */
[----:B0-----:R-:W-:Y:S01]  /*1b9f0*/  ISETP.GE.AND P4, PT, R8, UR5, PT ;  /* 0x0000000508007c0c */ /* 0x001fe2000bf86270 */
[C---:B------:R-:W-:Y:S01]  /*1ba00*/  VIADD R4, R5.reuse, UR30 ;  /* 0x0000001e05047c36 */ /* 0x040fe20008000000 */
[----:B------:R-:W0:Y:S01]  /*1ba10*/  LDCU.64 UR6, c[0x0][0x398] ;  /* 0x00007300ff0677ac */ /* 0x000e220008000a00 */
[----:B------:R-:W-:Y:S01]  /*1ba20*/  VIADD R8, R0, 0x6 ;  /* 0x0000000600087836 */ /* 0x000fe20000000000 */
[----:B------:R-:W-:Y:S01]  /*1ba30*/  STL.64 [R1+0x440], R10 ;  /* 0x0004400a01007387 */ /* 0x000fe20000100a00 */
[C---:B------:R-:W-:Y:S01]  /*1ba40*/  VIADD R6, R4.reuse, UR30 ;  /* 0x0000001e04067c36 */ /* 0x040fe20008000000 */
[----:B------:R-:W-:Y:S01]  /*1ba50*/  SHF.R.S32.HI R9, RZ, 0x1f, R4 ;  /* 0x0000001fff097819 */ /* 0x000fe20000011404 */
[----:B------:R-:W1:Y:S01]  /*1ba60*/  LDCU.64 UR12, c[0x0][0x398] ;  /* 0x00007300ff0c77ac */ /* 0x000e620008000a00 */
[----:B------:R2:W-:Y:S01]  /*1ba70*/  STL.64 [R1+0x438], R2 ;  /* 0x0004380201007387 */ /* 0x0005e20000100a00 */
[----:B------:R-:W5:Y:S01]  /*1ba80*/  LDCU.64 UR16, c[0x0][0x398] ;  /* 0x00007300ff1077ac */ /* 0x000f620008000a00 */
[----:B------:R-:W0:Y:S01]  /*1ba90*/  LDCU.64 UR20, c[0x0][0x398] ;  /* 0x00007300ff1477ac */ /* 0x000e220008000a00 */
[----:B------:R-:W0:Y:S01]  /*1baa0*/  LDCU.64 UR18, c[0x0][0x398] ;  /* 0x00007300ff1277ac */ /* 0x000e220008000a00 */
[-C--:B--2---:R-:W-:Y:S01]  /*1bab0*/  IADD3 R2, P6, PT, R5, R69.reuse, RZ ;  /* 0x0000004505027210 */ /* 0x084fe20007fde0ff */
[----:B------:R-:W2:Y:S01]  /*1bac0*/  @!P0 SYNCS.CCTL.IV [UR9+0xc008] ;  /* 0x00c00800ff0089b1 */ /* 0x000ea20008000009 */
[----:B------:R-:W-:Y:S01]  /*1bad0*/  IADD3 R10, P0, PT, R4, R69, RZ ;  /* 0x00000045040a7210 */ /* 0x000fe20007f1e0ff */
[----:B------:R-:W0:Y:S02]  /*1bae0*/  LDCU.64 UR26, c[0x0][0x398] ;  /* 0x00007300ff1a77ac */ /* 0x000e240008000a00 */
[----:B------:R-:W-:-:S02]  /*1baf0*/  IMAD.X R3, R7, 0x1, R68, P6 ;  /* 0x0000000107037824 */ /* 0x000fc400030e0644 */
[----:B------:R-:W-:Y:S01]  /*1bb00*/  IMAD.X R11, R9, 0x1, R68, P0 ;  /* 0x00000001090b7824 */ /* 0x000fe200000e0644 */
[C---:B------:R-:W-:Y:S01]  /*1bb10*/  IADD3 R18, P0, PT, R6.reuse, R69, RZ ;  /* 0x0000004506127210 */ /* 0x040fe20007f1e0ff */
[----:B------:R-:W0:Y:S01]  /*1bb20*/  LDCU.64 UR22, c[0x0][0x398] ;  /* 0x00007300ff1677ac */ /* 0x000e220008000a00 */
[----:B------:R1:W-:Y:S01]  /*1bb30*/  STL.64 [R1+0x430], R2 ;  /* 0x0004300201007387 */ /* 0x0003e20000100a00 */
[----:B------:R-:W0:Y:S01]  /*1bb40*/  LDCU.64 UR28, c[0x0][0x398] ;  /* 0x00007300ff1c77ac */ /* 0x000e220008000a00 */
[----:B------:R-:W0:Y:S01]  /*1bb50*/  LDCU UR9, c[0x0][0x398] ;  /* 0x00007300ff0977ac */ /* 0x000e220008000800 */
[----:B-1----:R-:W-:Y:S01]  /*1bb60*/  IADD3 R2, P6, PT, R5, R70, RZ ;  /* 0x0000004605027210 */ /* 0x002fe20007fde0ff */
[----:B------:R-:W-:-:S04]  /*1bb70*/  VIADD R5, R6, UR30 ;  /* 0x0000001e06057c36 */ /* 0x000fc80008000000 */
[----:B------:R-:W-:Y:S01]  /*1bb80*/  IMAD.X R3, R7, 0x1, R71, P6 ;  /* 0x0000000107037824 */ /* 0x000fe200030e0647 */
[----:B------:R-:W-:-:S04]  /*1bb90*/  SHF.R.S32.HI R7, RZ, 0x1f, R6 ;  /* 0x0000001fff077819 */ /* 0x000fc80000011406 */
[----:B------:R1:W-:Y:S04]  /*1bba0*/  STL.64 [R1+0x428], R2 ;  /* 0x0004280201007387 */ /* 0x0003e80000100a00 */
[----:B------:R-:W-:Y:S04]  /*1bbb0*/  STL.64 [R1+0x420], R10 ;  /* 0x0004200a01007387 */ /* 0x000fe80000100a00 */
[----:B------:R-:W-:Y:S01]  /*1bbc0*/  STL.64 [R1+0x848], R70 ;  /* 0x0008484601007387 */ /* 0x000fe20000100a00 */
[----:B-1----:R-:W-:-:S05]  /*1bbd0*/  IADD3 R2, P6, PT, R4, R70, RZ ;  /* 0x0000004604027210 */ /* 0x002fca0007fde0ff */
[----:B------:R-:W-:Y:S01]  /*1bbe0*/  IMAD.X R3, R9, 0x1, R71, P6 ;  /* 0x0000000109037824 */ /* 0x000fe200030e0647 */
[----:B------:R-:W-:-:S04]  /*1bbf0*/  IADD3 R12, P6, PT, R6, R70, RZ ;  /* 0x00000046060c7210 */ /* 0x000fc80007fde0ff */
[----:B------:R-:W-:Y:S04]  /*1bc00*/  STL.64 [R1+0x418], R2 ;  /* 0x0004180201007387 */ /* 0x000fe80000100a00 */
[----:B------:R-:W-:Y:S04]  /*1bc10*/  STL.64 [R1+0x840], R68 ;  /* 0x0008404401007387 */ /* 0x000fe80000100a00 */
[----:B------:R-:W-:Y:S04]  /*1bc20*/  STL.64 [R1+0x838], R48 ;  /* 0x0008383001007387 */ /* 0x000fe80000100a00 */
[----:B------:R-:W-:Y:S04]  /*1bc30*/  STL.64 [R1+0x830], R38 ;  /* 0x0008302601007387 */ /* 0x000fe80000100a00 */
[----:B------:R-:W-:Y:S04]  /*1bc40*/  STL.64 [R1+0x828], R36 ;  /* 0x0008282401007387 */ /* 0x000fe80000100a00 */
[----:B------:R1:W-:Y:S02]  /*1bc50*/  STL.64 [R1+0x820], R34 ;  /* 0x0008202201007387 */ /* 0x0003e40000100a00 */
[----:B-1----:R-:W1:Y:S02]  /*1bc60*/  LDTM.x64 R20, tmem[UR10] ;  /* 0x0000000a001479ee */ /* 0x002e640008340000 */
[----:B-1----:R-:W-:Y:S01]  /*1bc70*/  STL [R1+0x204], R29 ;  /* 0x0002041d01007387 */ /* 0x002fe20000100800 */
[----:B------:R-:W-:Y:S01]  /*1bc80*/  SHF.R.S32.HI R6, RZ, 0x1f, R5 ;  /* 0x0000001fff067819 */ /* 0x000fe20000011405 */
[----:B------:R-:W-:-:S02]  /*1bc90*/  VIADD R4, R5, UR30 ;  /* 0x0000001e05047c36 */ /* 0x000fc40008000000 */
[----:B------:R-:W-:Y:S01]  /*1bca0*/  STL.64 [R1+0x208], R30 ;  /* 0x0002081e01007387 */ /* 0x000fe20000100a00 */
[----:B------:R-:W-:Y:S02]  /*1bcb0*/  IMAD.MOV.U32 R15, RZ, RZ, R22 ;  /* 0x000000ffff0f7224 */ /* 0x000fe400078e0016 */
[----:B------:R-:W-:Y:S01]  /*1bcc0*/  IMAD.MOV.U32 R14, RZ, RZ, R23 ;  /* 0x000000ffff0e7224 */ /* 0x000fe200078e0017 */
[----:B------:R-:W-:Y:S01]  /*1bcd0*/  STL.64 [R1+0x210], R32 ;  /* 0x0002102001007387 */ /* 0x000fe20000100a00 */
[----:B------:R-:W-:Y:S02]  /*1bce0*/  IMAD.MOV.U32 R11, RZ, RZ, R24 ;  /* 0x000000ffff0b7224 */ /* 0x000fe400078e0018 */
[----:B------:R-:W-:Y:S01]  /*1bcf0*/  IMAD.MOV.U32 R10, RZ, RZ, R25 ;  /* 0x000000ffff0a7224 */ /* 0x000fe200078e0019 */
[----:B------:R-:W-:Y:S01]  /*1bd00*/  STL.64 [R1+0x218], R34 ;  /* 0x0002182201007387 */ /* 0x000fe20000100a00 */
[----:B------:R-:W-:Y:S02]  /*1bd10*/  IMAD.MOV.U32 R9, RZ, RZ, R26 ;  /* 0x000000ffff097224 */ /* 0x000fe400078e001a */
[----:B------:R-:W-:Y:S01]  /*1bd20*/  IMAD.MOV.U32 R3, RZ, RZ, R27 ;  /* 0x000000ffff037224 */ /* 0x000fe200078e001b */
[----:B------:R-:W-:Y:S01]  /*1bd30*/  STL.64 [R1+0x220], R36 ;  /* 0x0002202401007387 */ /* 0x000fe20000100a00 */
[----:B------:R-:W-:-:S02]  /*1bd40*/  IMAD.MOV.U32 R17, RZ, RZ, R20 ;  /* 0x000000ffff117224 */ /* 0x000fc400078e0014 */
[----:B------:R-:W-:Y:S01]  /*1bd50*/  IMAD.MOV.U32 R16, RZ, RZ, R21 ;  /* 0x000000ffff107224 */ /* 0x000fe200078e0015 */
[----:B------:R-:W-:Y:S04]  /*1bd60*/  STL.64 [R1+0x228], R38 ;  /* 0x0002282601007387 */ /* 0x000fe80000100a00 */
        /* <DEDUP_REMOVED lines=10> */
[----:B------:R1:W-:Y:S04]  /*1be10*/  STL.64 [R1+0x280], R60 ;  /* 0x0002803c01007387 */ /* 0x0003e80000100a00 */
[----:B------:R-:W-:Y:S04]  /*1be20*/  STL.64 [R1+0x288], R62 ;  /* 0x0002883e01007387 */ /* 0x000fe80000100a00 */
[----:B------:R-:W-:Y:S04]  /*1be30*/  STL.64 [R1+0x290], R64 ;  /* 0x0002904001007387 */ /* 0x000fe80000100a00 */
[----:B------:R-:W-:Y:S01]  /*1be40*/  STL.64 [R1+0x298], R66 ;  /* 0x0002984201007387 */ /* 0x000fe20000100a00 */
[----:B------:R-:W-:Y:S01]  /*1be50*/  F2FP.SATFINITE.E5M2.F32.PACK_AB_MERGE_C R3, R3, R9, RZ ;  /* 0x000000090303723e */ /* 0x000fe200048060ff */
[----:B-1----:R-:W-:-:S02]  /*1be60*/  IMAD.MOV.U32 R61, RZ, RZ, R28 ;  /* 0x000000ffff3d7224 */ /* 0x002fc400078e001c */
[----:B------:R-:W-:Y:S04]  /*1be70*/  STL.64 [R1+0x2a0], R68 ;  /* 0x0002a04401007387 */ /* 0x000fe80000100a00 */
[----:B------:R1:W-:Y:S04]  /*1be80*/  STL.64 [R1+0x2a8], R70 ;  /* 0x0002a84601007387 */ /* 0x0003e80000100a00 */
[----:B------:R-:W-:Y:S04]  /*1be90*/  STL.64 [R1+0x2b0], R72 ;  /* 0x0002b04801007387 */ /* 0x000fe80000100a00 */
[----:B------:R-:W-:Y:S04]  /*1bea0*/  STL.64 [R1+0x2b8], R74 ;  /* 0x0002b84a01007387 */ /* 0x000fe80000100a00 */
[----:B------:R-:W-:Y:S04]  /*1beb0*/  STL.64 [R1+0x2c0], R76 ;  /* 0x0002c04c01007387 */ /* 0x000fe80000100a00 */
[----:B------:R-:W-:Y:S04]  /*1bec0*/  STL.64 [R1+0x2c8], R78 ;  /* 0x0002c84e01007387 */ /* 0x000fe80000100a00 */
[----:B------:R-:W-:Y:S04]  /*1bed0*/  STL.64 [R1+0x2d0], R80 ;  /* 0x0002d05001007387 */ /* 0x000fe80000100a00 */
[----:B------:R-:W-:Y:S04]  /*1bee0*/  STL.64 [R1+0x2d8], R82 ;  /* 0x0002d85201007387 */ /* 0x000fe80000100a00 */
[----:B-1----:R-:W2:Y:S04]  /*1bef0*/  LDL.LU.64 R70, [R1+0x848] ;  /* 0x0008480001467983 */ /* 0x002ea80000300a00 */
[----:B------:R-:W3:Y:S04]  /*1bf00*/  LDL.LU.64 R68, [R1+0x840] ;  /* 0x0008400001447983 */ /* 0x000ee80000300a00 */
[----:B------:R-:W4:Y:S04]  /*1bf10*/  LDL.LU.64 R48, [R1+0x838] ;  /* 0x0008380001307983 */ /* 0x000f280000300a00 */
[----:B------:R-:W4:Y:S04]  /*1bf20*/  LDL.LU.64 R38, [R1+0x830] ;  /* 0x0008300001267983 */ /* 0x000f280000300a00 */
[----:B------:R-:W4:Y:S04]  /*1bf30*/  LDL.LU.64 R36, [R1+0x828] ;  /* 0x0008280001247983 */ /* 0x000f280000300a00 */
[----:B------:R-:W4:Y:S04]  /*1bf40*/  LDL.LU.64 R34, [R1+0x820] ;  /* 0x0008200001227983 */ /* 0x000f280000300a00 */
        /* <DEDUP_REMOVED lines=19> */
[----:B------:R-:W4:Y:S01]  /*1c080*/  LDL.LU R2, [R1+0x818] ;  /* 0x0008180001027983 */ /* 0x000f220000300800 */
[----:B------:R-:W-:Y:S01]  /*1c090*/  F2FP.SATFINITE.E5M2.F32.PACK_AB_MERGE_C R57, R16, R17, RZ ;  /* 0x000000111039723e */ /* 0x000fe200048060ff */
[----:B--2---:R-:W-:-:S02]  /*1c0a0*/  IMAD.X R13, R7, 0x1, R71, P6 ;  /* 0x00000001070d7824 */ /* 0x004fc400030e0647 */
[----:B---3--:R-:W-:Y:S01]  /*1c0b0*/  IMAD.X R19, R7, 0x1, R68, P0 ;  /* 0x0000000107137824 */ /* 0x008fe200000e0644 */
[----:B------:R-:W-:-:S04]  /*1c0c0*/  SHF.R.S32.HI R7, RZ, 0x1f, R4 ;  /* 0x0000001fff077819 */ /* 0x000fc80000011404 */
[----:B------:R1:W-:Y:S04]  /*1c0d0*/  STL.64 [R1+0x410], R18 ;  /* 0x0004101201007387 */ /* 0x0003e80000100a00 */
[----:B------:R2:W-:Y:S01]  /*1c0e0*/  STL.64 [R1+0x408], R12 ;  /* 0x0004080c01007387 */ /* 0x0005e20000100a00 */
[C---:B-1----:R-:W-:Y:S02]  /*1c0f0*/  IADD3 R18, P0, PT, R5.reuse, R69, RZ ;  /* 0x0000004505127210 */ /* 0x042fe40007f1e0ff */
[----:B--2---:R-:W-:-:S03]  /*1c100*/  IADD3 R12, P6, PT, R5, R70, RZ ;  /* 0x00000046050c7210 */ /* 0x004fc60007fde0ff */
[----:B------:R-:W-:Y:S02]  /*1c110*/  IMAD.X R19, R6, 0x1, R68, P0 ;  /* 0x0000000106137824 */ /* 0x000fe400000e0644 */
[----:B------:R-:W-:Y:S02]  /*1c120*/  VIADD R5, R4, UR30 ;  /* 0x0000001e04057c36 */ /* 0x000fe40008000000 */
[----:B------:R-:W-:Y:S01]  /*1c130*/  IMAD.X R13, R6, 0x1, R71, P6 ;  /* 0x00000001060d7824 */ /* 0x000fe200030e0647 */
[----:B------:R1:W-:Y:S02]  /*1c140*/  STL.64 [R1+0x400], R18 ;  /* 0x0004001201007387 */ /* 0x0003e40000100a00 */
[----:B------:R-:W-:Y:S02]  /*1c150*/  SHF.R.S32.HI R6, RZ, 0x1f, R5 ;  /* 0x0000001fff067819 */ /* 0x000fe40000011405 */
[----:B------:R2:W-:Y:S01]  /*1c160*/  STL.64 [R1+0x3f8], R12 ;  /* 0x0003f80c01007387 */ /* 0x0005e20000100a00 */
[----:B-1----:R-:W-:-:S02]  /*1c170*/  IADD3 R18, P0, PT, R4, R69, RZ ;  /* 0x0000004504127210 */ /* 0x002fc40007f1e0ff */
        /* <DEDUP_REMOVED lines=116> */
[----:B------:R1:W-:Y:S01]  /*1c8c0*/  STL.64 [R1+0x310], R18 ;  /* 0x0003101201007387 */ /* 0x0003e20000100a00 */
[----:B------:R-:W-:-:S03]  /*1c8d0*/  VIADD R90, R4, UR30 ;  /* 0x0000001e045a7c36 */ /* 0x000fc60008000000 */
[----:B------:R2:W-:Y:S01]  /*1c8e0*/  STL.64 [R1+0x308], R12 ;  /* 0x0003080c01007387 */ /* 0x0005e20000100a00 */
[----:B------:R-:W-:Y:S01]  /*1c8f0*/  VIADD R76, R90, UR30 ;  /* 0x0000001e5a4c7c36 */ /* 0x000fe20008000000 */
[C---:B-1----:R-:W-:Y:S02]  /*1c900*/  IADD3 R18, P0, PT, R5.reuse, R69, RZ ;  /* 0x0000004505127210 */ /* 0x042fe40007f1e0ff */
[----:B--2---:R-:W-:-:S03]  /*1c910*/  IADD3 R12, P6, PT, R5, R70, RZ ;  /* 0x00000046050c7210 */ /* 0x004fc60007fde0ff */
[C---:B------:R-:W-:Y:S01]  /*1c920*/  IMAD.X R19, R6.reuse, 0x1, R68, P0 ;  /* 0x0000000106137824 */ /* 0x040fe200000e0644 */
[----:B------:R-:W-:Y:S01]  /*1c930*/  SHF.R.S32.HI R5, RZ, 0x1f, R4 ;  /* 0x0000001fff057819 */ /* 0x000fe20000011404 */
[----:B------:R-:W-:-:S03]  /*1c940*/  IMAD.X R13, R6, 0x1, R71, P6 ;  /* 0x00000001060d7824 */ /* 0x000fc600030e0647 */
[----:B------:R1:W-:Y:S01]  /*1c950*/  STL.64 [R1+0x2f8], R18 ;  /* 0x0002f81201007387 */ /* 0x0003e20000100a00 */
[----:B------:R-:W-:-:S03]  /*1c960*/  SHF.R.S32.HI R6, RZ, 0x1f, R76 ;  /* 0x0000001fff067819 */ /* 0x000fc6000001144c */
[----:B------:R2:W-:Y:S01]  /*1c970*/  STL.64 [R1+0x2f0], R12 ;  /* 0x0002f00c01007387 */ /* 0x0005e20000100a00 */
[C---:B-1----:R-:W-:Y:S02]  /*1c980*/  IADD3 R18, P0, PT, R4.reuse, R69, RZ ;  /* 0x0000004504127210 */ /* 0x042fe40007f1e0ff */
[----:B--2---:R-:W-:-:S03]  /*1c990*/  IADD3 R12, P6, PT, R4, R70, RZ ;  /* 0x00000046040c7210 */ /* 0x004fc60007fde0ff */
[C---:B------:R-:W-:Y:S01]  /*1c9a0*/  IMAD.X R19, R5.reuse, 0x1, R68, P0 ;  /* 0x0000000105137824 */ /* 0x040fe200000e0644 */
[----:B------:R-:W-:Y:S02]  /*1c9b0*/  SHF.R.S32.HI R4, RZ, 0x1f, R90 ;  /* 0x0000001fff047819 */ /* 0x000fe4000001145a */
[CC--:B------:R-:W-:Y:S01]  /*1c9c0*/  IADD3 R92, P0, PT, R90.reuse, R69.reuse, RZ ;  /* 0x000000455a5c7210 */ /* 0x0c0fe20007f1e0ff */
[--C-:B------:R-:W-:Y:S01]  /*1c9d0*/  IMAD.X R13, R5, 0x1, R71.reuse, P6 ;  /* 0x00000001050d7824 */ /* 0x100fe200030e0647 */
[-C--:B------:R-:W-:Y:S01]  /*1c9e0*/  IADD3 R90, P6, PT, R90, R70.reuse, RZ ;  /* 0x000000465a5a7210 */ /* 0x080fe20007fde0ff */
[----:B------:R-:W-:Y:S01]  /*1c9f0*/  VIADD R5, R76, UR30 ;  /* 0x0000001e4c057c36 */ /* 0x000fe20008000000 */
[----:B------:R-:W-:Y:S01]  /*1ca00*/  STL.64 [R1+0x2e8], R18 ;  /* 0x0002e81201007387 */ /* 0x000fe20000100a00 */
[--C-:B------:R-:W-:Y:S01]  /*1ca10*/  IMAD.X R93, R4, 0x1, R68.reuse, P0 ;  /* 0x00000001045d7824 */ /* 0x100fe200000e0644 */
[-C--:B------:R-:W-:Y:S01]  /*1ca20*/  IADD3 R88, P0, PT, R76, R69.reuse, RZ ;  /* 0x000000454c587210 */ /* 0x080fe20007f1e0ff */
[----:B------:R-:W-:Y:S01]  /*1ca30*/  IMAD.X R91, R4, 0x1, R71, P6 ;  /* 0x00000001045b7824 */ /* 0x000fe200030e0647 */
[----:B------:R-:W-:Y:S01]  /*1ca40*/  IADD3 R76, P6, PT, R76, R70, RZ ;  /* 0x000000464c4c7210 */ /* 0x000fe20007fde0ff */
[----:B------:R1:W-:Y:S01]  /*1ca50*/  STL.64 [R1+0x2e0], R12 ;  /* 0x0002e00c01007387 */ /* 0x0003e20000100a00 */
[----:B------:R-:W-:Y:S01]  /*1ca60*/  SHF.R.S32.HI R4, RZ, 0x1f, R5 ;  /* 0x0000001fff047819 */ /* 0x000fe20000011405 */
[C-C-:B------:R-:W-:Y:S01]  /*1ca70*/  IMAD.X R89, R6.reuse, 0x1, R68.reuse, P0 ;  /* 0x0000000106597824 */ /* 0x140fe200000e0644 */
[C---:B------:R-:W-:Y:S01]  /*1ca80*/  IADD3 R74, P0, PT, R5.reuse, R69, RZ ;  /* 0x00000045054a7210 */ /* 0x040fe20007f1e0ff */
[----:B------:R-:W-:Y:S01]  /*1ca90*/  IMAD.X R77, R6, 0x1, R71, P6 ;  /* 0x00000001064d7824 */ /* 0x000fe200030e0647 */
[----:B------:R-:W-:Y:S01]  /*1caa0*/  STL [R1+0x718], R92 ;  /* 0x0007185c01007387 */ /* 0x000fe20000100800 */
[----:B------:R-:W-:Y:S01]  /*1cab0*/  VIADD R86, R5, UR30 ;  /* 0x0000001e05567c36 */ /* 0x000fe20008000000 */
[----:B------:R-:W-:Y:S01]  /*1cac0*/  ISETP.GE.AND P6, PT, R8, UR4, PT ;  /* 0x0000000408007c0c */ /* 0x000fe2000bfc6270 */
[----:B------:R-:W-:Y:S01]  /*1cad0*/  IMAD.X R75, R4, 0x1, R68, P0 ;  /* 0x00000001044b7824 */ /* 0x000fe200000e0644 */
[----:B------:R-:W-:Y:S01]  /*1cae0*/  STL [R1+0x708], R93 ;  /* 0x0007085d01007387 */ /* 0x000fe20000100800 */
[----:B------:R-:W2:Y:S01]  /*1caf0*/  LDCU.64 UR4, c[0x0][0x398] ;  /* 0x00007300ff0477ac */ /* 0x000ea20008000a00 */
[----:B------:R-:W-:-:S02]  /*1cb00*/  SHF.R.S32.HI R6, RZ, 0x1f, R86 ;  /* 0x0000001fff067819 */ /* 0x000fc40000011456 */
[----:B-1----:R-:W-:Y:S01]  /*1cb10*/  IADD3 R12, P0, PT, R5, R70, RZ ;  /* 0x00000046050c7210 */ /* 0x002fe20007f1e0ff */
[----:B------:R-:W-:Y:S01]  /*1cb20*/  STL.64 [R1+0x710], R90 ;  /* 0x0007105a01007387 */ /* 0x000fe20000100a00 */
[----:B------:R-:W-:-:S03]  /*1cb30*/  F2FP.SATFINITE.E5M2.F32.PACK_AB_MERGE_C R5, R14, R15, RZ ;  /* 0x0000000f0e05723e */ /* 0x000fc600048060ff */
[----:B------:R-:W-:Y:S01]  /*1cb40*/  STL [R1+0x71c], R89 ;  /* 0x00071c5901007387 */ /* 0x000fe20000100800 */
[----:B------:R-:W-:Y:S01]  /*1cb50*/  IMAD.X R13, R4, 0x1, R71, P0 ;  /* 0x00000001040d7824 */ /* 0x000fe200000e0647 */
[C---:B------:R-:W-:Y:S01]  /*1cb60*/  IADD3 R72, P0, PT, R86.reuse, R69, RZ ;  /* 0x0000004556487210 */ /* 0x040fe20007f1e0ff */
[----:B------:R-:W-:Y:S01]  /*1cb70*/  VIADD R4, R86, UR30 ;  /* 0x0000001e56047c36 */ /* 0x000fe20008000000 */
[----:B------:R-:W-:Y:S03]  /*1cb80*/  STL [R1+0x704], R77 ;  /* 0x0007044d01007387 */ /* 0x000fe60000100800 */
[----:B------:R-:W-:Y:S01]  /*1cb90*/  IMAD.X R73, R6, 0x1, R68, P0 ;  /* 0x0000000106497824 */ /* 0x000fe200000e0644 */
[----:B------:R-:W-:Y:S01]  /*1cba0*/  STL [R1+0x770], R74 ;  /* 0x0007704a01007387 */ /* 0x000fe20000100800 */
[----:B------:R-:W-:-:S03]  /*1cbb0*/  IADD3 R86, P0, PT, R86, R70, RZ ;  /* 0x0000004656567210 */ /* 0x000fc60007f1e0ff */
[----:B------:R-:W-:Y:S04]  /*1cbc0*/  STL [R1+0x700], R75 ;  /* 0x0007004b01007387 */ /* 0x000fe80000100800 */
[----:B------:R1:W-:Y:S04]  /*1cbd0*/  STL [R1+0x46c], R5 ;  /* 0x00046c0501007387 */ /* 0x0003e80000100800 */
[----:B------:R-:W-:Y:S01]  /*1cbe0*/  STL.64 [R1+0x300], R12 ;  /* 0x0003000c01007387 */ /* 0x000fe20000100a00 */
[----:B-1----:R-:W-:-:S05]  /*1cbf0*/  F2FP.SATFINITE.E5M2.F32.PACK_AB_MERGE_C R5, R10, R11, RZ ;  /* 0x0000000b0a05723e */ /* 0x002fca00048060ff */
[----:B------:R-:W-:Y:S04]  /*1cc00*/  STL [R1+0x470], R5 ;  /* 0x0004700501007387 */ /* 0x000fe80000100800 */
[----:B------:R-:W-:Y:S04]  /*1cc10*/  STL [R1+0x474], R3 ;  /* 0x0004740301007387 */ /* 0x000fe80000100800 */
[----:B----4-:R-:W-:Y:S04]  /*1cc20*/  STL.64 [R1+0x810], R60 ;  /* 0x0008103c01007387 */ /* 0x010fe80000100a00 */
        /* <DEDUP_REMOVED lines=13> */
[----:B------:R-:W-:Y:S04]  /*1cd00*/  STL [R1+0x7a4], R33 ;  /* 0x0007a42101007387 */ /* 0x000fe80000100800 */
[----:B------:R-:W-:Y:S04]  /*1cd10*/  STL [R1+0x7a0], R6 ;  /* 0x0007a00601007387 */ /* 0x000fe80000100800 */
[----:B------:R1:W-:Y:S04]  /*1cd20*/  STL [R1+0x79c], R4 ;  /* 0x00079c0401007387 */ /* 0x0003e80000100800 */
[----:B------:R-:W-:Y:S04]  /*1cd30*/  STL [R1+0x6f8], R72 ;  /* 0x0006f84801007387 */ /* 0x000fe80000100800 */
[----:B------:R-:W-:Y:S01]  /*1cd40*/  STL [R1+0x6f4], R73 ;  /* 0x0006f44901007387 */ /* 0x000fe20000100800 */
[----:B-1----:R-:W1:Y:S03]  /*1cd50*/  LDTM.x64 R4, tmem[UR10+0x40] ;  /* 0x0000400a000479ee */ /* 0x002e660008340000 */
[----:B-1----:R-:W-:Y:S04]  /*1cd60*/  STL.64 [R1+0x100], R4 ;  /* 0x0001000401007387 */ /* 0x002fe80000100a00 */
        /* <DEDUP_REMOVED lines=30> */
[----:B------:R1:W-:Y:S02]  /*1cf50*/  STL.64 [R1+0x1f8], R66 ;  /* 0x0001f84201007387 */ /* 0x0003e40000100a00 */
[----:B-1----:R-:W1:Y:S02]  /*1cf60*/  LDTM.x64 R4, tmem[UR10+0x80] ;  /* 0x0000800a000479ee */ /* 0x002e640008340000 */
[----:B-1----:R-:W-:Y:S04]  /*1cf70*/  STL [R1+0x4], R5 ;  /* 0x0000040501007387 */ /* 0x002fe80000100800 */
        /* <DEDUP_REMOVED lines=17> */
[----:B-1----:R-:W-:-:S03]  /*1d090*/  IMAD.MOV.U32 R32, RZ, RZ, R4 ;  /* 0x000000ffff207224 */ /* 0x002fc600078e0004 */
        /* <DEDUP_REMOVED lines=13> */
[----:B------:R-:W-:Y:S04]  /*1d170*/  STL.64 [R1+0xf8], R66 ;  /* 0x0000f84201007387 */ /* 0x000fe80000100a00 */
[----:B-1----:R-:W3:Y:S04]  /*1d180*/  LDL.LU.64 R60, [R1+0x810] ;  /* 0x00081000013c7983 */ /* 0x002ee80000300a00 */
[----:B------:R-:W4:Y:S04]  /*1d190*/  LDL.LU.64 R58, [R1+0x808] ;  /* 0x00080800013a7983 */ /* 0x000f280000300a00 */
[----:B------:R-:W2:Y:S04]  /*1d1a0*/  LDL.LU.64 R56, [R1+0x800] ;  /* 0x0008000001387983 */ /* 0x000ea80000300a00 */
[----:B------:R-:W2:Y:S04]  /*1d1b0*/  LDL.LU.64 R54, [R1+0x7f8] ;  /* 0x0007f80001367983 */ /* 0x000ea80000300a00 */
[----:B------:R-:W4:Y:S04]  /*1d1c0*/  LDL.LU.64 R52, [R1+0x7f0] ;  /* 0x0007f00001347983 */ /* 0x000f280000300a00 */
[----:B------:R-:W4:Y:S04]  /*1d1d0*/  LDL.LU.64 R50, [R1+0x7e8] ;  /* 0x0007e80001327983 */ /* 0x000f280000300a00 */
[----:B------:R-:W5:Y:S04]  /*1d1e0*/  LDL.LU.64 R48, [R1+0x7e0] ;  /* 0x0007e00001307983 */ /* 0x000f680000300a00 */
[----:B------:R-:W5:Y:S04]  /*1d1f0*/  LDL.LU.64 R46, [R1+0x7d8] ;  /* 0x0007d800012e7983 */ /* 0x000f680000300a00 */
[----:B------:R-:W5:Y:S04]  /*1d200*/  LDL.LU.64 R44, [R1+0x7d0] ;  /* 0x0007d000012c7983 */ /* 0x000f680000300a00 */
[----:B------:R-:W5:Y:S04]  /*1d210*/  LDL.LU.64 R42, [R1+0x7c8] ;  /* 0x0007c800012a7983 */ /* 0x000f680000300a00 */
[----:B------:R-:W5:Y:S04]  /*1d220*/  LDL.LU.64 R40, [R1+0x7c0] ;  /* 0x0007c00001287983 */ /* 0x000f680000300a00 */
[----:B------:R-:W5:Y:S04]  /*1d230*/  LDL.LU.64 R38, [R1+0x7b8] ;  /* 0x0007b80001267983 */ /* 0x000f680000300a00 */
[----:B------:R-:W5:Y:S04]  /*1d240*/  LDL.LU.64 R36, [R1+0x7b0] ;  /* 0x0007b00001247983 */ /* 0x000f680000300a00 */
[----:B------:R-:W5:Y:S04]  /*1d250*/  LDL.LU.64 R34, [R1+0x7a8] ;  /* 0x0007a80001227983 */ /* 0x000f680000300a00 */
[----:B------:R-:W5:Y:S04]  /*1d260*/  LDL.LU R33, [R1+0x7a4] ;  /* 0x0007a40001217983 */ /* 0x000f680000300800 */
        /* <DEDUP_REMOVED lines=29> */
[----:B------:R-:W5:Y:S01]  /*1d440*/  LDL.LU R3, [R1+0x798] ;  /* 0x0007980001037983 */ /* 0x000f620000300800 */
[----:B---3--:R-:W-:-:S02]  /*1d450*/  F2FP.SATFINITE.E5M2.F32.PACK_AB_MERGE_C R60, R60, R61, RZ ;  /* 0x0000003d3c3c723e */ /* 0x008fc400048060ff */
[----:B--2---:R-:W-:Y:S02]  /*1d460*/  F2FP.SATFINITE.E5M2.F32.PACK_AB_MERGE_C R74, R55, R56, RZ ;  /* 0x00000038374a723e */ /* 0x004fe400048060ff */
[----:B----4-:R-:W-:Y:S02]  /*1d470*/  F2FP.SATFINITE.E5M2.F32.PACK_AB_MERGE_C R91, R51, R52, RZ ;  /* 0x00000034335b723e */ /* 0x010fe400048060ff */
[----:B-----5:R-:W-:Y:S02]  /*1d480*/  F2FP.SATFINITE.E5M2.F32.PACK_AB_MERGE_C R90, R45, R46, RZ ;  /* 0x0000002e2d5a723e */ /* 0x020fe400048060ff */
[----:B------:R-:W-:Y:S02]  /*1d490*/  F2FP.SATFINITE.E5M2.F32.PACK_AB_MERGE_C R89, R43, R44, RZ ;  /* 0x0000002c2b59723e */ /* 0x000fe400048060ff */
[----:B------:R-:W-:Y:S01]  /*1d4a0*/  F2FP.SATFINITE.E5M2.F32.PACK_AB_MERGE_C R77, R41, R42, RZ ;  /* 0x0000002a294d723e */ /* 0x000fe200048060ff */
[----:B------:R-:W-:Y:S01]  /*1d4b0*/  IMAD.X R87, R6, 0x1, R71, P0 ;  /* 0x0000000106577824 */ /* 0x000fe200000e0647 */
[----:B------:R-:W-:-:S02]  /*1d4c0*/  F2FP.SATFINITE.E5M2.F32.PACK_AB_MERGE_C R6, R58, R59, RZ ;  /* 0x0000003b3a06723e */ /* 0x000fc400048060ff */
[----:B------:R-:W-:Y:S02]  /*1d4d0*/  SHF.R.S32.HI R5, RZ, 0x1f, R4 ;  /* 0x0000001fff057819 */ /* 0x000fe40000011404 */
[----:B------:R-:W-:-:S05]  /*1d4e0*/  IADD3 R84, P0, PT, R4, R69, RZ ;  /* 0x0000004504547210 */ /* 0x000fca0007f1e0ff */
[----:B------:R-:W-:Y:S01]  /*1d4f0*/  IMAD.X R85, R5, 0x1, R68, P0 ;  /* 0x0000000105557824 */ /* 0x000fe200000e0644 */
[----:B------:R-:W-:-:S05]  /*1d500*/  IADD3 R82, P0, PT, R4, R70, RZ ;  /* 0x0000004604527210 */ /* 0x000fca0007f1e0ff */
[----:B------:R-:W-:Y:S01]  /*1d510*/  IMAD.X R83, R5, 0x1, R71, P0 ;  /* 0x0000000105537824 */ /* 0x000fe200000e0647 */
[----:B------:R1:W-:Y:S04]  /*1d520*/  STL.64 [R1+0x720], R72 ;  /* 0x0007204801007387 */ /* 0x0003e80000100a00 */
[----:B------:R2:W-:Y:S04]  /*1d530*/  STL [R1+0x6fc], R86 ;  /* 0x0006fc5601007387 */ /* 0x0005e80000100800 */
[----:B------:R3:W-:Y:S04]  /*1d540*/  STL [R1+0x6f0], R87 ;  /* 0x0006f05701007387 */ /* 0x0007e80000100800 */
[----:B------:R-:W-:Y:S01]  /*1d550*/  STL [R1+0x204], R60 ;  /* 0x0002043c01007387 */ /* 0x000fe20000100800 */
[----:B-1----:R-:W-:-:S02]  /*1d560*/  F2FP.SATFINITE.E5M2.F32.PACK_AB_MERGE_C R73, R53, R54, RZ ;  /* 0x000000363549723e */ /* 0x002fc400048060ff */
[----:B--2---:R-:W-:Y:S01]  /*1d570*/  F2FP.SATFINITE.E5M2.F32.PACK_AB_MERGE_C R86, R33, R40, RZ ;  /* 0x000000282156723e */ /* 0x004fe200048060ff */
[----:B------:R-:W-:Y:S01]  /*1d580*/  STL [R1+0x208], R6 ;  /* 0x0002080601007387 */ /* 0x000fe20000100800 */
[----:B---3--:R-:W-:-:S03]  /*1d590*/  VIADD R87, R4, UR30 ;  /* 0x0000001e04577c36 */ /* 0x008fc60008000000 */
[----:B------:R1:W-:Y:S02]  /*1d5a0*/  STL.64 [R1+0x728], R84 ;  /* 0x0007285401007387 */ /* 0x0003e40000100a00 */
[----:B------:R-:W-:Y:S02]  /*1d5b0*/  SHF.R.S32.HI R4, RZ, 0x1f, R87 ;  /* 0x0000001fff047819 */ /* 0x000fe40000011457 */
[----:B------:R2:W-:Y:S01]  /*1d5c0*/  STL.64 [R1+0x730], R82 ;  /* 0x0007305201007387 */ /* 0x0005e20000100a00 */
[----:B------:R-:W-:-:S05]  /*1d5d0*/  IADD3 R80, P0, PT, R87, R69, RZ ;  /* 0x0000004557507210 */ /* 0x000fca0007f1e0ff */
[----:B------:R-:W-:Y:S01]  /*1d5e0*/  IMAD.X R81, R4, 0x1, R68, P0 ;  /* 0x0000000104517824 */ /* 0x000fe200000e0644 */
[----:B------:R-:W-:Y:S01]  /*1d5f0*/  IADD3 R78, P0, PT, R87, R70, RZ ;  /* 0x00000046574e7210 */ /* 0x000fe20007f1e0ff */
[----:B-1----:R-:W-:Y:S01]  /*1d600*/  IMAD.MOV.U32 R84, RZ, RZ, R57 ;  /* 0x000000ffff547224 */ /* 0x002fe200078e0039 */
[----:B--2---:R-:W-:-:S03]  /*1d610*/  F2FP.SATFINITE.E5M2.F32.PACK_AB_MERGE_C R83, R47, R50, RZ ;  /* 0x000000322f53723e */ /* 0x004fc600048060ff */
[----:B------:R-:W-:Y:S01]  /*1d620*/  IMAD.X R79, R4, 0x1, R71, P0 ;  /* 0x00000001044f7824 */ /* 0x000fe200000e0647 */
[----:B------:R-:W-:Y:S01]  /*1d630*/  ISETP.GE.AND P0, PT, R2, UR14, PT ;  /* 0x0000000e02007c0c */ /* 0x000fe2000bf06270 */
[----:B------:R-:W-:Y:S01]  /*1d640*/  IMAD.MOV.U32 R82, RZ, RZ, R48 ;  /* 0x000000ffff527224 */ /* 0x000fe200078e0030 */
[----:B------:R1:W-:Y:S04]  /*1d650*/  STL [R1+0x760], R83 ;  /* 0x0007605301007387 */ /* 0x0003e80000100800 */
[----:B------:R-:W-:Y:S04]  /*1d660*/  STL.64 [R1+0x740], R80 ;  /* 0x0007405001007387 */ /* 0x000fe80000100a00 */
[----:B------:R-:W-:Y:S01]  /*1d670*/  STL.64 [R1+0x738], R68 ;  /* 0x0007384401007387 */ /* 0x000fe20000100a00 */
[----:B------:R-:W-:Y:S01]  /*1d680*/  ISETP.LT.AND P0, PT, R0, UR33, !P0 ;  /* 0x0000002100007c0c */ /* 0x000fe2000c701270 */
[----:B-1----:R-:W-:-:S02]  /*1d690*/  IMAD.MOV.U32 R83, RZ, RZ, R49 ;  /* 0x000000ffff537224 */ /* 0x002fc400078e0031 */
[----:B------:R-:W-:Y:S04]  /*1d6a0*/  STL [R1+0x750], R90 ;  /* 0x0007505a01007387 */ /* 0x000fe80000100800 */
[----:B------:R1:W-:Y:S04]  /*1d6b0*/  STL [R1+0x764], R91 ;  /* 0x0007645b01007387 */ /* 0x0003e80000100800 */
[----:B------:R2:W-:Y:S04]  /*1d6c0*/  STL.64 [R1+0x748], R88 ;  /* 0x0007485801007387 */ /* 0x0005e80000100a00 */
[----:B------:R-:W-:Y:S04]  /*1d6d0*/  STL.64 [R1+0x758], R76 ;  /* 0x0007584c01007387 */ /* 0x000fe80000100a00 */
[----:B------:R3:W-:Y:S04]  /*1d6e0*/  STL.64 [R1+0x778], R78 ;  /* 0x0007784e01007387 */ /* 0x0007e80000100a00 */
[----:B------:R4:W-:Y:S04]  /*1d6f0*/  STL.64 [R1+0x768], R70 ;  /* 0x0007684601007387 */ /* 0x0009e80000100a00 */
[----:B-1----:R-:W5:Y:S01]  /*1d700*/  LDL.LU.64 R90, [R1+0x440] ;  /* 0x00044000015a7983 */ /* 0x002f620000300a00 */
[----:B--2---:R-:W-:Y:S01]  /*1d710*/  IMAD.MOV.U32 R88, RZ, RZ, R36 ;  /* 0x000000ffff587224 */ /* 0x004fe200078e0024 */
[----:B------:R-:W-:Y:S01]  /*1d720*/  F2FP.SATFINITE.E5M2.F32.PACK_AB_MERGE_C R81, R29, R30, RZ ;  /* 0x0000001e1d51723e */ /* 0x000fe200048060ff */
[----:B------:R-:W-:Y:S01]  /*1d730*/  IMAD.MOV.U32 R89, RZ, RZ, R37 ;  /* 0x000000ffff597224 */ /* 0x000fe200078e0025 */
[----:B---3--:R-:W-:-:S02]  /*1d740*/  F2FP.SATFINITE.E5M2.F32.PACK_AB_MERGE_C R78, R31, R32, RZ ;  /* 0x000000201f4e723e */ /* 0x008fc400048060ff */
[----:B------:R-:W-:Y:S02]  /*1d750*/  F2FP.SATFINITE.E5M2.F32.PACK_AB_MERGE_C R80, R23, R24, RZ ;  /* 0x000000181750723e */ /* 0x000fe400048060ff */
[----:B----4-:R-:W-:Y:S02]  /*1d760*/  F2FP.SATFINITE.E5M2.F32.PACK_AB_MERGE_C R71, R27, R28, RZ ;  /* 0x0000001c1b47723e */ /* 0x010fe400048060ff */
[----:B------:R-:W-:Y:S02]  /*1d770*/  F2FP.SATFINITE.E5M2.F32.PACK_AB_MERGE_C R70, R25, R26, RZ ;  /* 0x0000001a1946723e */ /* 0x000fe400048060ff */
[----:B------:R-:W-:Y:S02]  /*1d780*/  F2FP.SATFINITE.E5M2.F32.PACK_AB_MERGE_C R77, R21, R22, RZ ;  /* 0x00000016154d723e */ /* 0x000fe400048060ff */
[----:B------:R-:W-:Y:S02]  /*1d790*/  F2FP.SATFINITE.E5M2.F32.PACK_AB_MERGE_C R76, R19, R20, RZ ;  /* 0x00000014134c723e */ /* 0x000fe400048060ff */
[----:B------:R-:W-:-:S02]  /*1d7a0*/  F2FP.SATFINITE.E5M2.F32.PACK_AB_MERGE_C R72, R17, R18, RZ ;  /* 0x000000121148723e */ /* 0x000fc400048060ff */
[----:B------:R-:W-:Y:S02]  /*1d7b0*/  F2FP.SATFINITE.E5M2.F32.PACK_AB_MERGE_C R69, R15, R16, RZ ;  /* 0x000000100f45723e */ /* 0x000fe400048060ff */
[----:B------:R-:W-:Y:S02]  /*1d7c0*/  F2FP.SATFINITE.E5M2.F32.PACK_AB_MERGE_C R68, R13, R14, RZ ;  /* 0x0000000e0d44723e */ /* 0x000fe400048060ff */
[----:B------:R-:W-:Y:S02]  /*1d7d0*/  F2FP.SATFINITE.E5M2.F32.PACK_AB_MERGE_C R92, R11, R12, RZ ;  /* 0x0000000c0b5c723e */ /* 0x000fe400048060ff */
[----:B------:R-:W-:Y:S02]  /*1d7e0*/  F2FP.SATFINITE.E5M2.F32.PACK_AB_MERGE_C R93, R9, R10, RZ ;  /* 0x0000000a095d723e */ /* 0x000fe400048060ff */
[----:B------:R-:W-:Y:S02]  /*1d7f0*/  F2FP.SATFINITE.E5M2.F32.PACK_AB_MERGE_C R75, R7, R8, RZ ;  /* 0x00000008074b723e */ /* 0x000fe400048060ff */
[----:B------:R-:W-:-:S04]  /*1d800*/  PRMT R79, R84, 0x9910, RZ ;  /* 0x00009910544f7816 */ /* 0x000fc800000000ff */
[----:B------:R-:W-:Y:S01]  /*1d810*/  SHF.R.S32.HI R79, RZ, 0x8, R79 ;  /* 0x00000008ff4f7819 */ /* 0x000fe2000001144f */
[----:B-----5:R1:W-:Y:S04]  /*1d820*/  STL.64 [R1+0x790], R90 ;  /* 0x0007905a01007387 */ /* 0x0203e80000100a00 */
[----:B------:R-:W2:Y:S04]  /*1d830*/  LDL.LU R85, [R1+0x46c] ;  /* 0x00046c0001557983 */ /* 0x000ea80000300800 */
[----:B------:R3:W-:Y:S01]  /*1d840*/  STL.64 [R1+0x780], R86 ;  /* 0x0007805601007387 */ /* 0x0007e20000100a00 */
[----:B-1----:R-:W-:-:S02]  /*1d850*/  IMAD.MOV.U32 R90, RZ, RZ, R38 ;  /* 0x000000ffff5a7224 */ /* 0x002fc400078e0026 */
[----:B------:R-:W-:Y:S02]  /*1d860*/  IMAD.MOV.U32 R91, RZ, RZ, R39 ;  /* 0x000000ffff5b7224 */ /* 0x000fe400078e0027 */
[----:B---3--:R-:W-:Y:S02]  /*1d870*/  IMAD.MOV.U32 R86, RZ, RZ, R34 ;  /* 0x000000ffff567224 */ /* 0x008fe400078e0022 */
[----:B------:R-:W-:Y:S02]  /*1d880*/  IMAD.MOV.U32 R87, RZ, RZ, R35 ;  /* 0x000000ffff577224 */ /* 0x000fe400078e0023 */
[----:B------:R-:W1:Y:S01]  /*1d890*/  LDTM.x64 R4, tmem[UR10+0xc0] ;  /* 0x0000c00a000479ee */ /* 0x000e620008340000 */
[----:B------:R-:W-:Y:S01]  /*1d8a0*/  NOP ;  /* 0x0000000000007918 */ /* 0x000fe20000000000 */
[----:B------:R-:W-:Y:S01]  /*1d8b0*/  STL [R1+0x788], R80 ;  /* 0x0007885001007387 */ /* 0x000fe20000100800 */
[----:B------:R-:W3:Y:S03]  /*1d8c0*/  LDCU.64 UR10, c[0x0][0x398] ;  /* 0x00007300ff0a77ac */ /* 0x000ee60008000a00 */
[----:B------:R4:W-:Y:S01]  /*1d8d0*/  @P0 STG.E.U8 desc[UR24][R86.64], R84 ;  /* 0x0000005456000986 */ /* 0x0009e2000c101118 */
[----:B------:R-:W-:Y:S01]  /*1d8e0*/  ISETP.GE.AND P0, PT, R0, UR15, PT ;  /* 0x0000000f00007c0c */ /* 0x000fe2000bf06270 */
[----:B------:R-:W5:Y:S03]  /*1d8f0*/  LDCU.64 UR14, c[0x0][0x398] ;  /* 0x00007300ff0e77ac */ /* 0x000f660008000a00 */
[C---:B------:R-:W-:Y:S01]  /*1d900*/  ISETP.LT.AND P0, PT, R3.reuse, UR4, !P0 ;  /* 0x0000000403007c0c */ /* 0x040fe2000c701270 */
[----:B------:R-:W1:Y:S01]  /*1d910*/  LDCU UR4, c[0x0][0x39c] ;  /* 0x00007380ff0477ac */ /* 0x000e620008000800 */
[----:B----4-:R-:W4:Y:S11]  /*1d920*/  LDL.LU.64 R86, [R1+0x438] ;  /* 0x0004380001567983 */ /* 0x010f360000300a00 */
[----:B------:R1:W-:Y:S01]  /*1d930*/  @P0 STG.E.U8 desc[UR24][R82.64], R78 ;  /* 0x0000004e52000986 */ /* 0x0003e2000c101118 */
[----:B0-----:R-:W-:Y:S01]  /*1d940*/  ISETP.LT.AND P0, PT, R2, UR6, !P2 ;  /* 0x0000000602007c0c */ /* 0x001fe2000d701270 */
[----:B------:R-:W-:Y:S01]  /*1d950*/  VIADD R80, R0, 0x8 ;  /* 0x0000000800507836 */ /* 0x000fe20000000000 */
[----:B------:R-:W-:Y:S01]  /*1d960*/  ISETP.LT.AND P2, PT, R3, UR12, !P2 ;  /* 0x0000000c03007c0c */ /* 0x000fe2000d741270 */
[----:B------:R-:W0:Y:S01]  /*1d970*/  LDCU UR6, c[0x0][0x398] ;  /* 0x00007300ff0677ac */ /* 0x000e220008000800 */
[----:B------:R-:W0:Y:S01]  /*1d980*/  LDCU UR12, c[0x0][0x398] ;  /* 0x00007300ff0c77ac */ /* 0x000e220008000800 */
[----:B-1----:R-:W-:Y:S01]  /*1d990*/  PRMT R78, R78, 0x9910, RZ ;  /* 0x000099104e4e7816 */ /* 0x002fe200000000ff */
[----:B------:R-:W2:Y:S03]  /*1d9a0*/  LDL.LU.64 R82, [R1+0x430] ;  /* 0x0004300001527983 */ /* 0x000ea60000300a00 */
[----:B------:R-:W-:-:S04]  /*1d9b0*/  SHF.R.S32.HI R78, RZ, 0x8, R78 ;  /* 0x00000008ff4e7819 */ /* 0x000fc8000001144e */
[----:B------:R1:W-:Y:S04]  /*1d9c0*/  @P0 STG.E.U8 desc[UR24][R88.64], R79 ;  /* 0x0000004f58000986 */ /* 0x0003e8000c101118 */
[----:B------:R0:W-:Y:S04]  /*1d9d0*/  @P2 STG.E.U8 desc[UR24][R90.64], R78 ;  /* 0x0000004e5a002986 */ /* 0x0001e8000c101118 */
[----:B-1----:R-:W2:Y:S04]  /*1d9e0*/  LDL.LU.64 R88, [R1+0x428] ;  /* 0x0004280001587983 */ /* 0x002ea80000300a00 */
[----:B0-----:R-:W2:Y:S01]  /*1d9f0*/  LDL.LU.64 R90, [R1+0x790] ;  /* 0x00079000015a7983 */ /* 0x001ea20000300a00 */
[----:B---3--:R-:W-:Y:S01]  /*1da00*/  ISETP.LT.AND P2, PT, R2, UR10, !P5 ;  /* 0x0000000a02007c0c */ /* 0x008fe2000ef41270 */
[----:B------:R-:W-:Y:S01]  /*1da10*/  VIADD R79, R0, 0x7 ;  /* 0x00000007004f7836 */ /* 0x000fe20000000000 */
[----:B------:R-:W0:Y:S04]  /*1da20*/  LDCU UR10, c[0x0][0x398] ;  /* 0x00007300ff0a77ac */ /* 0x000e280008000800 */
[----:B------:R-:W-:Y:S01]  /*1da30*/  ISETP.GE.AND P0, PT, R79, UR4, PT ;  /* 0x000000044f007c0c */ /* 0x000fe2000bf06270 */
[----:B------:R-:W1:Y:S01]  /*1da40*/  LDCU UR4, c[0x0][0x39c] ;  /* 0x00007380ff0477ac */ /* 0x000e620008000800 */
[----:B------:R-:W3:Y:S04]  /*1da50*/  LDL.LU.64 R78, [R1+0x420] ;  /* 0x00042000014e7983 */ /* 0x000ee80000300a00 */
[----:B------:R-:W3:Y:S01]  /*1da60*/  LDL.LU R84, [R1+0x470] ;  /* 0x0004700001547983 */ /* 0x000ee20000300800 */
[----:B------:R-:W-:Y:S01]  /*1da70*/  ISETP.LT.AND P5, PT, R3, UR16, !P5 ;  /* 0x0000001003007c0c */ /* 0x000fe2000efa1270 */
[----:B------:R-:W0:Y:S02]  /*1da80*/  LDCU UR16, c[0x0][0x398] ;  /* 0x00007300ff1077ac */ /* 0x000e240008000800 */
[----:B--2---:R2:W-:Y:S04]  /*1da90*/  @P2 STG.E.U8 desc[UR24][R90.64], R85 ;  /* 0x000000555a002986 */ /* 0x0045e8000c101118 */
[----:B--2---:R-:W2:Y:S01]  /*1daa0*/  LDL.LU.64 R90, [R1+0x418] ;  /* 0x00041800015a7983 */ /* 0x004ea20000300a00 */
[----:B-1----:R-:W-:Y:S01]  /*1dab0*/  ISETP.GE.AND P2, PT, R80, UR4, PT ;  /* 0x0000000450007c0c */ /* 0x002fe2000bf46270 */
[----:B------:R-:W1:Y:S04]  /*1dac0*/  LDCU UR4, c[0x0][0x39c] ;  /* 0x00007380ff0477ac */ /* 0x000e680008000800 */
[----:B----4-:R4:W-:Y:S01]  /*1dad0*/  @P5 STG.E.U8 desc[UR24][R86.64], R81 ;  /* 0x0000005156005986 */ /* 0x0109e2000c101118 */
[----:B-----5:R-:W-:Y:S01]  /*1dae0*/  ISETP.LT.AND P5, PT, R2, UR14, !P1 ;  /* 0x0000000e02007c0c */ /* 0x020fe2000cfa1270 */
[----:B------:R-:W5:Y:S01]  /*1daf0*/  LDCU UR14, c[0x0][0x398] ;  /* 0x00007300ff0e77ac */ /* 0x000f620008000800 */
[----:B------:R-:W-:-:S04]  /*1db00*/  PRMT R80, R85, 0x9910, RZ ;  /* 0x0000991055507816 */ /* 0x000fc800000000ff */
[----:B------:R-:W-:Y:S01]  /*1db10*/  SHF.R.S32.HI R80, RZ, 0x8, R80 ;  /* 0x00000008ff507819 */ /* 0x000fe20000011450 */
[----:B----4-:R-:W4:Y:S01]  /*1db20*/  LDL.LU.64 R86, [R1+0x410] ;  /* 0x0004100001567983 */ /* 0x010f220000300a00 */
[----:B------:R-:W-:-:S05]  /*1db30*/  ISETP.LT.AND P1, PT, R3, UR20, !P1 ;  /* 0x0000001403007c0c */ /* 0x000fca000cf21270 */
[----:B------:R0:W-:Y:S02]  /*1db40*/  @P5 STG.E.U8 desc[UR24][R82.64], R80 ;  /* 0x0000005052005986 */ /* 0x0001e4000c101118 */
[----:B0-----:R-:W-:Y:S02]  /*1db50*/  VIADD R80, R0, 0x9 ;  /* 0x0000000900507836 */ /* 0x001fe40000000000 */
[----:B------:R-:W5:Y:S03]  /*1db60*/  LDL.LU.64 R82, [R1+0x408] ;  /* 0x0004080001527983 */ /* 0x000f660000300a00 */
[----:B-1----:R-:W-:Y:S01]  /*1db70*/  ISETP.GE.AND P5, PT, R80, UR4, PT ;  /* 0x0000000450007c0c */ /* 0x002fe2000bfa6270 */
[----:B------:R-:W0:Y:S01]  /*1db80*/  LDCU UR4, c[0x0][0x39c] ;  /* 0x00007380ff0477ac */ /* 0x000e220008000800 */
[----:B------:R-:W-:-:S04]  /*1db90*/  PRMT R80, R81, 0x9910, RZ ;  /* 0x0000991051507816 */ /* 0x000fc800000000ff */
[----:B------:R-:W-:-:S05]  /*1dba0*/  SHF.R.S32.HI R80, RZ, 0x8, R80 ;  /* 0x00000008ff507819 */ /* 0x000fca0000011450 */
[----:B------:R1:W-:Y:S04]  /*1dbb0*/  @P1 STG.E.U8 desc[UR24][R88.64], R80 ;  /* 0x0000005058001986 */ /* 0x0003e8000c101118 */
[----:B-1----:R-:W5:Y:S04]  /*1dbc0*/  LDL.LU.64 R88, [R1+0x400] ;  /* 0x0004000001587983 */ /* 0x002f680000300a00 */
[----:B------:R-:W5:Y:S04]  /*1dbd0*/  LDL.LU R85, [R1+0x474] ;  /* 0x0004740001557983 */ /* 0x000f680000300800 */
[----:B------:R-:W5:Y:S01]  /*1dbe0*/  LDL.LU.64 R80, [R1+0x3f8] ;  /* 0x0003f80001507983 */ /* 0x000f620000300a00 */
[----:B------:R-:W-:Y:S01]  /*1dbf0*/  ISETP.LT.AND P1, PT, R2, UR18, !P3 ;  /* 0x0000001202007c0c */ /* 0x000fe2000df21270 */
[----:B------:R-:W1:Y:S01]  /*1dc00*/  LDCU UR18, c[0x0][0x398] ;  /* 0x00007300ff1277ac */ /* 0x000e620008000800 */
[----:B------:R-:W-:-:S11]  /*1dc10*/  ISETP.LT.AND P3, PT, R3, UR26, !P3 ;  /* 0x0000001a03007c0c */ /* 0x000fd6000df61270 */
[----:B---3--:R3:W-:Y:S02]  /*1dc20*/  @P1 STG.E.U8 desc[UR24][R78.64], R84 ;  /* 0x000000544e001986 */ /* 0x0087e4000c101118 */
[----:B---3--:R-:W-:-:S05]  /*1dc30*/  VIADD R78, R0, 0xa ;  /* 0x0000000a004e7836 */ /* 0x008fca0000000000 */
[----:B0-----:R-:W-:Y:S01]  /*1dc40*/  ISETP.GE.AND P1, PT, R78, UR4, PT ;  /* 0x000000044e007c0c */ /* 0x001fe2000bf26270 */
[----:B------:R-:W0:Y:S01]  /*1dc50*/  LDCU UR4, c[0x0][0x39c] ;  /* 0x00007380ff0477ac */ /* 0x000e220008000800 */
[----:B------:R-:W-:-:S04]  /*1dc60*/  PRMT R78, R84, 0x9910, RZ ;  /* 0x00009910544e7816 */ /* 0x000fc800000000ff */
[----:B------:R-:W-:Y:S01]  /*1dc70*/  SHF.R.S32.HI R79, RZ, 0x8, R78 ;  /* 0x00000008ff4f7819 */ /* 0x000fe2000001144e */
[----:B------:R-:W-:Y:S01]  /*1dc80*/  VIADD R78, R0, 0xb ;  /* 0x0000000b004e7836 */ /* 0x000fe20000000000 */
[----:B--2---:R2:W-:Y:S04]  /*1dc90*/  @P3 STG.E.U8 desc[UR24][R90.64], R71 ;  /* 0x000000475a003986 */ /* 0x0045e8000c101118 */
[----:B--2---:R-:W2:Y:S01]  /*1dca0*/  LDL.LU.64 R90, [R1+0x3f0] ;  /* 0x0003f000015a7983 */ /* 0x004ea20000300a00 */
[----:B------:R-:W-:Y:S02]  /*1dcb0*/  ISETP.LT.AND P3, PT, R2, UR22, !P4 ;  /* 0x0000001602007c0c */ /* 0x000fe4000e761270 */
[----:B------:R-:W-:Y:S02]  /*1dcc0*/  ISETP.LT.AND P4, PT, R3, UR28, !P4 ;  /* 0x0000001c03007c0c */ /* 0x000fe4000e781270 */
[----:B------:R-:W-:-:S04]  /*1dcd0*/  PRMT R71, R71, 0x9910, RZ ;  /* 0x0000991047477816 */ /* 0x000fc800000000ff */
[----:B------:R-:W-:-:S05]  /*1dce0*/  SHF.R.S32.HI R71, RZ, 0x8, R71 ;  /* 0x00000008ff477819 */ /* 0x000fca0000011447 */
[----:B----4-:R3:W-:Y:S01]  /*1dcf0*/  @P3 STG.E.U8 desc[UR24][R86.64], R79 ;  /* 0x0000004f56003986 */ /* 0x0107e2000c101118 */
[----:B0-----:R-:W-:Y:S01]  /*1dd00*/  ISETP.GE.AND P3, PT, R78, UR4, PT ;  /* 0x000000044e007c0c */ /* 0x001fe2000bf66270 */
[----:B------:R-:W0:Y:S02]  /*1dd10*/  LDCU UR4, c[0x0][0x39c] ;  /* 0x00007380ff0477ac */ /* 0x000e240008000800 */
[----:B-----5:R4:W-:Y:S04]  /*1dd20*/  @P4 STG.E.U8 desc[UR24][R82.64], R71 ;  /* 0x0000004752004986 */ /* 0x0209e8000c101118 */
[----:B---3--:R-:W3:Y:S01]  /*1dd30*/  LDL.LU.64 R78, [R1+0x3e8] ;  /* 0x0003e800014e7983 */ /* 0x008ee20000300a00 */
[----:B------:R-:W-:-:S03]  /*1dd40*/  ISETP.LT.AND P4, PT, R2, UR32, !P6 ;  /* 0x0000002002007c0c */ /* 0x000fc6000f781270 */
[----:B------:R-:W5:Y:S01]  /*1dd50*/  LDL.LU.64 R86, [R1+0x3e0] ;  /* 0x0003e00001567983 */ /* 0x000f620000300a00 */
[----:B----4-:R-:W-:-:S03]  /*1dd60*/  VIADD R71, R0, 0xc ;  /* 0x0000000c00477836 */ /* 0x010fc60000000000 */
[----:B------:R-:W5:Y:S06]  /*1dd70*/  LDL.LU R83, [R1+0x204] ;  /* 0x0002040001537983 */ /* 0x000f6c0000300800 */
[----:B------:R4:W-:Y:S01]  /*1dd80*/  @P4 STG.E.U8 desc[UR24][R88.64], R85 ;  /* 0x0000005558004986 */ /* 0x0009e2000c101118 */
[----:B0-----:R-:W-:Y:S01]  /*1dd90*/  ISETP.GE.AND P4, PT, R71, UR4, PT ;  /* 0x0000000447007c0c */ /* 0x001fe2000bf86270 */
[----:B------:R-:W0:Y:S02]  /*1dda0*/  LDCU UR4, c[0x0][0x398] ;  /* 0x00007300ff0477ac */ /* 0x000e240008000800 */
[----:B----4-:R-:W4:Y:S01]  /*1ddb0*/  LDL.LU.64 R88, [R1+0x3d8] ;  /* 0x0003d80001587983 */ /* 0x010f220000300a00 */
[----:B0-----:R-:W-:Y:S01]  /*1ddc0*/  ISETP.LT.AND P6, PT, R3, UR4, !P6 ;  /* 0x0000000403007c0c */ /* 0x001fe2000f7c1270 */
[----:B------:R-:W0:-:S12]  /*1ddd0*/  LDCU UR4, c[0x0][0x39c] ;  /* 0x00007380ff0477ac */ /* 0x000e180008000800 */
[----:B------:R0:W-:Y:S04]  /*1dde0*/  @P6 STG.E.U8 desc[UR24][R80.64], R70 ;  /* 0x0000004650006986 */ /* 0x0001e8000c101118 */
[----:B0-----:R-:W4:Y:S01]  /*1ddf0*/  LDL.LU R80, [R1+0x788] ;  /* 0x0007880001507983 */ /* 0x001f220000300800 */
[----:B------:R-:W-:-:S03]  /*1de00*/  PRMT R71, R85, 0x9910, RZ ;  /* 0x0000991055477816 */ /* 0x000fc600000000ff */
[----:B------:R-:W4:Y:S01]  /*1de10*/  LDL.LU.64 R84, [R1+0x3d0] ;  /* 0x0003d00001547983 */ /* 0x000f220000300a00 */
[----:B------:R-:W-:Y:S01]  /*1de20*/  ISETP.LT.AND P6, PT, R2, UR6, !P0 ;  /* 0x0000000602007c0c */ /* 0x000fe2000c7c1270 */
[----:B------:R-:W0:Y:S01]  /*1de30*/  LDCU UR6, c[0x0][0x398] ;  /* 0x00007300ff0677ac */ /* 0x000e220008000800 */
[----:B------:R-:W-:Y:S01]  /*1de40*/  SHF.R.S32.HI R81, RZ, 0x8, R71 ;  /* 0x00000008ff517819 */ /* 0x000fe20000011447 */
[----:B------:R-:W-:Y:S01]  /*1de50*/  VIADD R71, R0, 0xd ;  /* 0x0000000d00477836 */ /* 0x000fe20000000000 */
[----:B------:R-:W-:-:S04]  /*1de60*/  PRMT R70, R70, 0x9910, RZ ;  /* 0x0000991046467816 */ /* 0x000fc800000000ff */
[----:B------:R-:W-:-:S05]  /*1de70*/  SHF.R.S32.HI R70, RZ, 0x8, R70 ;  /* 0x00000008ff467819 */ /* 0x000fca0000011446 */
[----:B--2---:R2:W-:Y:S04]  /*1de80*/  @P6 STG.E.U8 desc[UR24][R90.64], R81 ;  /* 0x000000515a006986 */ /* 0x0045e8000c101118 */
[----:B--2---:R-:W2:Y:S01]  /*1de90*/  LDL.LU.64 R90, [R1+0x3c8] ;  /* 0x0003c800015a7983 */ /* 0x004ea20000300a00 */
[----:B------:R-:W-:Y:S01]  /*1dea0*/  ISETP.GE.AND P6, PT, R71, UR4, PT ;  /* 0x0000000447007c0c */ /* 0x000fe2000bfc6270 */
[----:B------:R-:W0:Y:S02]  /*1deb0*/  LDCU UR4, c[0x0][0x398] ;  /* 0x00007300ff0477ac */ /* 0x000e240008000800 */
[----:B------:R-:W2:Y:S01]  /*1dec0*/  LDL.LU R82, [R1+0x208] ;  /* 0x0002080001527983 */ /* 0x000ea20000300800 */
[----:B0-----:R-:W-:Y:S01]  /*1ded0*/  ISETP.LT.AND P0, PT, R3, UR4, !P0 ;  /* 0x0000000403007c0c */ /* 0x001fe2000c701270 */
[----:B------:R-:W0:-:S12]  /*1dee0*/  LDCU UR4, c[0x0][0x39c] ;  /* 0x00007380ff0477ac */ /* 0x000e180008000800 */
[----:B---3--:R3:W-:Y:S01]  /*1def0*/  @P0 STG.E.U8 desc[UR24][R78.64], R70 ;  /* 0x000000464e000986 */ /* 0x0087e2000c101118 */
[----:B------:R-:W-:Y:S01]  /*1df00*/  ISETP.LT.AND P0, PT, R2, UR6, !P2 ;  /* 0x0000000602007c0c */ /* 0x000fe2000d701270 */
[----:B------:R-:W1:Y:S02]  /*1df10*/  LDCU UR6, c[0x0][0x398] ;  /* 0x00007300ff0677ac */ /* 0x000e640008000800 */
[----:B---3--:R-:W3:Y:S01]  /*1df20*/  LDL.LU.64 R78, [R1+0x3c0] ;  /* 0x0003c000014e7983 */ /* 0x008ee20000300a00 */
[----:B------:R-:W-:-:S09]  /*1df30*/  VIADD R70, R0, 0xe ;  /* 0x0000000e00467836 */ /* 0x000fd20000000000 */
[----:B-----5:R5:W-:Y:S01]  /*1df40*/  @P0 STG.E.U8 desc[UR24][R86.64], R83 ;  /* 0x0000005356000986 */ /* 0x020be2000c101118 */
[----:B0-----:R-:W-:Y:S01]  /*1df50*/  ISETP.GE.AND P0, PT, R70, UR4, PT ;  /* 0x0000000446007c0c */ /* 0x001fe2000bf06270 */
[----:B------:R-:W0:Y:S02]  /*1df60*/  LDCU UR4, c[0x0][0x398] ;  /* 0x00007300ff0477ac */ /* 0x000e240008000800 */
[----:B-----5:R-:W5:Y:S04]  /*1df70*/  LDL.LU.64 R86, [R1+0x780] ;  /* 0x0007800001567983 */ /* 0x020f680000300a00 */
[----:B------:R-:W5:Y:S01]  /*1df80*/  LDL.LU.64 R70, [R1+0x3b8] ;  /* 0x0003b80001467983 */ /* 0x000f620000300a00 */
[----:B0-----:R-:W-:Y:S01]  /*1df90*/  ISETP.LT.AND P2, PT, R3, UR4, !P2 ;  /* 0x0000000403007c0c */ /* 0x001fe2000d741270 */
[----:B------:R-:W0:-:S12]  /*1dfa0*/  LDCU UR4, c[0x0][0x39c] ;  /* 0x00007380ff0477ac */ /* 0x000e180008000800 */
[----:B----4-:R4:W-:Y:S04]  /*1dfb0*/  @P2 STG.E.U8 desc[UR24][R88.64], R80 ;  /* 0x0000005058002986 */ /* 0x0109e8000c101118 */
[----:B----4-:R-:W4:Y:S01]  /*1dfc0*/  LDL.LU.64 R88, [R1+0x3b0] ;  /* 0x0003b00001587983 */ /* 0x010f220000300a00 */
[----:B-1----:R-:W-:Y:S01]  /*1dfd0*/  ISETP.LT.AND P2, PT, R2, UR6, !P5 ;  /* 0x0000000602007c0c */ /* 0x002fe2000ef41270 */
[----:B------:R-:W1:Y:S01]  /*1dfe0*/  LDCU UR6, c[0x0][0x398] ;  /* 0x00007300ff0677ac */ /* 0x000e620008000800 */
[----:B------:R-:W-:-:S04]  /*1dff0*/  PRMT R81, R83, 0x9910, RZ ;  /* 0x0000991053517816 */ /* 0x000fc800000000ff */
[----:B------:R-:W-:-:S07]  /*1e000*/  SHF.R.S32.HI R83, RZ, 0x8, R81 ;  /* 0x00000008ff537819 */ /* 0x000fce0000011451 */
[----:B------:R0:W-:Y:S01]  /*1e010*/  @P2 STG.E.U8 desc[UR24][R84.64], R83 ;  /* 0x0000005354002986 */ /* 0x0001e2000c101118 */
[----:B------:R-:W-:-:S03]  /*1e020*/  VIADD R81, R0, 0xf ;  /* 0x0000000f00517836 */ /* 0x000fc60000000000 */
[----:B0-----:R-:W4:Y:S02]  /*1e030*/  LDL.LU.64 R84, [R1+0x3a8] ;  /* 0x0003a80001547983 */ /* 0x001f240000300a00 */
[----:B------:R-:W-:Y:S01]  /*1e040*/  ISETP.GE.AND P2, PT, R81, UR4, PT ;  /* 0x0000000451007c0c */ /* 0x000fe2000bf46270 */
[----:B------:R-:W0:Y:S01]  /*1e050*/  LDCU UR4, c[0x0][0x398] ;  /* 0x00007300ff0477ac */ /* 0x000e220008000800 */
[----:B------:R-:W-:-:S04]  /*1e060*/  PRMT R80, R80, 0x9910, RZ ;  /* 0x0000991050507816 */ /* 0x000fc800000000ff */
[----:B------:R-:W-:Y:S02]  /*1e070*/  SHF.R.S32.HI R80, RZ, 0x8, R80 ;  /* 0x00000008ff507819 */ /* 0x000fe40000011450 */
[----:B0-----:R-:W-:Y:S01]  /*1e080*/  ISETP.LT.AND P5, PT, R3, UR4, !P5 ;  /* 0x0000000403007c0c */ /* 0x001fe2000efa1270 */
[----:B------:R-:W0:-:S12]  /*1e090*/  LDCU UR4, c[0x0][0x39c] ;  /* 0x00007380ff0477ac */ /* 0x000e180008000800 */
[----:B--2---:R2:W-:Y:S04]  /*1e0a0*/  @P5 STG.E.U8 desc[UR24][R90.64], R80 ;  /* 0x000000505a005986 */ /* 0x0045e8000c101118 */
[----:B--2---:R-:W2:Y:S01]  /*1e0b0*/  LDL.LU.64 R90, [R1+0x3a0] ;  /* 0x0003a000015a7983 */ /* 0x004ea20000300a00 */
[----:B-1----:R-:W-:Y:S01]  /*1e0c0*/  ISETP.LT.AND P5, PT, R2, UR6, !P1 ;  /* 0x0000000602007c0c */ /* 0x002fe2000cfa1270 */
[----:B------:R-:W-:Y:S01]  /*1e0d0*/  VIADD R80, R0, 0x10 ;  /* 0x0000001000507836 */ /* 0x000fe20000000000 */
[----:B------:R-:W1:Y:S11]  /*1e0e0*/  LDCU UR6, c[0x0][0x398] ;  /* 0x00007300ff0677ac */ /* 0x000e760008000800 */
[----:B---3--:R3:W-:Y:S01]  /*1e0f0*/  @P5 STG.E.U8 desc[UR24][R78.64], R82 ;  /* 0x000000524e005986 */ /* 0x0087e2000c101118 */
[----:B0-----:R-:W-:Y:S01]  /*1e100*/  ISETP.GE.AND P5, PT, R80, UR4, PT ;  /* 0x0000000450007c0c */ /* 0x001fe2000bfa6270 */
[----:B------:R-:W0:Y:S02]  /*1e110*/  LDCU UR4, c[0x0][0x398] ;  /* 0x00007300ff0477ac */ /* 0x000e240008000800 */
[----:B---3--:R-:W3:Y:S04]  /*1e120*/  LDL.LU.64 R78, [R1+0x778] ;  /* 0x00077800014e7983 */ /* 0x008ee80000300a00 */
[----:B------:R-:W3:Y:S01]  /*1e130*/  LDL.LU.64 R80, [R1+0x398] ;  /* 0x0003980001507983 */ /* 0x000ee20000300a00 */
[----:B0-----:R-:W-:Y:S01]  /*1e140*/  ISETP.LT.AND P1, PT, R3, UR4, !P1 ;  /* 0x0000000403007c0c */ /* 0x001fe2000cf21270 */
[----:B------:R-:W0:-:S12]  /*1e150*/  LDCU UR4, c[0x0][0x39c] ;  /* 0x00007380ff0477ac */ /* 0x000e180008000800 */
[----:B-----5:R5:W-:Y:S01]  /*1e160*/  @P1 STG.E.U8 desc[UR24][R70.64], R77 ;  /* 0x0000004d46001986 */ /* 0x020be2000c101118 */
[----:B-1----:R-:W-:Y:S01]  /*1e170*/  ISETP.LT.AND P1, PT, R2, UR6, !P3 ;  /* 0x0000000602007c0c */ /* 0x002fe2000df21270 */
[----:B------:R-:W1:Y:S01]  /*1e180*/  LDCU UR6, c[0x0][0x398] ;  /* 0x00007300ff0677ac */ /* 0x000e620008000800 */
[----:B-----5:R-:W-:-:S05]  /*1e190*/  PRMT R70, R82, 0x9910, RZ ;  /* 0x0000991052467816 */ /* 0x020fca00000000ff */
[----:B------:R-:W-:Y:S02]  /*1e1a0*/  IMAD.MOV.U32 R82, RZ, RZ, R70 ;  /* 0x000000ffff527224 */ /* 0x000fe400078e0046 */
[----:B------:R-:W5:Y:S03]  /*1e1b0*/  LDL.LU.64 R70, [R1+0x390] ;  /* 0x0003900001467983 */ /* 0x000f660000300a00 */
[----:B------:R-:W-:Y:S01]  /*1e1c0*/  SHF.R.S32.HI R83, RZ, 0x8, R82 ;  /* 0x00000008ff537819 */ /* 0x000fe20000011452 */
[----:B------:R-:W-:-:S04]  /*1e1d0*/  VIADD R82, R0, 0x11 ;  /* 0x0000001100527836 */ /* 0x000fc80000000000 */
[----:B----4-:R4:W-:Y:S01]  /*1e1e0*/  @P1 STG.E.U8 desc[UR24][R88.64], R83 ;  /* 0x0000005358001986 */ /* 0x0109e2000c101118 */
[----:B0-----:R-:W-:Y:S01]  /*1e1f0*/  ISETP.GE.AND P1, PT, R82, UR4, PT ;  /* 0x0000000452007c0c */ /* 0x001fe2000bf26270 */
[----:B------:R-:W0:Y:S01]  /*1e200*/  LDCU UR4, c[0x0][0x398] ;  /* 0x00007300ff0477ac */ /* 0x000e220008000800 */
[----:B------:R-:W-:Y:S01]  /*1e210*/  PRMT R77, R77, 0x9910, RZ ;  /* 0x000099104d4d7816 */ /* 0x000fe200000000ff */
[----:B----4-:R-:W4:Y:S01]  /*1e220*/  LDL.LU.64 R82, [R1+0x388] ;  /* 0x0003880001527983 */ /* 0x010f220000300a00 */
[----:B0-----:R-:W-:Y:S01]  /*1e230*/  ISETP.LT.AND P3, PT, R3, UR4, !P3 ;  /* 0x0000000403007c0c */ /* 0x001fe2000df61270 */
[----:B------:R-:W0:Y:S01]  /*1e240*/  LDCU UR4, c[0x0][0x39c] ;  /* 0x00007380ff0477ac */ /* 0x000e220008000800 */
[----:B------:R-:W-:-:S11]  /*1e250*/  SHF.R.S32.HI R77, RZ, 0x8, R77 ;  /* 0x00000008ff4d7819 */ /* 0x000fd6000001144d */
[----:B------:R0:W-:Y:S04]  /*1e260*/  @P3 STG.E.U8 desc[UR24][R84.64], R77 ;  /* 0x0000004d54003986 */ /* 0x0001e8000c101118 */
[----:B0-----:R-:W4:Y:S01]  /*1e270*/  LDL.LU.64 R84, [R1+0x380] ;  /* 0x0003800001547983 */ /* 0x001f220000300a00 */
[----:B-1----:R-:W-:Y:S01]  /*1e280*/  ISETP.LT.AND P3, PT, R2, UR6, !P4 ;  /* 0x0000000602007c0c */ /* 0x002fe2000e761270 */
[----:B------:R-:W-:Y:S01]  /*1e290*/  VIADD R77, R0, 0x12 ;  /* 0x00000012004d7836 */ /* 0x000fe20000000000 */
[----:B------:R-:W0:Y:S01]  /*1e2a0*/  LDCU UR6, c[0x0][0x398] ;  /* 0x00007300ff0677ac */ /* 0x000e220008000800 */
[----:B------:R-:W4:Y:S10]  /*1e2b0*/  LDL.LU.64 R88, [R1+0x378] ;  /* 0x0003780001587983 */ /* 0x000f340000300a00 */
[----:B--2---:R1:W-:Y:S01]  /*1e2c0*/  @P3 STG.E.U8 desc[UR24][R90.64], R74 ;  /* 0x0000004a5a003986 */ /* 0x0043e2000c101118 */
[----:B------:R-:W-:Y:S01]  /*1e2d0*/  ISETP.GE.AND P3, PT, R77, UR4, PT ;  /* 0x000000044d007c0c */ /* 0x000fe2000bf66270 */
[----:B------:R-:W2:Y:S01]  /*1e2e0*/  LDCU UR4, c[0x0][0x398] ;  /* 0x00007300ff0477ac */ /* 0x000ea20008000800 */
[----:B------:R-:W-:-:S02]  /*1e2f0*/  PRMT R77, R74, 0x9910, RZ ;  /* 0x000099104a4d7816 */ /* 0x000fc400000000ff */
[----:B-1----:R-:W4:Y:S04]  /*1e300*/  LDL.LU R74, [R1+0x770] ;  /* 0x00077000014a7983 */ /* 0x002f280000300800 */
[----:B------:R-:W4:Y:S01]  /*1e310*/  LDL.LU.64 R90, [R1+0x370] ;  /* 0x00037000015a7983 */ /* 0x000f220000300a00 */
[----:B--2---:R-:W-:Y:S01]  /*1e320*/  ISETP.LT.AND P4, PT, R3, UR4, !P4 ;  /* 0x0000000403007c0c */ /* 0x004fe2000e781270 */
[----:B------:R-:W1:-:S12]  /*1e330*/  LDCU UR4, c[0x0][0x39c] ;  /* 0x00007380ff0477ac */ /* 0x000e580008000800 */
[----:B---3--:R2:W-:Y:S01]  /*1e340*/  @P4 STG.E.U8 desc[UR24][R80.64], R76 ;  /* 0x0000004c50004986 */ /* 0x0085e2000c101118 */
[----:B0-----:R-:W-:Y:S01]  /*1e350*/  ISETP.LT.AND P4, PT, R2, UR6, !P6 ;  /* 0x0000000602007c0c */ /* 0x001fe2000f781270 */
[----:B------:R-:W0:Y:S01]  /*1e360*/  LDCU UR6, c[0x0][0x398] ;  /* 0x00007300ff0677ac */ /* 0x000e220008000800 */
[----:B--2---:R-:W-:Y:S01]  /*1e370*/  SHF.R.S32.HI R80, RZ, 0x8, R77 ;  /* 0x00000008ff507819 */ /* 0x004fe2000001144d */
[----:B------:R-:W-:-:S10]  /*1e380*/  VIADD R77, R0, 0x13 ;  /* 0x00000013004d7836 */ /* 0x000fd40000000000 */
[----:B-----5:R2:W-:Y:S01]  /*1e390*/  @P4 STG.E.U8 desc[UR24][R70.64], R80 ;  /* 0x0000005046004986 */ /* 0x0205e2000c101118 */
[----:B-1----:R-:W-:Y:S01]  /*1e3a0*/  ISETP.GE.AND P4, PT, R77, UR4, PT ;  /* 0x000000044d007c0c */ /* 0x002fe2000bf86270 */
[----:B------:R-:W1:Y:S01]  /*1e3b0*/  LDCU UR4, c[0x0][0x398] ;  /* 0x00007300ff0477ac */ /* 0x000e620008000800 */
[----:B------:R-:W-:-:S04]  /*1e3c0*/  PRMT R76, R76, 0x9910, RZ ;  /* 0x000099104c4c7816 */ /* 0x000fc800000000ff */
[----:B------:R-:W-:Y:S01]  /*1e3d0*/  SHF.R.S32.HI R76, RZ, 0x8, R76 ;  /* 0x00000008ff4c7819 */ /* 0x000fe2000001144c */
[----:B--2---:R-:W2:Y:S04]  /*1e3e0*/  LDL.LU.64 R70, [R1+0x768] ;  /* 0x0007680001467983 */ /* 0x004ea80000300a00 */
[----:B------:R-:W3:Y:S01]  /*1e3f0*/  LDL.LU.64 R80, [R1+0x368] ;  /* 0x0003680001507983 */ /* 0x000ee20000300a00 */
[----:B-1----:R-:W-:Y:S01]  /*1e400*/  ISETP.LT.AND P6, PT, R3, UR4, !P6 ;  /* 0x0000000403007c0c */ /* 0x002fe2000f7c1270 */
[----:B------:R-:W1:-:S12]  /*1e410*/  LDCU UR4, c[0x0][0x39c] ;  /* 0x00007380ff0477ac */ /* 0x000e580008000800 */
[----:B----4-:R4:W-:Y:S01]  /*1e420*/  @P6 STG.E.U8 desc[UR24][R82.64], R76 ;  /* 0x0000004c52006986 */ /* 0x0109e2000c101118 */
[----:B0-----:R-:W-:Y:S01]  /*1e430*/  ISETP.LT.AND P6, PT, R2, UR6, !P0 ;  /* 0x0000000602007c0c */ /* 0x001fe2000c7c1270 */
[----:B------:R-:W0:Y:S01]  /*1e440*/  LDCU UR6, c[0x0][0x398] ;  /* 0x00007300ff0677ac */ /* 0x000e220008000800 */
[----:B----4-:R-:W-:Y:S01]  /*1e450*/  VIADD R76, R0, 0x14 ;  /* 0x00000014004c7836 */ /* 0x010fe20000000000 */
[----:B------:R-:W4:Y:S10]  /*1e460*/  LDL.LU.64 R82, [R1+0x360] ;  /* 0x0003600001527983 */ /* 0x000f340000300a00 */
[----:B------:R5:W-:Y:S01]  /*1e470*/  @P6 STG.E.U8 desc[UR24][R84.64], R73 ;  /* 0x0000004954006986 */ /* 0x000be2000c101118 */
[----:B-1----:R-:W-:Y:S01]  /*1e480*/  ISETP.GE.AND P6, PT, R76, UR4, PT ;  /* 0x000000044c007c0c */ /* 0x002fe2000bfc6270 */
[----:B------:R-:W1:Y:S01]  /*1e490*/  LDCU UR4, c[0x0][0x398] ;  /* 0x00007300ff0477ac */ /* 0x000e620008000800 */
[----:B-----5:R-:W-:Y:S01]  /*1e4a0*/  PRMT R73, R73, 0x9910, RZ ;  /* 0x0000991049497816 */ /* 0x020fe200000000ff */
[----:B------:R-:W5:Y:S04]  /*1e4b0*/  LDL.LU.64 R84, [R1+0x358] ;  /* 0x0003580001547983 */ /* 0x000f680000300a00 */
[----:B------:R-:W2:Y:S01]  /*1e4c0*/  LDL.LU.64 R76, [R1+0x350] ;  /* 0x00035000014c7983 */ /* 0x000ea20000300a00 */
[----:B-1----:R-:W-:Y:S01]  /*1e4d0*/  ISETP.LT.AND P0, PT, R3, UR4, !P0 ;  /* 0x0000000403007c0c */ /* 0x002fe2000c701270 */
[----:B------:R-:W1:-:S12]  /*1e4e0*/  LDCU UR4, c[0x0][0x39c] ;  /* 0x00007380ff0477ac */ /* 0x000e580008000800 */
[----:B------:R1:W-:Y:S01]  /*1e4f0*/  @P0 STG.E.U8 desc[UR24][R88.64], R72 ;  /* 0x0000004858000986 */ /* 0x0003e2000c101118 */
[----:B0-----:R-:W-:Y:S01]  /*1e500*/  ISETP.LT.AND P0, PT, R2, UR6, !P2 ;  /* 0x0000000602007c0c */ /* 0x001fe2000d701270 */
[----:B------:R-:W0:Y:S01]  /*1e510*/  LDCU UR6, c[0x0][0x398] ;  /* 0x00007300ff0677ac */ /* 0x000e220008000800 */
[----:B-1----:R-:W-:-:S11]  /*1e520*/  SHF.R.S32.HI R88, RZ, 0x8, R73 ;  /* 0x00000008ff587819 */ /* 0x002fd60000011449 */
[----:B------:R1:W-:Y:S04]  /*1e530*/  @P0 STG.E.U8 desc[UR24][R90.64], R88 ;  /* 0x000000585a000986 */ /* 0x0003e8000c101118 */
[----:B-1----:R-:W4:Y:S01]  /*1e540*/  LDL.LU R91, [R1+0x764] ;  /* 0x00076400015b7983 */ /* 0x002f220000300800 */
[----:B------:R-:W-:Y:S01]  /*1e550*/  VIADD R73, R0, 0x15 ;  /* 0x0000001500497836 */ /* 0x000fe20000000000 */
[----:B------:R-:W-:Y:S02]  /*1e560*/  PRMT R72, R72, 0x9910, RZ ;  /* 0x0000991048487816 */ /* 0x000fe400000000ff */
[----:B------:R-:W2:Y:S02]  /*1e570*/  LDL.LU.64 R88, [R1+0x348] ;  /* 0x0003480001587983 */ /* 0x000ea40000300a00 */
[----:B------:R-:W-:Y:S01]  /*1e580*/  ISETP.GE.AND P0, PT, R73, UR4, PT ;  /* 0x0000000449007c0c */ /* 0x000fe2000bf06270 */
[----:B------:R-:W1:Y:S01]  /*1e590*/  LDCU UR4, c[0x0][0x398] ;  /* 0x00007300ff0477ac */ /* 0x000e620008000800 */
[----:B------:R-:W-:-:S02]  /*1e5a0*/  SHF.R.S32.HI R72, RZ, 0x8, R72 ;  /* 0x00000008ff487819 */ /* 0x000fc40000011448 */
[----:B-1----:R-:W-:Y:S01]  /*1e5b0*/  ISETP.LT.AND P2, PT, R3, UR4, !P2 ;  /* 0x0000000403007c0c */ /* 0x002fe2000d741270 */
[----:B------:R-:W1:-:S12]  /*1e5c0*/  LDCU UR4, c[0x0][0x39c] ;  /* 0x00007380ff0477ac */ /* 0x000e580008000800 */
[----:B---3--:R3:W-:Y:S01]  /*1e5d0*/  @P2 STG.E.U8 desc[UR24][R80.64], R72 ;  /* 0x0000004850002986 */ /* 0x0087e2000c101118 */
[----:B0-----:R-:W-:Y:S01]  /*1e5e0*/  ISETP.LT.AND P2, PT, R2, UR6, !P5 ;  /* 0x0000000602007c0c */ /* 0x001fe2000ef41270 */
[----:B------:R-:W0:Y:S02]  /*1e5f0*/  LDCU UR6, c[0x0][0x398] ;  /* 0x00007300ff0677ac */ /* 0x000e240008000800 */
[----:B---3--:R-:W3:Y:S01]  /*1e600*/  LDL.LU.64 R72, [R1+0x340] ;  /* 0x0003400001487983 */ /* 0x008ee20000300a00 */
[----:B------:R-:W-:-:S09]  /*1e610*/  VIADD R80, R0, 0x16 ;  /* 0x0000001600507836 */ /* 0x000fd20000000000 */
[----:B----4-:R4:W-:Y:S04]  /*1e620*/  @P2 STG.E.U8 desc[UR24][R82.64], R91 ;  /* 0x0000005b52002986 */ /* 0x0109e8000c101118 */
[----:B----4-:R-:W3:Y:S01]  /*1e630*/  LDL.LU R83, [R1+0x760] ;  /* 0x0007600001537983 */ /* 0x010ee20000300800 */
[----:B-1----:R-:W-:Y:S01]  /*1e640*/  ISETP.GE.AND P2, PT, R80, UR4, PT ;  /* 0x0000000450007c0c */ /* 0x002fe2000bf46270 */
[----:B------:R-:W1:Y:S02]  /*1e650*/  LDCU UR4, c[0x0][0x398] ;  /* 0x00007300ff0477ac */ /* 0x000e640008000800 */
[----:B------:R-:W4:Y:S01]  /*1e660*/  LDL.LU.64 R80, [R1+0x338] ;  /* 0x0003380001507983 */ /* 0x000f220000300a00 */
[----:B-1----:R-:W-:Y:S01]  /*1e670*/  ISETP.LT.AND P5, PT, R3, UR4, !P5 ;  /* 0x0000000403007c0c */ /* 0x002fe2000efa1270 */
[----:B------:R-:W1:-:S12]  /*1e680*/  LDCU UR4, c[0x0][0x39c] ;  /* 0x00007380ff0477ac */ /* 0x000e580008000800 */
[----:B-----5:R5:W-:Y:S04]  /*1e690*/  @P5 STG.E.U8 desc[UR24][R84.64], R69 ;  /* 0x0000004554005986 */ /* 0x020be8000c101118 */
[----:B-----5:R-:W5:Y:S01]  /*1e6a0*/  LDL.LU.64 R84, [R1+0x330] ;  /* 0x0003300001547983 */ /* 0x020f620000300a00 */
[----:B0-----:R-:W-:Y:S01]  /*1e6b0*/  ISETP.LT.AND P5, PT, R2, UR6, !P1 ;  /* 0x0000000602007c0c */ /* 0x001fe2000cfa1270 */
[----:B------:R-:W0:Y:S01]  /*1e6c0*/  LDCU UR6, c[0x0][0x398] ;  /* 0x00007300ff0677ac */ /* 0x000e220008000800 */
[----:B------:R-:W-:-:S04]  /*1e6d0*/  PRMT R82, R91, 0x9910, RZ ;  /* 0x000099105b527816 */ /* 0x000fc800000000ff */
[----:B------:R-:W-:-:S07]  /*1e6e0*/  SHF.R.S32.HI R90, RZ, 0x8, R82 ;  /* 0x00000008ff5a7819 */ /* 0x000fce0000011452 */
[----:B--2---:R2:W-:Y:S04]  /*1e6f0*/  @P5 STG.E.U8 desc[UR24][R76.64], R90 ;  /* 0x0000005a4c005986 */ /* 0x0045e8000c101118 */
[----:B--2---:R-:W2:Y:S04]  /*1e700*/  LDL.LU.64 R76, [R1+0x758] ;  /* 0x00075800014c7983 */ /* 0x004ea80000300a00 */
[----:B------:R-:W2:Y:S01]  /*1e710*/  LDL.LU.64 R90, [R1+0x328] ;  /* 0x00032800015a7983 */ /* 0x000ea20000300a00 */
[----:B------:R-:W-:-:S05]  /*1e720*/  VIADD R82, R0, 0x17 ;  /* 0x0000001700527836 */ /* 0x000fca0000000000 */
[----:B-1----:R-:W-:Y:S01]  /*1e730*/  ISETP.GE.AND P5, PT, R82, UR4, PT ;  /* 0x0000000452007c0c */ /* 0x002fe2000bfa6270 */
[----:B------:R-:W1:Y:S01]  /*1e740*/  LDCU UR4, c[0x0][0x398] ;  /* 0x00007300ff0477ac */ /* 0x000e620008000800 */
[----:B------:R-:W-:-:S04]  /*1e750*/  PRMT R69, R69, 0x9910, RZ ;  /* 0x0000991045457816 */ /* 0x000fc800000000ff */
[----:B------:R-:W-:Y:S02]  /*1e760*/  SHF.R.S32.HI R69, RZ, 0x8, R69 ;  /* 0x00000008ff457819 */ /* 0x000fe40000011445 */
[----:B-1----:R-:W-:Y:S01]  /*1e770*/  ISETP.LT.AND P1, PT, R3, UR4, !P1 ;  /* 0x0000000403007c0c */ /* 0x002fe2000cf21270 */
[----:B------:R-:W1:-:S12]  /*1e780*/  LDCU UR4, c[0x0][0x39c] ;  /* 0x00007380ff0477ac */ /* 0x000e580008000800 */
[----:B------:R1:W-:Y:S01]  /*1e790*/  @P1 STG.E.U8 desc[UR24][R88.64], R69 ;  /* 0x0000004558001986 */ /* 0x0003e2000c101118 */
[----:B0-----:R-:W-:Y:S01]  /*1e7a0*/  ISETP.LT.AND P1, PT, R2, UR6, !P3 ;  /* 0x0000000602007c0c */ /* 0x001fe2000df21270 */
[----:B------:R-:W0:Y:S01]  /*1e7b0*/  LDCU UR6, c[0x0][0x398] ;  /* 0x00007300ff0677ac */ /* 0x000e220008000800 */
[----:B-1----:R-:W-:Y:S01]  /*1e7c0*/  VIADD R69, R0, 0x18 ;  /* 0x0000001800457836 */ /* 0x002fe20000000000 */
[----:B------:R-:W2:Y:S10]  /*1e7d0*/  LDL.LU.64 R88, [R1+0x320] ;  /* 0x0003200001587983 */ /* 0x000eb40000300a00 */
[----:B---3--:R1:W-:Y:S01]  /*1e7e0*/  @P1 STG.E.U8 desc[UR24][R72.64], R83 ;  /* 0x0000005348001986 */ /* 0x0083e2000c101118 */
[----:B------:R-:W-:Y:S01]  /*1e7f0*/  ISETP.GE.AND P1, PT, R69, UR4, PT ;  /* 0x0000000445007c0c */ /* 0x000fe2000bf26270 */
[----:B------:R-:W3:Y:S02]  /*1e800*/  LDCU UR4, c[0x0][0x398] ;  /* 0x00007300ff0477ac */ /* 0x000ee40008000800 */
[----:B-1----:R-:W2:Y:S01]  /*1e810*/  LDL.LU.64 R72, [R1+0x318] ;  /* 0x0003180001487983 */ /* 0x002ea20000300a00 */
[----:B---3--:R-:W-:Y:S01]  /*1e820*/  ISETP.LT.AND P3, PT, R3, UR4, !P3 ;  /* 0x0000000403007c0c */ /* 0x008fe2000df61270 */
[----:B------:R-:W1:Y:S01]  /*1e830*/  LDCU UR4, c[0x0][0x39c] ;  /* 0x00007380ff0477ac */ /* 0x000e620008000800 */
[----:B------:R-:W-:-:S11]  /*1e840*/  PRMT R69, R83, 0x9910, RZ ;  /* 0x0000991053457816 */ /* 0x000fd600000000ff */
[----:B----4-:R3:W-:Y:S01]  /*1e850*/  @P3 STG.E.U8 desc[UR24][R80.64], R68 ;  /* 0x0000004450003986 */ /* 0x0107e2000c101118 */
[----:B0-----:R-:W-:Y:S01]  /*1e860*/  ISETP.LT.AND P3, PT, R2, UR6, !P4 ;  /* 0x0000000602007c0c */ /* 0x001fe2000e761270 */
[----:B------:R-:W0:Y:S01]  /*1e870*/  LDCU UR6, c[0x0][0x398] ;  /* 0x00007300ff0677ac */ /* 0x000e220008000800 */
[----:B------:R-:W-:Y:S01]  /*1e880*/  SHF.R.S32.HI R82, RZ, 0x8, R69 ;  /* 0x00000008ff527819 */ /* 0x000fe20000011445 */
[----:B------:R-:W-:Y:S01]  /*1e890*/  VIADD R69, R0, 0x19 ;  /* 0x0000001900457836 */ /* 0x000fe20000000000 */
[----:B---3--:R-:W-:Y:S01]  /*1e8a0*/  PRMT R68, R68, 0x9910, RZ ;  /* 0x0000991044447816 */ /* 0x008fe200000000ff */
[----:B------:R-:W3:Y:S08]  /*1e8b0*/  LDL.LU.64 R80, [R1+0x310] ;  /* 0x0003100001507983 */ /* 0x000ef00000300a00 */
[----:B-----5:R4:W-:Y:S01]  /*1e8c0*/  @P3 STG.E.U8 desc[UR24][R84.64], R82 ;  /* 0x0000005254003986 */ /* 0x0209e2000c101118 */
[----:B-1----:R-:W-:Y:S01]  /*1e8d0*/  ISETP.GE.AND P3, PT, R69, UR4, PT ;  /* 0x0000000445007c0c */ /* 0x002fe2000bf66270 */
[----:B------:R-:W1:Y:S01]  /*1e8e0*/  LDCU UR4, c[0x0][0x398] ;  /* 0x00007300ff0477ac */ /* 0x000e620008000800 */
[----:B----4-:R-:W-:-:S02]  /*1e8f0*/  IMAD.MOV.U32 R82, RZ, RZ, R68 ;  /* 0x000000ffff527224 */ /* 0x010fc400078e0044 */
[----:B------:R-:W4:Y:S01]  /*1e900*/  LDL.LU.64 R68, [R1+0x308] ;  /* 0x0003080001447983 */ /* 0x000f220000300a00 */
[C---:B-1----:R-:W-:Y:S01]  /*1e910*/  ISETP.LT.AND P4, PT, R3.reuse, UR4, !P4 ;  /* 0x0000000403007c0c */ /* 0x042fe2000e781270 */
[----:B------:R-:W1:Y:S01]  /*1e920*/  LDCU UR4, c[0x0][0x39c] ;  /* 0x00007380ff0477ac */ /* 0x000e620008000800 */
[----:B------:R-:W-:Y:S02]  /*1e930*/  SHF.R.S32.HI R84, RZ, 0x8, R82 ;  /* 0x00000008ff547819 */ /* 0x000fe40000011452 */
[----:B------:R-:W5:Y:S09]  /*1e940*/  LDL.LU.64 R82, [R1+0x2f8] ;  /* 0x0002f80001527983 */ /* 0x000f720000300a00 */
[----:B--2---:R2:W-:Y:S04]  /*1e950*/  @P4 STG.E.U8 desc[UR24][R90.64], R84 ;  /* 0x000000545a004986 */ /* 0x0045e8000c101118 */
[----:B--2---:R-:W2:Y:S01]  /*1e960*/  LDL.LU R90, [R1+0x750] ;  /* 0x00075000015a7983 */ /* 0x004ea20000300800 */
[----:B0-----:R-:W-:Y:S01]  /*1e970*/  ISETP.LT.AND P4, PT, R2, UR6, !P6 ;  /* 0x0000000602007c0c */ /* 0x001fe2000f781270 */
[----:B------:R-:W-:Y:S01]  /*1e980*/  VIADD R84, R0, 0x1a ;  /* 0x0000001a00547836 */ /* 0x000fe20000000000 */
[----:B------:R-:W0:Y:S11]  /*1e990*/  LDCU UR6, c[0x0][0x398] ;  /* 0x00007300ff0677ac */ /* 0x000e360008000800 */
[----:B--2---:R2:W-:Y:S04]  /*1e9a0*/  @P4 STG.E.U8 desc[UR24][R88.64], R90 ;  /* 0x0000005a58004986 */ /* 0x0045e8000c101118 */
[----:B--2---:R-:W5:Y:S01]  /*1e9b0*/  LDL.LU.64 R88, [R1+0x748] ;  /* 0x0007480001587983 */ /* 0x004f620000300a00 */
[----:B-1----:R-:W-:Y:S01]  /*1e9c0*/  ISETP.GE.AND P4, PT, R84, UR4, PT ;  /* 0x0000000454007c0c */ /* 0x002fe2000bf86270 */
[----:B------:R-:W1:Y:S02]  /*1e9d0*/  LDCU UR4, c[0x0][0x398] ;  /* 0x00007300ff0477ac */ /* 0x000e640008000800 */
[----:B------:R-:W2:Y:S01]  /*1e9e0*/  LDL.LU.64 R84, [R1+0x2f0] ;  /* 0x0002f00001547983 */ /* 0x000ea20000300a00 */
[----:B-1----:R-:W-:Y:S01]  /*1e9f0*/  ISETP.LT.AND P6, PT, R3, UR4, !P6 ;  /* 0x0000000403007c0c */ /* 0x002fe2000f7c1270 */
[----:B------:R-:W1:-:S12]  /*1ea00*/  LDCU UR4, c[0x0][0x39c] ;  /* 0x00007380ff0477ac */ /* 0x000e580008000800 */
[----:B------:R0:W-:Y:S04]  /*1ea10*/  @P6 STG.E.U8 desc[UR24][R72.64], R92 ;  /* 0x0000005c48006986 */ /* 0x0001e8000c101118 */
[----:B0-----:R-:W2:Y:S01]  /*1ea20*/  LDL.LU.64 R72, [R1+0x2e8] ;  /* 0x0002e80001487983 */ /* 0x001ea20000300a00 */
[----:B------:R-:W-:Y:S01]  /*1ea30*/  ISETP.LT.AND P6, PT, R2, UR6, !P0 ;  /* 0x0000000602007c0c */ /* 0x000fe2000c7c1270 */
[----:B------:R-:W0:Y:S01]  /*1ea40*/  LDCU UR6, c[0x0][0x398] ;  /* 0x00007300ff0677ac */ /* 0x000e220008000800 */
[----:B------:R-:W-:-:S04]  /*1ea50*/  PRMT R90, R90, 0x9910, RZ ;  /* 0x000099105a5a7816 */ /* 0x000fc800000000ff */
[----:B------:R-:W-:Y:S01]  /*1ea60*/  SHF.R.S32.HI R91, RZ, 0x8, R90 ;  /* 0x00000008ff5b7819 */ /* 0x000fe2000001145a */
[----:B------:R-:W-:-:S06]  /*1ea70*/  VIADD R90, R0, 0x1b ;  /* 0x0000001b005a7836 */ /* 0x000fcc0000000000 */
[----:B---3--:R3:W-:Y:S01]  /*1ea80*/  @P6 STG.E.U8 desc[UR24][R80.64], R91 ;  /* 0x0000005b50006986 */ /* 0x0087e2000c101118 */
[----:B-1----:R-:W-:Y:S01]  /*1ea90*/  ISETP.GE.AND P6, PT, R90, UR4, PT ;  /* 0x000000045a007c0c */ /* 0x002fe2000bfc6270 */
[----:B------:R-:W1:Y:S02]  /*1eaa0*/  LDCU UR4, c[0x0][0x398] ;  /* 0x00007300ff0477ac */ /* 0x000e640008000800 */
[----:B---3--:R-:W3:Y:S04]  /*1eab0*/  LDL.LU.64 R80, [R1+0x740] ;  /* 0x0007400001507983 */ /* 0x008ee80000300a00 */
[----:B------:R-:W3:Y:S01]  /*1eac0*/  LDL.LU.64 R90, [R1+0x2e0] ;  /* 0x0002e000015a7983 */ /* 0x000ee20000300a00 */
[----:B-1----:R-:W-:Y:S01]  /*1ead0*/  ISETP.LT.AND P0, PT, R3, UR4, !P0 ;  /* 0x0000000403007c0c */ /* 0x002fe2000c701270 */
[----:B------:R-:W1:Y:S01]  /*1eae0*/  LDCU UR4, c[0x0][0x39c] ;  /* 0x00007380ff0477ac */ /* 0x000e620008000800 */
[----:B------:R-:W-:-:S04]  /*1eaf0*/  PRMT R92, R92, 0x9910, RZ ;  /* 0x000099105c5c7816 */ /* 0x000fc800000000ff */
[----:B------:R-:W-:-:S07]  /*1eb00*/  SHF.R.S32.HI R92, RZ, 0x8, R92 ;  /* 0x00000008ff5c7819 */ /* 0x000fce000001145c */
[----:B----4-:R4:W-:Y:S01]  /*1eb10*/  @P0 STG.E.U8 desc[UR24][R68.64], R92 ;  /* 0x0000005c44000986 */ /* 0x0109e2000c101118 */
[----:B0-----:R-:W-:Y:S01]  /*1eb20*/  ISETP.LT.AND P0, PT, R2, UR6, !P2 ;  /* 0x0000000602007c0c */ /* 0x001fe2000d701270 */
[----:B------:R-:W0:Y:S01]  /*1eb30*/  LDCU UR6, c[0x0][0x398] ;  /* 0x00007300ff0677ac */ /* 0x000e220008000800 */
[----:B----4-:R-:W-:Y:S01]  /*1eb40*/  VIADD R92, R0, 0x1c ;  /* 0x0000001c005c7836 */ /* 0x010fe20000000000 */
[----:B------:R-:W4:Y:S10]  /*1eb50*/  LDL.LU.64 R68, [R1+0x738] ;  /* 0x0007380001447983 */ /* 0x000f340000300a00 */
[----:B-----5:R5:W-:Y:S01]  /*1eb60*/  @P0 STG.E.U8 desc[UR24][R82.64], R89 ;  /* 0x0000005952000986 */ /* 0x020be2000c101118 */
[----:B-1----:R-:W-:Y:S01]  /*1eb70*/  ISETP.GE.AND P0, PT, R92, UR4, PT ;  /* 0x000000045c007c0c */ /* 0x002fe2000bf06270 */
[----:B------:R-:W1:Y:S01]  /*1eb80*/  LDCU UR4, c[0x0][0x398] ;  /* 0x00007300ff0477ac */ /* 0x000e620008000800 */
[----:B-----5:R-:W-:Y:S01]  /*1eb90*/  PRMT R89, R89, 0x9910, RZ ;  /* 0x0000991059597816 */ /* 0x020fe200000000ff */
[----:B------:R-:W5:Y:S01]  /*1eba0*/  LDL.LU.64 R82, [R1+0x730] ;  /* 0x0007300001527983 */ /* 0x000f620000300a00 */
[----:B-1----:R-:W-:Y:S01]  /*1ebb0*/  ISETP.LT.AND P2, PT, R3, UR4, !P2 ;  /* 0x0000000403007c0c */ /* 0x002fe2000d741270 */
[----:B------:R-:W1:Y:S01]  /*1ebc0*/  LDCU UR4, c[0x0][0x39c] ;  /* 0x00007380ff0477ac */ /* 0x000e620008000800 */
[----:B------:R-:W-:Y:S01]  /*1ebd0*/  SHF.R.S32.HI R89, RZ, 0x8, R89 ;  /* 0x00000008ff597819 */ /* 0x000fe20000011459 */
[----:B------:R-:W-:-:S10]  /*1ebe0*/  VIADD R92, R0, 0x1d ;  /* 0x0000001d005c7836 */ /* 0x000fd40000000000 */
[----:B--2---:R2:W-:Y:S01]  /*1ebf0*/  @P2 STG.E.U8 desc[UR24][R84.64], R93 ;  /* 0x0000005d54002986 */ /* 0x0045e2000c101118 */
[----:B0-----:R-:W-:Y:S01]  /*1ec00*/  ISETP.LT.AND P2, PT, R2, UR6, !P5 ;  /* 0x0000000602007c0c */ /* 0x001fe2000ef41270 */
[----:B------:R-:W0:Y:S01]  /*1ec10*/  LDCU UR6, c[0x0][0x398] ;  /* 0x00007300ff0677ac */ /* 0x000e220008000800 */
[----:B--2---:R-:W-:Y:S01]  /*1ec20*/  PRMT R93, R93, 0x9910, RZ ;  /* 0x000099105d5d7816 */ /* 0x004fe200000000ff */
[----:B------:R-:W2:Y:S10]  /*1ec30*/  LDL.LU.64 R84, [R1+0x728] ;  /* 0x0007280001547983 */ /* 0x000eb40000300a00 */
[----:B------:R0:W-:Y:S01]  /*1ec40*/  @P2 STG.E.U8 desc[UR24][R72.64], R89 ;  /* 0x0000005948002986 */ /* 0x0001e2000c101118 */
[----:B-1----:R-:W-:Y:S01]  /*1ec50*/  ISETP.GE.AND P2, PT, R92, UR4, PT ;  /* 0x000000045c007c0c */ /* 0x002fe2000bf46270 */
[----:B------:R-:W1:Y:S01]  /*1ec60*/  LDCU UR4, c[0x0][0x398] ;  /* 0x00007300ff0477ac */ /* 0x000e620008000800 */
[----:B------:R-:W-:Y:S01]  /*1ec70*/  SHF.R.S32.HI R93, RZ, 0x8, R93 ;  /* 0x00000008ff5d7819 */ /* 0x000fe2000001145d */
[----:B0-----:R-:W2:Y:S04]  /*1ec80*/  LDL.LU.64 R72, [R1+0x720] ;  /* 0x0007200001487983 */ /* 0x001ea80000300a00 */
[----:B------:R-:W2:Y:S01]  /*1ec90*/  LDL.LU R89, [R1+0x71c] ;  /* 0x00071c0001597983 */ /* 0x000ea20000300800 */
[----:B-1----:R-:W-:-:S03]  /*1eca0*/  ISETP.LT.AND P5, PT, R3, UR4, !P5 ;  /* 0x0000000403007c0c */ /* 0x002fc6000efa1270 */
[----:B------:R-:W2:Y:S01]  /*1ecb0*/  LDL.LU R92, [R1+0x718] ;  /* 0x00071800015c7983 */ /* 0x000ea20000300800 */
[----:B------:R-:W0:Y:S09]  /*1ecc0*/  LDCU UR4, c[0x0][0x39c] ;  /* 0x00007380ff0477ac */ /* 0x000e320008000800 */
[----:B---3--:R1:W-:Y:S04]  /*1ecd0*/  @P5 STG.E.U8 desc[UR24][R90.64], R93 ;  /* 0x0000005d5a005986 */ /* 0x0083e8000c101118 */
[----:B-1----:R-:W3:Y:S04]  /*1ece0*/  LDL.LU.64 R90, [R1+0x710] ;  /* 0x00071000015a7983 */ /* 0x002ee80000300a00 */
[----:B------:R-:W2:Y:S01]  /*1ecf0*/  LDL.LU R93, [R1+0x708] ;  /* 0x00070800015d7983 */ /* 0x000ea20000300800 */
[----:B------:R-:W-:Y:S01]  /*1ed00*/  ISETP.LT.AND P5, PT, R2, UR6, !P1 ;  /* 0x0000000602007c0c */ /* 0x000fe2000cfa1270 */
[----:B------:R-:W1:-:S12]  /*1ed10*/  LDCU UR6, c[0x0][0x398] ;  /* 0x00007300ff0677ac */ /* 0x000e580008000800 */
[----:B--2---:R2:W-:Y:S02]  /*1ed20*/  @P5 STG.E.U8 desc[UR24][R92.64], R77 ;  /* 0x0000004d5c005986 */ /* 0x0045e4000c101118 */
[----:B--2---:R-:W-:-:S05]  /*1ed30*/  VIADD R93, R0, 0x1e ;  /* 0x0000001e005d7836 */ /* 0x004fca0000000000 */
[----:B0-----:R-:W-:Y:S01]  /*1ed40*/  ISETP.GE.AND P5, PT, R93, UR4, PT ;  /* 0x000000045d007c0c */ /* 0x001fe2000bfa6270 */
[----:B------:R-:W0:Y:S02]  /*1ed50*/  LDCU UR4, c[0x0][0x398] ;  /* 0x00007300ff0477ac */ /* 0x000e240008000800 */
[----:B0-----:R-:W-:Y:S01]  /*1ed60*/  ISETP.LT.AND P1, PT, R3, UR4, !P1 ;  /* 0x0000000403007c0c */ /* 0x001fe2000cf21270 */
[----:B------:R-:W0:-:S12]  /*1ed70*/  LDCU UR4, c[0x0][0x39c] ;  /* 0x00007380ff0477ac */ /* 0x000e180008000800 */
[----:B---3--:R2:W-:Y:S02]  /*1ed80*/  @P1 STG.E.U8 desc[UR24][R90.64], R75 ;  /* 0x0000004b5a001986 */ /* 0x0085e4000c101118 */
[----:B--2---:R-:W-:Y:S02]  /*1ed90*/  PRMT R91, R77, 0x9910, RZ ;  /* 0x000099104d5b7816 */ /* 0x004fe400000000ff */
[----:B------:R-:W2:Y:S01]  /*1eda0*/  LDL.LU R77, [R1+0x704] ;  /* 0x00070400014d7983 */ /* 0x000ea20000300800 */
[----:B-1----:R-:W-:Y:S01]  /*1edb0*/  ISETP.LT.AND P1, PT, R2, UR6, !P3 ;  /* 0x0000000602007c0c */ /* 0x002fe2000df21270 */
[----:B------:R-:W-:Y:S01]  /*1edc0*/  VIADD R90, R0, 0x1f ;  /* 0x0000001f005a7836 */ /* 0x000fe20000000000 */
[----:B------:R-:W-:Y:S01]  /*1edd0*/  SHF.R.S32.HI R91, RZ, 0x8, R91 ;  /* 0x00000008ff5b7819 */ /* 0x000fe2000001145b */
[----:B------:R-:W3:Y:S01]  /*1ede0*/  LDL.LU.64 R92, [R1+0x300] ;  /* 0x00030000015c7983 */ /* 0x000ee20000300a00 */
[----:B------:R-:W1:Y:S09]  /*1edf0*/  LDCU UR6, c[0x0][0x398] ;  /* 0x00007300ff0677ac */ /* 0x000e720008000800 */
[----:B------:R1:W-:Y:S01]  /*1ee00*/  @P1 STG.E.U8 desc[UR24][R88.64], R91 ;  /* 0x0000005b58001986 */ /* 0x0003e2000c101118 */
[----:B0-----:R-:W-:Y:S01]  /*1ee10*/  ISETP.GE.AND P1, PT, R90, UR4, PT ;  /* 0x000000045a007c0c */ /* 0x001fe2000bf26270 */
[----:B------:R-:W0:Y:S01]  /*1ee20*/  LDCU UR4, c[0x0][0x398] ;  /* 0x00007300ff0477ac */ /* 0x000e220008000800 */
[----:B-1----:R-:W-:Y:S01]  /*1ee30*/  PRMT R88, R75, 0x9910, RZ ;  /* 0x000099104b587816 */ /* 0x002fe200000000ff */
[----:B------:R-:W3:Y:S01]  /*1ee40*/  LDL.LU R91, [R1+0x25c] ;  /* 0x00025c00015b7983 */ /* 0x000ee20000300800 */
[----:B0-----:R-:W-:-:S03]  /*1ee50*/  ISETP.LT.AND P3, PT, R3, UR4, !P3 ;  /* 0x0000000403007c0c */ /* 0x001fc6000df61270 */
[----:B------:R-:W3:Y:S01]  /*1ee60*/  LDL.LU R89, [R1+0x6c] ;  /* 0x00006c0001597983 */ /* 0x000ee20000300800 */
[----:B------:R-:W-:Y:S01]  /*1ee70*/  SHF.R.S32.HI R88, RZ, 0x8, R88 ;  /* 0x00000008ff587819 */ /* 0x000fe20000011458 */
[----:B------:R-:W0:Y:S02]  /*1ee80*/  LDCU UR4, c[0x0][0x398] ;  /* 0x00007300ff0477ac */ /* 0x000e240008000800 */
[----:B------:R-:W3:Y:S04]  /*1ee90*/  LDL.LU R90, [R1+0x254] ;  /* 0x00025400015a7983 */ /* 0x000ee80000300800 */
[----:B------:R-:W3:Y:S04]  /*1eea0*/  LDL.LU R75, [R1+0x700] ;  /* 0x00070000014b7983 */ /* 0x000ee80000300800 */
[----:B--2---:R1:W-:Y:S04]  /*1eeb0*/  @P3 STG.E.U8 desc[UR24][R76.64], R88 ;  /* 0x000000584c003986 */ /* 0x0043e8000c101118 */
[----:B-1----:R-:W2:Y:S04]  /*1eec0*/  LDL.LU R88, [R1+0x250] ;  /* 0x0002500001587983 */ /* 0x002ea80000300800 */
[----:B------:R-:W4:Y:S04]  /*1eed0*/  LDL.LU R76, [R1+0x258] ;  /* 0x00025800014c7983 */ /* 0x000f280000300800 */
[----:B------:R-:W4:Y:S01]  /*1eee0*/  LDL.LU R77, [R1+0x68] ;  /* 0x00006800014d7983 */ /* 0x000f220000300800 */
[----:B------:R-:W-:Y:S01]  /*1eef0*/  ISETP.LT.AND P3, PT, R2, UR6, !P4 ;  /* 0x0000000602007c0c */ /* 0x000fe2000e761270 */
[----:B------:R-:W1:-:S12]  /*1ef00*/  LDCU UR6, c[0x0][0x39c] ;  /* 0x00007380ff0677ac */ /* 0x000e580008000800 */
[----:B---3--:R3:W-:Y:S02]  /*1ef10*/  @P3 STG.E.U8 desc[UR24][R74.64], R86 ;  /* 0x000000564a003986 */ /* 0x0087e4000c101118 */
[----:B---3--:R-:W-:Y:S02]  /*1ef20*/  PRMT R75, R86, 0x9910, RZ ;  /* 0x00009910564b7816 */ /* 0x008fe400000000ff */
[----:B------:R-:W3:Y:S01]  /*1ef30*/  LDL.LU R86, [R1+0x6fc] ;  /* 0x0006fc0001567983 */ /* 0x000ee20000300800 */
[----:B0-----:R-:W-:Y:S01]  /*1ef40*/  ISETP.LT.AND P4, PT, R3, UR4, !P4 ;  /* 0x0000000403007c0c */ /* 0x001fe2000e781270 */
[----:B------:R-:W0:Y:S01]  /*1ef50*/  LDCU UR4, c[0x0][0x39c] ;  /* 0x00007380ff0477ac */ /* 0x000e220008000800 */
[----:B--2---:R-:W-:Y:S02]  /*1ef60*/  F2FP.SATFINITE.E5M2.F32.PACK_AB_MERGE_C R90, R90, R88, RZ ;  /* 0x000000585a5a723e */ /* 0x004fe400048060ff */
[----:B----4-:R-:W-:Y:S02]  /*1ef70*/  F2FP.SATFINITE.E5M2.F32.PACK_AB_MERGE_C R88, R89, R77, RZ ;  /* 0x0000004d5958723e */ /* 0x010fe400048060ff */
[----:B------:R-:W-:-:S02]  /*1ef80*/  F2FP.SATFINITE.E5M2.F32.PACK_AB_MERGE_C R89, R73, R72, RZ ;  /* 0x000000484959723e */ /* 0x000fc400048060ff */
[----:B------:R-:W2:Y:S04]  /*1ef90*/  LDL.LU R72, [R1+0x6f8] ;  /* 0x0006f80001487983 */ /* 0x000ea80000300800 */
[----:B------:R-:W2:Y:S01]  /*1efa0*/  LDL.LU R73, [R1+0x6f4] ;  /* 0x0006f40001497983 */ /* 0x000ea20000300800 */
[----:B------:R-:W-:Y:S01]  /*1efb0*/  F2FP.SATFINITE.E5M2.F32.PACK_AB_MERGE_C R91, R91, R76, RZ ;  /* 0x0000004c5b5b723e */ /* 0x000fe200048060ff */
[----:B------:R-:W-:Y:S02]  /*1efc0*/  VIADD R76, R87, UR30 ;  /* 0x0000001e574c7c36 */ /* 0x000fe40008000000 */
[----:B------:R-:W3:Y:S04]  /*1efd0*/  LDL.LU R87, [R1+0x6f0] ;  /* 0x0006f00001577983 */ /* 0x000ee80000300800 */
[----:B------:R4:W-:Y:S04]  /*1efe0*/  @P4 STG.E.U8 desc[UR24][R92.64], R88 ;  /* 0x000000585c004986 */ /* 0x0009e8000c101118 */
[----:B----4-:R-:W4:Y:S04]  /*1eff0*/  LDL.LU R92, [R1+0x78] ;  /* 0x00007800015c7983 */ /* 0x010f280000300800 */
[----:B------:R-:W4:Y:S01]  /*1f000*/  LDL.LU R93, [R1+0x7c] ;  /* 0x00007c00015d7983 */ /* 0x000f220000300800 */
[----:B------:R-:W-:Y:S01]  /*1f010*/  ISETP.LT.AND P3, PT, R2, UR9, !P6 ;  /* 0x0000000902007c0c */ /* 0x000fe2000f761270 */
[----:B------:R-:W0:Y:S01]  /*1f020*/  LDCU UR9, c[0x0][0x398] ;  /* 0x00007300ff0977ac */ /* 0x000e220008000800 */
[----:B------:R-:W-:-:S02]  /*1f030*/  SHF.R.S32.HI R75, RZ, 0x8, R75 ;  /* 0x00000008ff4b7819 */ /* 0x000fc4000001144b */
[----:B------:R-:W-:Y:S02]  /*1f040*/  SHF.R.S32.HI R77, RZ, 0x1f, R76 ;  /* 0x0000001fff4d7819 */ /* 0x000fe4000001144c */
[----:B------:R-:W-:Y:S02]  /*1f050*/  IADD3 R74, P4, PT, R76, R69, RZ ;  /* 0x000000454c4a7210 */ /* 0x000fe40007f9e0ff */
[----:B------:R-:W-:Y:S01]  /*1f060*/  ISETP.LT.AND P6, PT, R3, UR10, !P6 ;  /* 0x0000000a03007c0c */ /* 0x000fe2000f7c1270 */
[----:B------:R-:W0:Y:S01]  /*1f070*/  LDCU UR10, c[0x0][0x398] ;  /* 0x00007300ff0a77ac */ /* 0x000e220008000800 */
[----:B------:R-:W-:-:S04]  /*1f080*/  PRMT R88, R88, 0x9910, RZ ;  /* 0x0000991058587816 */ /* 0x000fc800000000ff */
[----:B------:R-:W-:Y:S01]  /*1f090*/  SHF.R.S32.HI R88, RZ, 0x8, R88 ;  /* 0x00000008ff587819 */ /* 0x000fe20000011458 */
[----:B--2---:R2:W-:Y:S02]  /*1f0a0*/  @P3 STG.E.U8 desc[UR24][R72.64], R75 ;  /* 0x0000004b48003986 */ /* 0x0045e4000c101118 */
[----:B--2---:R-:W-:Y:S01]  /*1f0b0*/  IADD3 R72, P3, PT, R76, R70, RZ ;  /* 0x000000464c487210 */ /* 0x004fe20007f7e0ff */
[----:B------:R-:W-:-:S04]  /*1f0c0*/  IMAD.X R75, R77, 0x1, R68, P4 ;  /* 0x000000014d4b7824 */ /* 0x000fc800020e0644 */
[----:B------:R-:W-:Y:S01]  /*1f0d0*/  IMAD.X R73, R77, 0x1, R71, P3 ;  /* 0x000000014d497824 */ /* 0x000fe200018e0647 */
[----:B------:R-:W-:Y:S01]  /*1f0e0*/  ISETP.LT.AND P3, PT, R2, UR12, !P0 ;  /* 0x0000000c02007c0c */ /* 0x000fe2000c761270 */
[C---:B------:R-:W-:Y:S01]  /*1f0f0*/  VIADD R77, R0.reuse, 0x20 ;  /* 0x00000020004d7836 */ /* 0x040fe20000000000 */
[----:B------:R-:W-:Y:S01]  /*1f100*/  ISETP.LT.AND P4, PT, R3, UR14, !P0 ;  /* 0x0000000e03007c0c */ /* 0x000fe2000c781270 */
[----:B---3--:R2:W-:Y:S01]  /*1f110*/  @P6 STG.E.U8 desc[UR24][R86.64], R88 ;  /* 0x0000005856006986 */ /* 0x0085e2000c101118 */
[----:B------:R-:W3:Y:S02]  /*1f120*/  LDCU UR12, c[0x0][0x398] ;  /* 0x00007300ff0c77ac */ /* 0x000ee40008000800 */
[----:B0-----:R-:W-:Y:S01]  /*1f130*/  ISETP.GE.AND P0, PT, R77, UR4, PT ;  /* 0x000000044d007c0c */ /* 0x001fe2000bf06270 */
[----:B------:R-:W-:Y:S01]  /*1f140*/  VIADD R77, R0, 0x21 ;  /* 0x00000021004d7836 */ /* 0x000fe20000000000 */
[----:B------:R-:W0:Y:S04]  /*1f150*/  LDCU UR4, c[0x0][0x39c] ;  /* 0x00007380ff0477ac */ /* 0x000e280008000800 */
[----:B-1----:R-:W-:Y:S01]  /*1f160*/  ISETP.GE.AND P6, PT, R77, UR6, PT ;  /* 0x000000064d007c0c */ /* 0x002fe2000bfc6270 */
[----:B------:R-:W-:Y:S01]  /*1f170*/  @P3 STG.E.U8 desc[UR24][R84.64], R90 ;  /* 0x0000005a54003986 */ /* 0x000fe2000c101118 */
[----:B------:R-:W-:Y:S01]  /*1f180*/  PRMT R77, R90, 0x9910, RZ ;  /* 0x000099105a4d7816 */ /* 0x000fe200000000ff */
[----:B------:R-:W1:Y:S01]  /*1f190*/  LDCU UR14, c[0x0][0x398] ;  /* 0x00007300ff0e77ac */ /* 0x000e620008000800 */
[----:B------:R-:W-:Y:S01]  /*1f1a0*/  ISETP.LT.AND P3, PT, R2, UR16, !P2 ;  /* 0x0000001002007c0c */ /* 0x000fe2000d761270 */
[----:B-----5:R5:W-:Y:S01]  /*1f1b0*/  @P4 STG.E.U8 desc[UR24][R82.64], R89 ;  /* 0x0000005952004986 */ /* 0x020be2000c101118 */
[----:B------:R-:W-:Y:S01]  /*1f1c0*/  VIADD R76, R76, UR30 ;  /* 0x0000001e4c4c7c36 */ /* 0x000fe20008000000 */
[----:B------:R-:W0:Y:S02]  /*1f1d0*/  LDCU UR16, c[0x0][0x398] ;  /* 0x00007300ff1077ac */ /* 0x000e240008000800 */
[----:B--2---:R-:W2:Y:S01]  /*1f1e0*/  LDL.LU R86, [R1+0x260] ;  /* 0x0002600001567983 */ /* 0x004ea20000300800 */
[----:B------:R-:W0:Y:S03]  /*1f1f0*/  LDCU UR6, c[0x0][0x39c] ;  /* 0x00007380ff0677ac */ /* 0x000e260008000800 */
[----:B------:R-:W2:Y:S01]  /*1f200*/  LDL.LU R87, [R1+0x264] ;  /* 0x0002640001577983 */ /* 0x000ea20000300800 */
[----:B-----5:R-:W-:-:S05]  /*1f210*/  IMAD.MOV.U32 R82, RZ, RZ, R77 ;  /* 0x000000ffff527224 */ /* 0x020fca00078e004d */
[----:B------:R-:W-:-:S05]  /*1f220*/  SHF.R.S32.HI R82, RZ, 0x8, R82 ;  /* 0x00000008ff527819 */ /* 0x000fca0000011452 */
[----:B------:R4:W-:Y:S02]  /*1f230*/  @P3 STG.E.U8 desc[UR24][R80.64], R82 ;  /* 0x0000005250003986 */ /* 0x0009e4000c101118 */
[----:B----4-:R-:W-:Y:S02]  /*1f240*/  F2FP.SATFINITE.E5M2.F32.PACK_AB_MERGE_C R81, R93, R92, RZ ;  /* 0x0000005c5d51723e */ /* 0x010fe400048060ff */
[----:B------:R-:W4:Y:S04]  /*1f250*/  LDL.LU R92, [R1+0x80] ;  /* 0x00008000015c7983 */ /* 0x000f280000300800 */
[----:B------:R-:W4:Y:S01]  /*1f260*/  LDL.LU R93, [R1+0x84] ;  /* 0x00008400015d7983 */ /* 0x000f220000300800 */
[----:B------:R-:W-:Y:S02]  /*1f270*/  ISETP.LT.AND P2, PT, R3, UR9, !P2 ;  /* 0x0000000903007c0c */ /* 0x000fe4000d741270 */
[----:B------:R-:W-:Y:S01]  /*1f280*/  ISETP.LT.AND P4, PT, R2, UR10, !P5 ;  /* 0x0000000a02007c0c */ /* 0x000fe2000ef81270 */
[----:B------:R-:W-:Y:S01]  /*1f290*/  VIADD R77, R0, 0x22 ;  /* 0x00000022004d7836 */ /* 0x000fe20000000000 */
[----:B------:R-:W-:Y:S01]  /*1f2a0*/  PRMT R83, R89, 0x9910, RZ ;  /* 0x0000991059537816 */ /* 0x000fe200000000ff */
[----:B------:R-:W5:Y:S01]  /*1f2b0*/  LDCU UR9, c[0x0][0x398] ;  /* 0x00007300ff0977ac */ /* 0x000f620008000800 */
[----:B---3--:R-:W-:-:S02]  /*1f2c0*/  ISETP.LT.AND P5, PT, R3, UR12, !P5 ;  /* 0x0000000c03007c0c */ /* 0x008fc4000efa1270 */
[----:B------:R-:W-:Y:S01]  /*1f2d0*/  SHF.R.S32.HI R80, RZ, 0x8, R83 ;  /* 0x00000008ff507819 */ /* 0x000fe20000011453 */
[----:B------:R-:W3:Y:S01]  /*1f2e0*/  LDCU UR10, c[0x0][0x398] ;  /* 0x00007300ff0a77ac */ /* 0x000ee20008000800 */
[----:B0-----:R-:W-:Y:S01]  /*1f2f0*/  ISETP.GE.AND P3, PT, R77, UR4, PT ;  /* 0x000000044d007c0c */ /* 0x001fe2000bf66270 */
[----:B------:R-:W0:Y:S02]  /*1f300*/  LDCU UR4, c[0x0][0x39c] ;  /* 0x00007380ff0477ac */ /* 0x000e240008000800 */
[----:B------:R5:W-:Y:S01]  /*1f310*/  @P2 STG.E.U8 desc[UR24][R78.64], R80 ;  /* 0x000000504e002986 */ /* 0x000be2000c101118 */
[----:B------:R-:W0:Y:S03]  /*1f320*/  LDCU UR12, c[0x0][0x398] ;  /* 0x00007300ff0c77ac */ /* 0x000e260008000800 */
[----:B------:R3:W-:Y:S01]  /*1f330*/  @P4 STG.E.U8 desc[UR24][R74.64], R91 ;  /* 0x0000005b4a004986 */ /* 0x0007e2000c101118 */
[----:B-1----:R-:W-:Y:S01]  /*1f340*/  ISETP.LT.AND P4, PT, R2, UR14, !P1 ;  /* 0x0000000e02007c0c */ /* 0x002fe2000cf81270 */
[----:B------:R-:W-:Y:S01]  /*1f350*/  VIADD R77, R0, 0x23 ;  /* 0x00000023004d7836 */ /* 0x000fe20000000000 */
[----:B-----5:R-:W-:Y:S01]  /*1f360*/  PRMT R78, R91, 0x9910, RZ ;  /* 0x000099105b4e7816 */ /* 0x020fe200000000ff */
[----:B------:R1:W-:Y:S01]  /*1f370*/  @P5 STG.E.U8 desc[UR24][R72.64], R81 ;  /* 0x0000005148005986 */ /* 0x0003e2000c101118 */
[----:B------:R-:W-:Y:S01]  /*1f380*/  PRMT R79, R81, 0x9910, RZ ;  /* 0x00009910514f7816 */ /* 0x000fe200000000ff */
[----:B------:R-:W5:Y:S01]  /*1f390*/  LDCU UR14, c[0x0][0x398] ;  /* 0x00007300ff0e77ac */ /* 0x000f620008000800 */
[----:B---3--:R-:W-:-:S02]  /*1f3a0*/  IADD3 R74, P5, PT, R76, R69, RZ ;  /* 0x000000454c4a7210 */ /* 0x008fc40007fbe0ff */
[----:B------:R-:W-:Y:S02]  /*1f3b0*/  SHF.R.S32.HI R78, RZ, 0x8, R78 ;  /* 0x00000008ff4e7819 */ /* 0x000fe4000001144e */
[----:B-1----:R-:W-:-:S05]  /*1f3c0*/  SHF.R.S32.HI R73, RZ, 0x1f, R76 ;  /* 0x0000001fff497819 */ /* 0x002fca000001144c */
[----:B------:R-:W-:Y:S01]  /*1f3d0*/  IMAD.X R75, R73, 0x1, R68, P5 ;  /* 0x00000001494b7824 */ /* 0x000fe200028e0644 */
[----:B------:R-:W-:Y:S02]  /*1f3e0*/  ISETP.LT.AND P2, PT, R3, UR18, !P1 ;  /* 0x0000001203007c0c */ /* 0x000fe4000cf41270 */
[----:B0-----:R-:W-:Y:S01]  /*1f3f0*/  ISETP.GE.AND P1, PT, R77, UR4, PT ;  /* 0x000000044d007c0c */ /* 0x001fe2000bf26270 */
[----:B------:R-:W0:Y:S01]  /*1f400*/  LDCU UR4, c[0x0][0x39c] ;  /* 0x00007380ff0477ac */ /* 0x000e220008000800 */
[----:B------:R2:W-:Y:S01]  /*1f410*/  @P4 STG.E.U8 desc[UR24][R74.64], R78 ;  /* 0x0000004e4a004986 */ /* 0x0005e2000c101118 */
[----:B------:R-:W-:Y:S02]  /*1f420*/  SHF.R.S32.HI R77, RZ, 0x8, R79 ;  /* 0x00000008ff4d7819 */ /* 0x000fe4000001144f */
[----:B--2---:R-:W-:Y:S02]  /*1f430*/  F2FP.SATFINITE.E5M2.F32.PACK_AB_MERGE_C R78, R87, R86, RZ ;  /* 0x00000056574e723e */ /* 0x004fe400048060ff */
[----:B------:R-:W2:Y:S04]  /*1f440*/  LDL.LU R86, [R1+0x268] ;  /* 0x0002680001567983 */ /* 0x000ea80000300800 */
[----:B------:R-:W2:Y:S01]  /*1f450*/  LDL.LU R87, [R1+0x26c] ;  /* 0x00026c0001577983 */ /* 0x000ea20000300800 */
[----:B----4-:R-:W-:-:S03]  /*1f460*/  F2FP.SATFINITE.E5M2.F32.PACK_AB_MERGE_C R79, R93, R92, RZ ;  /* 0x0000005c5d4f723e */ /* 0x010fc600048060ff */
[----:B------:R-:W3:Y:S04]  /*1f470*/  LDL.LU R92, [R1+0x88] ;  /* 0x00008800015c7983 */ /* 0x000ee80000300800 */
[----:B------:R-:W3:Y:S01]  /*1f480*/  LDL.LU R93, [R1+0x8c] ;  /* 0x00008c00015d7983 */ /* 0x000ee20000300800 */
[C---:B------:R-:W-:Y:S01]  /*1f490*/  IADD3 R72, P5, PT, R76.reuse, R70, RZ ;  /* 0x000000464c487210 */ /* 0x040fe20007fbe0ff */
[----:B------:R-:W-:-:S04]  /*1f4a0*/  VIADD R76, R76, UR30 ;  /* 0x0000001e4c4c7c36 */ /* 0x000fc80008000000 */
[----:B------:R-:W-:Y:S01]  /*1f4b0*/  IMAD.X R73, R73, 0x1, R71, P5 ;  /* 0x0000000149497824 */ /* 0x000fe200028e0647 */
[----:B------:R-:W-:-:S04]  /*1f4c0*/  ISETP.LT.AND P4, PT, R2, UR16, !P0 ;  /* 0x0000001002007c0c */ /* 0x000fc8000c781270 */
[----:B------:R1:W-:Y:S01]  /*1f4d0*/  @P2 STG.E.U8 desc[UR24][R72.64], R77 ;  /* 0x0000004d48002986 */ /* 0x0003e2000c101118 */
[----:B------:R-:W-:Y:S02]  /*1f4e0*/  IADD3 R74, P2, PT, R76, R69, RZ ;  /* 0x000000454c4a7210 */ /* 0x000fe40007f5e0ff */
[----:B------:R-:W-:Y:S01]  /*1f4f0*/  ISETP.LT.AND P5, PT, R3, UR9, !P0 ;  /* 0x0000000903007c0c */ /* 0x000fe2000c7a1270 */
[----:B------:R-:W4:Y:S01]  /*1f500*/  LDCU UR9, c[0x0][0x398] ;  /* 0x00007300ff0977ac */ /* 0x000f220008000800 */
[----:B-1----:R-:W-:Y:S01]  /*1f510*/  VIADD R72, R0, 0x24 ;  /* 0x0000002400487836 */ /* 0x002fe20000000000 */
[----:B------:R-:W-:-:S04]  /*1f520*/  SHF.R.S32.HI R73, RZ, 0x1f, R76 ;  /* 0x0000001fff497819 */ /* 0x000fc8000001144c */
[----:B------:R-:W-:Y:S01]  /*1f530*/  ISETP.GE.AND P0, PT, R72, UR6, PT ;  /* 0x0000000648007c0c */ /* 0x000fe2000bf06270 */
[C---:B------:R-:W-:Y:S01]  /*1f540*/  IMAD.X R75, R73.reuse, 0x1, R68, P2 ;  /* 0x00000001494b7824 */ /* 0x040fe200010e0644 */
[C---:B------:R-:W-:Y:S01]  /*1f550*/  IADD3 R72, P2, PT, R76.reuse, R70, RZ ;  /* 0x000000464c487210 */ /* 0x040fe20007f5e0ff */
[----:B------:R-:W-:Y:S01]  /*1f560*/  VIADD R76, R76, UR30 ;  /* 0x0000001e4c4c7c36 */ /* 0x000fe20008000000 */
[----:B------:R-:W1:Y:S03]  /*1f570*/  LDCU UR6, c[0x0][0x398] ;  /* 0x00007300ff0677ac */ /* 0x000e660008000800 */
[----:B------:R-:W-:Y:S01]  /*1f580*/  IMAD.X R73, R73, 0x1, R71, P2 ;  /* 0x0000000149497824 */ /* 0x000fe200010e0647 */
[----:B------:R0:W-:Y:S01]  /*1f590*/  @P4 STG.E.U8 desc[UR24][R74.64], R78 ;  /* 0x0000004e4a004986 */ /* 0x0001e2000c101118 */
[----:B------:R-:W-:Y:S01]  /*1f5a0*/  ISETP.LT.AND P4, PT, R2, UR10, !P6 ;  /* 0x0000000a02007c0c */ /* 0x000fe2000f781270 */
[----:B------:R-:W-:Y:S01]  /*1f5b0*/  VIADD R77, R0, 0x25 ;  /* 0x00000025004d7836 */ /* 0x000fe20000000000 */
[----:B------:R-:W1:Y:S01]  /*1f5c0*/  LDCU UR10, c[0x0][0x398] ;  /* 0x00007300ff0a77ac */ /* 0x000e620008000800 */
[----:B------:R4:W-:Y:S01]  /*1f5d0*/  @P5 STG.E.U8 desc[UR24][R72.64], R79 ;  /* 0x0000004f48005986 */ /* 0x0009e2000c101118 */
[----:B0-----:R-:W-:-:S02]  /*1f5e0*/  IADD3 R74, P5, PT, R76, R69, RZ ;  /* 0x000000454c4a7210 */ /* 0x001fc40007fbe0ff */
[----:B------:R-:W-:Y:S02]  /*1f5f0*/  PRMT R78, R78, 0x9910, RZ ;  /* 0x000099104e4e7816 */ /* 0x000fe400000000ff */
[----:B----4-:R-:W-:Y:S02]  /*1f600*/  SHF.R.S32.HI R73, RZ, 0x1f, R76 ;  /* 0x0000001fff497819 */ /* 0x010fe4000001144c */
[----:B------:R-:W-:-:S03]  /*1f610*/  SHF.R.S32.HI R78, RZ, 0x8, R78 ;  /* 0x00000008ff4e7819 */ /* 0x000fc6000001144e */
[----:B------:R-:W-:Y:S01]  /*1f620*/  IMAD.X R75, R73, 0x1, R68, P5 ;  /* 0x00000001494b7824 */ /* 0x000fe200028e0644 */
[----:B------:R-:W-:Y:S01]  /*1f630*/  ISETP.GE.AND P2, PT, R77, UR4, PT ;  /* 0x000000044d007c0c */ /* 0x000fe2000bf46270 */
[----:B------:R-:W0:Y:S01]  /*1f640*/  LDCU UR4, c[0x0][0x39c] ;  /* 0x00007380ff0477ac */ /* 0x000e220008000800 */
[----:B------:R-:W-:Y:S02]  /*1f650*/  PRMT R77, R79, 0x9910, RZ ;  /* 0x000099104f4d7816 */ /* 0x000fe400000000ff */
[----:B------:R3:W-:Y:S01]  /*1f660*/  @P4 STG.E.U8 desc[UR24][R74.64], R78 ;  /* 0x0000004e4a004986 */ /* 0x0007e2000c101118 */
[----:B--2---:R-:W-:-:S03]  /*1f670*/  F2FP.SATFINITE.E5M2.F32.PACK_AB_MERGE_C R79, R87, R86, RZ ;  /* 0x00000056574f723e */ /* 0x004fc600048060ff */
[----:B------:R-:W2:Y:S04]  /*1f680*/  LDL.LU R86, [R1+0x270] ;  /* 0x0002700001567983 */ /* 0x000ea80000300800 */
[----:B------:R-:W2:Y:S01]  /*1f690*/  LDL.LU R87, [R1+0x274] ;  /* 0x0002740001577983 */ /* 0x000ea20000300800 */
[----:B---3--:R-:W-:-:S03]  /*1f6a0*/  F2FP.SATFINITE.E5M2.F32.PACK_AB_MERGE_C R78, R93, R92, RZ ;  /* 0x0000005c5d4e723e */ /* 0x008fc600048060ff */
[----:B------:R-:W3:Y:S04]  /*1f6b0*/  LDL.LU R92, [R1+0x90] ;  /* 0x00009000015c7983 */ /* 0x000ee80000300800 */
[----:B------:R-:W3:Y:S01]  /*1f6c0*/  LDL.LU R93, [R1+0x94] ;  /* 0x00009400015d7983 */ /* 0x000ee20000300800 */
[----:B-1----:R-:W-:Y:S01]  /*1f6d0*/  ISETP.LT.AND P6, PT, R3, UR6, !P6 ;  /* 0x0000000603007c0c */ /* 0x002fe2000f7c1270 */
[----:B------:R-:W1:Y:S01]  /*1f6e0*/  LDCU UR6, c[0x0][0x39c] ;  /* 0x00007380ff0677ac */ /* 0x000e620008000800 */
[C---:B------:R-:W-:Y:S01]  /*1f6f0*/  IADD3 R72, P5, PT, R76.reuse, R70, RZ ;  /* 0x000000464c487210 */ /* 0x040fe20007fbe0ff */
[----:B------:R-:W-:Y:S01]  /*1f700*/  VIADD R76, R76, UR30 ;  /* 0x0000001e4c4c7c36 */ /* 0x000fe20008000000 */
[----:B------:R-:W-:-:S03]  /*1f710*/  SHF.R.S32.HI R77, RZ, 0x8, R77 ;  /* 0x00000008ff4d7819 */ /* 0x000fc6000001144d */
[----:B------:R-:W-:Y:S01]  /*1f720*/  IMAD.X R73, R73, 0x1, R71, P5 ;  /* 0x0000000149497824 */ /* 0x000fe200028e0647 */
[----:B------:R-:W-:Y:S01]  /*1f730*/  ISETP.LT.AND P5, PT, R2, UR9, !P3 ;  /* 0x0000000902007c0c */ /* 0x000fe2000dfa1270 */
[----:B------:R-:W4:Y:S01]  /*1f740*/  LDCU UR9, c[0x0][0x398] ;  /* 0x00007300ff0977ac */ /* 0x000f220008000800 */
[----:B------:R-:W-:Y:S02]  /*1f750*/  ISETP.LT.AND P4, PT, R3, UR12, !P3 ;  /* 0x0000000c03007c0c */ /* 0x000fe4000df81270 */
[C---:B------:R-:W-:Y:S01]  /*1f760*/  IADD3 R74, P3, PT, R76.reuse, R69, RZ ;  /* 0x000000454c4a7210 */ /* 0x040fe20007f7e0ff */
[----:B------:R0:W-:Y:S01]  /*1f770*/  @P6 STG.E.U8 desc[UR24][R72.64], R77 ;  /* 0x0000004d48006986 */ /* 0x0001e2000c101118 */
[----:B------:R-:W1:Y:S01]  /*1f780*/  LDCU UR12, c[0x0][0x398] ;  /* 0x00007300ff0c77ac */ /* 0x000e620008000800 */
[----:B0-----:R-:W-:Y:S02]  /*1f790*/  SHF.R.S32.HI R73, RZ, 0x1f, R76 ;  /* 0x0000001fff497819 */ /* 0x001fe4000001144c */
[----:B------:R-:W-:Y:S01]  /*1f7a0*/  IADD3 R72, P6, PT, R76, R70, RZ ;  /* 0x000000464c487210 */ /* 0x000fe20007fde0ff */
[----:B------:R-:W-:-:S02]  /*1f7b0*/  VIADD R77, R0, 0x26 ;  /* 0x00000026004d7836 */ /* 0x000fc40000000000 */
[C---:B------:R-:W-:Y:S02]  /*1f7c0*/  IMAD.X R75, R73.reuse, 0x1, R68, P3 ;  /* 0x00000001494b7824 */ /* 0x040fe400018e0644 */
[----:B------:R-:W-:Y:S01]  /*1f7d0*/  IMAD.X R73, R73, 0x1, R71, P6 ;  /* 0x0000000149497824 */ /* 0x000fe200030e0647 */
[----:B------:R-:W-:Y:S01]  /*1f7e0*/  ISETP.GE.AND P3, PT, R77, UR4, PT ;  /* 0x000000044d007c0c */ /* 0x000fe2000bf66270 */
[----:B------:R-:W0:Y:S01]  /*1f7f0*/  LDCU UR4, c[0x0][0x39c] ;  /* 0x00007380ff0477ac */ /* 0x000e220008000800 */
[----:B------:R-:W-:Y:S01]  /*1f800*/  @P5 STG.E.U8 desc[UR24][R74.64], R79 ;  /* 0x0000004f4a005986 */ /* 0x000fe2000c101118 */
[----:B------:R-:W-:-:S03]  /*1f810*/  VIADD R76, R76, UR30 ;  /* 0x0000001e4c4c7c36 */ /* 0x000fc60008000000 */
[----:B------:R1:W-:Y:S01]  /*1f820*/  @P4 STG.E.U8 desc[UR24][R72.64], R78 ;  /* 0x0000004e48004986 */ /* 0x0003e2000c101118 */
[----:B------:R-:W-:Y:S01]  /*1f830*/  ISETP.LT.AND P5, PT, R2, UR10, !P1 ;  /* 0x0000000a02007c0c */ /* 0x000fe2000cfa1270 */
[----:B------:R-:W-:Y:S01]  /*1f840*/  VIADD R77, R0, 0x27 ;  /* 0x00000027004d7836 */ /* 0x000fe20000000000 */
[----:B-----5:R-:W-:Y:S01]  /*1f850*/  ISETP.LT.AND P4, PT, R3, UR14, !P1 ;  /* 0x0000000e03007c0c */ /* 0x020fe2000cf81270 */
[----:B------:R-:W5:Y:S01]  /*1f860*/  LDCU UR10, c[0x0][0x398] ;  /* 0x00007300ff0a77ac */ /* 0x000f620008000800 */
[----:B-1----:R-:W-:Y:S01]  /*1f870*/  PRMT R72, R79, 0x9910, RZ ;  /* 0x000099104f487816 */ /* 0x002fe200000000ff */
[----:B------:R-:W1:Y:S01]  /*1f880*/  LDCU UR14, c[0x0][0x398] ;  /* 0x00007300ff0e77ac */ /* 0x000e620008000800 */
[----:B------:R-:W-:Y:S02]  /*1f890*/  PRMT R79, R78, 0x9910, RZ ;  /* 0x000099104e4f7816 */ /* 0x000fe400000000ff */
[----:B------:R-:W-:Y:S01]  /*1f8a0*/  SHF.R.S32.HI R73, RZ, 0x1f, R76 ;  /* 0x0000001fff497819 */ /* 0x000fe2000001144c */
[----:B------:R-:W-:Y:S01]  /*1f8b0*/  IMAD.MOV.U32 R78, RZ, RZ, R72 ;  /* 0x000000ffff4e7224 */ /* 0x000fe200078e0048 */
[----:B------:R-:W-:-:S04]  /*1f8c0*/  IADD3 R74, P1, PT, R76, R69, RZ ;  /* 0x000000454c4a7210 */ /* 0x000fc80007f3e0ff */
[----:B------:R-:W-:Y:S01]  /*1f8d0*/  SHF.R.S32.HI R78, RZ, 0x8, R78 ;  /* 0x00000008ff4e7819 */ /* 0x000fe2000001144e */
[----:B------:R-:W-:Y:S01]  /*1f8e0*/  IMAD.X R75, R73, 0x1, R68, P1 ;  /* 0x00000001494b7824 */ /* 0x000fe200008e0644 */
[----:B0-----:R-:W-:Y:S01]  /*1f8f0*/  ISETP.GE.AND P1, PT, R77, UR4, PT ;  /* 0x000000044d007c0c */ /* 0x001fe2000bf26270 */
[----:B------:R-:W0:Y:S01]  /*1f900*/  LDCU UR4, c[0x0][0x39c] ;  /* 0x00007380ff0477ac */ /* 0x000e220008000800 */
[----:B------:R-:W-:Y:S02]  /*1f910*/  SHF.R.S32.HI R77, RZ, 0x8, R79 ;  /* 0x00000008ff4d7819 */ /* 0x000fe4000001144f */
[----:B------:R2:W-:Y:S02]  /*1f920*/  @P5 STG.E.U8 desc[UR24][R74.64], R78 ;  /* 0x0000004e4a005986 */ /* 0x0005e4000c101118 */
[----:B--2---:R-:W-:Y:S02]  /*1f930*/  F2FP.SATFINITE.E5M2.F32.PACK_AB_MERGE_C R78, R87, R86, RZ ;  /* 0x00000056574e723e */ /* 0x004fe400048060ff */
[----:B------:R-:W2:Y:S04]  /*1f940*/  LDL.LU R86, [R1+0x278] ;  /* 0x0002780001567983 */ /* 0x000ea80000300800 */
[----:B------:R-:W2:Y:S01]  /*1f950*/  LDL.LU R87, [R1+0x27c] ;  /* 0x00027c0001577983 */ /* 0x000ea20000300800 */
[----:B---3--:R-:W-:-:S03]  /*1f960*/  F2FP.SATFINITE.E5M2.F32.PACK_AB_MERGE_C R79, R93, R92, RZ ;  /* 0x0000005c5d4f723e */ /* 0x008fc600048060ff */
[----:B------:R-:W3:Y:S04]  /*1f970*/  LDL.LU R92, [R1+0x98] ;  /* 0x00009800015c7983 */ /* 0x000ee80000300800 */
[----:B------:R-:W3:Y:S01]  /*1f980*/  LDL.LU R93, [R1+0x9c] ;  /* 0x00009c00015d7983 */ /* 0x000ee20000300800 */
[C---:B------:R-:W-:Y:S01]  /*1f990*/  IADD3 R72, P6, PT, R76.reuse, R70, RZ ;  /* 0x000000464c487210 */ /* 0x040fe20007fde0ff */
[----:B------:R-:W-:-:S04]  /*1f9a0*/  VIADD R76, R76, UR30 ;  /* 0x0000001e4c4c7c36 */ /* 0x000fc80008000000 */
[----:B------:R-:W-:Y:S01]  /*1f9b0*/  IMAD.X R73, R73, 0x1, R71, P6 ;  /* 0x0000000149497824 */ /* 0x000fe200030e0647 */
[----:B----4-:R-:W-:Y:S01]  /*1f9c0*/  ISETP.LT.AND P5, PT, R2, UR9, !P0 ;  /* 0x0000000902007c0c */ /* 0x010fe2000c7a1270 */
[----:B------:R-:W4:Y:S03]  /*1f9d0*/  LDCU UR9, c[0x0][0x398] ;  /* 0x00007300ff0977ac */ /* 0x000f260008000800 */
[----:B------:R0:W-:Y:S01]  /*1f9e0*/  @P4 STG.E.U8 desc[UR24][R72.64], R77 ;  /* 0x0000004d48004986 */ /* 0x0001e2000c101118 */
[----:B------:R-:W-:Y:S02]  /*1f9f0*/  IADD3 R74, P4, PT, R76, R69, RZ ;  /* 0x000000454c4a7210 */ /* 0x000fe40007f9e0ff */
[----:B------:R-:W-:Y:S01]  /*1fa00*/  ISETP.LT.AND P6, PT, R3, UR12, !P0 ;  /* 0x0000000c03007c0c */ /* 0x000fe2000c7c1270 */
[----:B------:R-:W1:Y:S01]  /*1fa10*/  LDCU UR12, c[0x0][0x398] ;  /* 0x00007300ff0c77ac */ /* 0x000e620008000800 */
[----:B0-----:R-:W-:Y:S01]  /*1fa20*/  VIADD R72, R0, 0x28 ;  /* 0x0000002800487836 */ /* 0x001fe20000000000 */
[----:B------:R-:W-:-:S04]  /*1fa30*/  SHF.R.S32.HI R73, RZ, 0x1f, R76 ;  /* 0x0000001fff497819 */ /* 0x000fc8000001144c */
[----:B------:R-:W-:Y:S01]  /*1fa40*/  ISETP.GE.AND P0, PT, R72, UR6, PT ;  /* 0x0000000648007c0c */ /* 0x000fe2000bf06270 */
[C---:B------:R-:W-:Y:S01]  /*1fa50*/  IMAD.X R75, R73.reuse, 0x1, R68, P4 ;  /* 0x00000001494b7824 */ /* 0x040fe200020e0644 */
[C---:B------:R-:W-:Y:S01]  /*1fa60*/  IADD3 R72, P4, PT, R76.reuse, R70, RZ ;  /* 0x000000464c487210 */ /* 0x040fe20007f9e0ff */
[----:B------:R-:W-:Y:S01]  /*1fa70*/  VIADD R76, R76, UR30 ;  /* 0x0000001e4c4c7c36 */ /* 0x000fe20008000000 */
[----:B------:R-:W0:Y:S03]  /*1fa80*/  LDCU UR6, c[0x0][0x398] ;  /* 0x00007300ff0677ac */ /* 0x000e260008000800 */
[----:B------:R-:W-:Y:S01]  /*1fa90*/  IMAD.X R73, R73, 0x1, R71, P4 ;  /* 0x0000000149497824 */ /* 0x000fe200020e0647 */
[----:B------:R1:W-:Y:S01]  /*1faa0*/  @P5 STG.E.U8 desc[UR24][R74.64], R78 ;  /* 0x0000004e4a005986 */ /* 0x0003e2000c101118 */
[----:B-----5:R-:W-:Y:S01]  /*1fab0*/  ISETP.LT.AND P5, PT, R2, UR10, !P2 ;  /* 0x0000000a02007c0c */ /* 0x020fe2000d7a1270 */
[----:B------:R-:W-:Y:S01]  /*1fac0*/  VIADD R77, R0, 0x29 ;  /* 0x00000029004d7836 */ /* 0x000fe20000000000 */
[----:B------:R-:W5:Y:S01]  /*1fad0*/  LDCU UR10, c[0x0][0x398] ;  /* 0x00007300ff0a77ac */ /* 0x000f620008000800 */
[----:B------:R0:W-:Y:S01]  /*1fae0*/  @P6 STG.E.U8 desc[UR24][R72.64], R79 ;  /* 0x0000004f48006986 */ /* 0x0001e2000c101118 */
[----:B-1----:R-:W-:-:S02]  /*1faf0*/  IADD3 R74, P6, PT, R76, R69, RZ ;  /* 0x000000454c4a7210 */ /* 0x002fc40007fde0ff */
[----:B------:R-:W-:Y:S02]  /*1fb00*/  PRMT R78, R78, 0x9910, RZ ;  /* 0x000099104e4e7816 */ /* 0x000fe400000000ff */
[----:B0-----:R-:W-:Y:S02]  /*1fb10*/  SHF.R.S32.HI R73, RZ, 0x1f, R76 ;  /* 0x0000001fff497819 */ /* 0x001fe4000001144c */
        /* <DEDUP_REMOVED lines=12> */
[----:B------:R-:W-:Y:S01]  /*1fbe0*/  ISETP.LT.AND P2, PT, R3, UR6, !P2 ;  /* 0x0000000603007c0c */ /* 0x000fe2000d741270 */
[----:B------:R-:W1:Y:S01]  /*1fbf0*/  LDCU UR6, c[0x0][0x39c] ;  /* 0x00007380ff0677ac */ /* 0x000e620008000800 */
[C---:B------:R-:W-:Y:S01]  /*1fc00*/  IADD3 R72, P6, PT, R76.reuse, R70, RZ ;  /* 0x000000464c487210 */ /* 0x040fe20007fde0ff */
[----:B------:R-:W-:Y:S01]  /*1fc10*/  VIADD R76, R76, UR30 ;  /* 0x0000001e4c4c7c36 */ /* 0x000fe20008000000 */
[----:B------:R-:W-:-:S03]  /*1fc20*/  SHF.R.S32.HI R77, RZ, 0x8, R77 ;  /* 0x00000008ff4d7819 */ /* 0x000fc6000001144d */
[----:B------:R-:W-:Y:S01]  /*1fc30*/  IMAD.X R73, R73, 0x1, R71, P6 ;  /* 0x0000000149497824 */ /* 0x000fe200030e0647 */
[----:B----4-:R-:W-:Y:S01]  /*1fc40*/  ISETP.LT.AND P5, PT, R2, UR9, !P3 ;  /* 0x0000000902007c0c */ /* 0x010fe2000dfa1270 */
[----:B------:R-:W4:Y:S01]  /*1fc50*/  LDCU UR9, c[0x0][0x398] ;  /* 0x00007300ff0977ac */ /* 0x000f220008000800 */
[----:B------:R-:W-:-:S03]  /*1fc60*/  ISETP.LT.AND P3, PT, R3, UR12, !P3 ;  /* 0x0000000c03007c0c */ /* 0x000fc6000df61270 */
[----:B------:R0:W-:Y:S01]  /*1fc70*/  @P2 STG.E.U8 desc[UR24][R72.64], R77 ;  /* 0x0000004d48002986 */ /* 0x0001e2000c101118 */
[C---:B------:R-:W-:Y:S01]  /*1fc80*/  IADD3 R74, P2, PT, R76.reuse, R69, RZ ;  /* 0x000000454c4a7210 */ /* 0x040fe20007f5e0ff */
[----:B------:R-:W1:Y:S01]  /*1fc90*/  LDCU UR12, c[0x0][0x398] ;  /* 0x00007300ff0c77ac */ /* 0x000e620008000800 */
[----:B0-----:R-:W-:Y:S02]  /*1fca0*/  SHF.R.S32.HI R73, RZ, 0x1f, R76 ;  /* 0x0000001fff497819 */ /* 0x001fe4000001144c */
[----:B------:R-:W-:Y:S01]  /*1fcb0*/  IADD3 R72, P6, PT, R76, R70, RZ ;  /* 0x000000464c487210 */ /* 0x000fe20007fde0ff */
[----:B------:R-:W-:Y:S02]  /*1fcc0*/  VIADD R77, R0, 0x2a ;  /* 0x0000002a004d7836 */ /* 0x000fe40000000000 */
[C---:B------:R-:W-:Y:S02]  /*1fcd0*/  IMAD.X R75, R73.reuse, 0x1, R68, P2 ;  /* 0x00000001494b7824 */ /* 0x040fe400010e0644 */
[----:B------:R-:W-:Y:S01]  /*1fce0*/  IMAD.X R73, R73, 0x1, R71, P6 ;  /* 0x0000000149497824 */ /* 0x000fe200030e0647 */
[----:B------:R-:W-:Y:S01]  /*1fcf0*/  ISETP.GE.AND P2, PT, R77, UR4, PT ;  /* 0x000000044d007c0c */ /* 0x000fe2000bf46270 */
[----:B------:R-:W0:Y:S01]  /*1fd00*/  LDCU UR4, c[0x0][0x39c] ;  /* 0x00007380ff0477ac */ /* 0x000e220008000800 */
[----:B------:R-:W-:Y:S01]  /*1fd10*/  @P5 STG.E.U8 desc[UR24][R74.64], R79 ;  /* 0x0000004f4a005986 */ /* 0x000fe2000c101118 */
[----:B------:R-:W-:-:S03]  /*1fd20*/  VIADD R76, R76, UR30 ;  /* 0x0000001e4c4c7c36 */ /* 0x000fc60008000000 */
[----:B------:R1:W-:Y:S01]  /*1fd30*/  @P3 STG.E.U8 desc[UR24][R72.64], R78 ;  /* 0x0000004e48003986 */ /* 0x0003e2000c101118 */
[----:B-----5:R-:W-:Y:S01]  /*1fd40*/  ISETP.LT.AND P5, PT, R2, UR10, !P1 ;  /* 0x0000000a02007c0c */ /* 0x020fe2000cfa1270 */
[----:B------:R-:W-:Y:S01]  /*1fd50*/  VIADD R77, R0, 0x2b ;  /* 0x0000002b004d7836 */ /* 0x000fe20000000000 */
[----:B------:R-:W-:Y:S01]  /*1fd60*/  ISETP.LT.AND P3, PT, R3, UR14, !P1 ;  /* 0x0000000e03007c0c */ /* 0x000fe2000cf61270 */
        /* <DEDUP_REMOVED lines=58> */
[----:B------:R-:W-:Y:S02]  /*20110*/  IADD3 R72, P6, PT, R76, R70, RZ ;  /* 0x000000464c487210 */ /* 0x000fe40007fde0ff */
[----:B------:R-:W-:-:S03]  /*20120*/  SHF.R.S32.HI R77, RZ, 0x8, R77 ;  /* 0x00000008ff4d7819 */ /* 0x000fc6000001144d */
[----:B------:R-:W-:Y:S02]  /*20130*/  IMAD.X R73, R73, 0x1, R71, P6 ;  /* 0x0000000149497824 */ /* 0x000fe400030e0647 */
[----:B------:R-:W-:Y:S01]  /*20140*/  VIADD R76, R76, UR30 ;  /* 0x0000001e4c4c7c36 */ /* 0x000fe20008000000 */
[----:B----4-:R-:W-:Y:S01]  /*20150*/  ISETP.LT.AND P5, PT, R2, UR9, !P2 ;  /* 0x0000000902007c0c */ /* 0x010fe2000d7a1270 */
[----:B------:R-:W4:Y:S02]  /*20160*/  LDCU UR9, c[0x0][0x398] ;  /* 0x00007300ff0977ac */ /* 0x000f240008000800 */
[----:B------:R0:W-:Y:S01]  /*20170*/  @P4 STG.E.U8 desc[UR24][R72.64], R77 ;  /* 0x0000004d48004986 */ /* 0x0001e2000c101118 */
[----:B------:R-:W-:Y:S01]  /*20180*/  ISETP.LT.AND P4, PT, R3, UR12, !P2 ;  /* 0x0000000c03007c0c */ /* 0x000fe2000d781270 */
[----:B------:R-:W1:Y:S01]  /*20190*/  LDCU UR12, c[0x0][0x398] ;  /* 0x00007300ff0c77ac */ /* 0x000e620008000800 */
[----:B------:R-:W-:Y:S02]  /*201a0*/  IADD3 R74, P2, PT, R76, R69, RZ ;  /* 0x000000454c4a7210 */ /* 0x000fe40007f5e0ff */
[----:B0-----:R-:W-:-:S02]  /*201b0*/  SHF.R.S32.HI R73, RZ, 0x1f, R76 ;  /* 0x0000001fff497819 */ /* 0x001fc4000001144c */
        /* <DEDUP_REMOVED lines=354> */
[----:B------:R-:W3:Y:S04]  /*217e0*/  LDL.LU R93, [R1+0xfc] ;  /* 0x0000fc00015d7983 */ /* 0x000ee80000300800 */
[----:B------:R-:W3:Y:S04]  /*217f0*/  LDL.LU R85, [R1+0x100] ;  /* 0x0001000001557983 */ /* 0x000ee80000300800 */
[----:B------:R-:W3:Y:S01]  /*21800*/  LDL.LU R88, [R1+0x104] ;  /* 0x0001040001587983 */ /* 0x000ee20000300800 */
[----:B------:R-:W-:-:S05]  /*21810*/  IADD3 R72, P6, PT, R76, R70, RZ ;  /* 0x000000464c487210 */ /* 0x000fca0007fde0ff */
[----:B------:R-:W-:Y:S02]  /*21820*/  IMAD.X R73, R73, 0x1, R71, P6 ;  /* 0x0000000149497824 */ /* 0x000fe400030e0647 */
[----:B------:R-:W-:-:S03]  /*21830*/  VIADD R76, R76, UR30 ;  /* 0x0000001e4c4c7c36 */ /* 0x000fc60008000000 */
[----:B------:R0:W-:Y:S01]  /*21840*/  @P4 STG.E.U8 desc[UR24][R72.64], R77 ;  /* 0x0000004d48004986 */ /* 0x0001e2000c101118 */
[----:B----4-:R-:W-:Y:S01]  /*21850*/  ISETP.LT.AND P5, PT, R2, UR9, !P0 ;  /* 0x0000000902007c0c */ /* 0x010fe2000c7a1270 */
[----:B------:R-:W4:Y:S01]  /*21860*/  LDCU UR9, c[0x0][0x398] ;  /* 0x00007300ff0977ac */ /* 0x000f220008000800 */
[----:B------:R-:W-:Y:S02]  /*21870*/  IADD3 R74, P4, PT, R76, R69, RZ ;  /* 0x000000454c4a7210 */ /* 0x000fe40007f9e0ff */
[----:B------:R-:W-:Y:S01]  /*21880*/  ISETP.LT.AND P6, PT, R3, UR12, !P0 ;  /* 0x0000000c03007c0c */ /* 0x000fe2000c7c1270 */
[----:B------:R-:W1:Y:S01]  /*21890*/  LDCU UR12, c[0x0][0x398] ;  /* 0x00007300ff0c77ac */ /* 0x000e620008000800 */
[----:B0-----:R-:W-:Y:S01]  /*218a0*/  VIADD R72, R0, 0x40 ;  /* 0x0000004000487836 */ /* 0x001fe20000000000 */
[----:B------:R-:W-:-:S04]  /*218b0*/  SHF.R.S32.HI R73, RZ, 0x1f, R76 ;  /* 0x0000001fff497819 */ /* 0x000fc8000001144c */
[----:B------:R-:W-:Y:S01]  /*218c0*/  ISETP.GE.AND P0, PT, R72, UR6, PT ;  /* 0x0000000648007c0c */ /* 0x000fe2000bf06270 */
[----:B------:R-:W0:Y:S01]  /*218d0*/  LDCU UR6, c[0x0][0x398] ;  /* 0x00007300ff0677ac */ /* 0x000e220008000800 */
[----:B------:R-:W-:Y:S01]  /*218e0*/  IMAD.X R75, R73, 0x1, R68, P4 ;  /* 0x00000001494b7824 */ /* 0x000fe200020e0644 */
[C---:B------:R-:W-:Y:S01]  /*218f0*/  IADD3 R72, P4, PT, R76.reuse, R70, RZ ;  /* 0x000000464c487210 */ /* 0x040fe20007f9e0ff */
[----:B------:R-:W-:-:S04]  /*21900*/  VIADD R76, R76, UR30 ;  /* 0x0000001e4c4c7c36 */ /* 0x000fc80008000000 */
[----:B------:R-:W-:Y:S01]  /*21910*/  IMAD.X R73, R73, 0x1, R71, P4 ;  /* 0x0000000149497824 */ /* 0x000fe200020e0647 */
[----:B------:R0:W-:Y:S01]  /*21920*/  @P5 STG.E.U8 desc[UR24][R74.64], R78 ;  /* 0x0000004e4a005986 */ /* 0x0001e2000c101118 */
[----:B------:R-:W-:-:S03]  /*21930*/  VIADD R77, R0, 0x41 ;  /* 0x00000041004d7836 */ /* 0x000fc60000000000 */
[----:B------:R1:W-:Y:S01]  /*21940*/  @P6 STG.E.U8 desc[UR24][R72.64], R79 ;  /* 0x0000004f48006986 */ /* 0x0003e2000c101118 */
[----:B-----5:R-:W-:Y:S01]  /*21950*/  ISETP.LT.AND P5, PT, R2, UR10, !P3 ;  /* 0x0000000a02007c0c */ /* 0x020fe2000dfa1270 */
[----:B------:R-:W5:Y:S01]  /*21960*/  LDCU UR10, c[0x0][0x398] ;  /* 0x00007300ff0a77ac */ /* 0x000f620008000800 */
[----:B------:R-:W-:Y:S02]  /*21970*/  ISETP.GE.AND P4, PT, R77, UR4, PT ;  /* 0x000000044d007c0c */ /* 0x000fe4000bf86270 */
[----:B0-----:R-:W-:Y:S01]  /*21980*/  IADD3 R74, P6, PT, R76, R69, RZ ;  /* 0x000000454c4a7210 */ /* 0x001fe20007fde0ff */
[----:B------:R-:W0:Y:S01]  /*21990*/  LDCU UR4, c[0x0][0x39c] ;  /* 0x00007380ff0477ac */ /* 0x000e220008000800 */
[----:B-1----:R-:W-:Y:S02]  /*219a0*/  SHF.R.S32.HI R73, RZ, 0x1f, R76 ;  /* 0x0000001fff497819 */ /* 0x002fe4000001144c */
[----:B------:R-:W-:Y:S01]  /*219b0*/  ISETP.LT.AND P3, PT, R3, UR6, !P3 ;  /* 0x0000000603007c0c */ /* 0x000fe2000df61270 */
[----:B------:R-:W1:Y:S01]  /*219c0*/  LDCU UR6, c[0x0][0x39c] ;  /* 0x00007380ff0677ac */ /* 0x000e620008000800 */
[----:B------:R-:W-:Y:S01]  /*219d0*/  PRMT R78, R78, 0x9910, RZ ;  /* 0x000099104e4e7816 */ /* 0x000fe200000000ff */
[----:B------:R-:W-:Y:S01]  /*219e0*/  IMAD.X R75, R73, 0x1, R68, P6 ;  /* 0x00000001494b7824 */ /* 0x000fe200030e0644 */
[----:B------:R-:W-:-:S02]  /*219f0*/  IADD3 R72, P6, PT, R76, R70, RZ ;  /* 0x000000464c487210 */ /* 0x000fc40007fde0ff */
[----:B------:R-:W-:Y:S02]  /*21a00*/  PRMT R77, R79, 0x9910, RZ ;  /* 0x000099104f4d7816 */ /* 0x000fe400000000ff */
[----:B------:R-:W-:Y:S01]  /*21a10*/  SHF.R.S32.HI R78, RZ, 0x8, R78 ;  /* 0x00000008ff4e7819 */ /* 0x000fe2000001144e */
[----:B------:R-:W-:Y:S01]  /*21a20*/  IMAD.X R73, R73, 0x1, R71, P6 ;  /* 0x0000000149497824 */ /* 0x000fe200030e0647 */
[----:B------:R-:W-:Y:S01]  /*21a30*/  SHF.R.S32.HI R77, RZ, 0x8, R77 ;  /* 0x00000008ff4d7819 */ /* 0x000fe2000001144d */
[----:B------:R-:W-:Y:S02]  /*21a40*/  VIADD R76, R76, UR30 ;  /* 0x0000001e4c4c7c36 */ /* 0x000fe40008000000 */
[----:B------:R0:W-:Y:S01]  /*21a50*/  @P5 STG.E.U8 desc[UR24][R74.64], R78 ;  /* 0x0000004e4a005986 */ /* 0x0001e2000c101118 */
[----:B----4-:R-:W-:Y:S01]  /*21a60*/  ISETP.LT.AND P5, PT, R2, UR9, !P2 ;  /* 0x0000000902007c0c */ /* 0x010fe2000d7a1270 */
[----:B------:R-:W4:Y:S02]  /*21a70*/  LDCU UR9, c[0x0][0x398] ;  /* 0x00007300ff0977ac */ /* 0x000f240008000800 */
[----:B------:R1:W-:Y:S01]  /*21a80*/  @P3 STG.E.U8 desc[UR24][R72.64], R77 ;  /* 0x0000004d48003986 */ /* 0x0003e2000c101118 */
[----:B------:R-:W-:Y:S01]  /*21a90*/  ISETP.LT.AND P3, PT, R3, UR12, !P2 ;  /* 0x0000000c03007c0c */ /* 0x000fe2000d761270 */
[----:B------:R-:W2:Y:S01]  /*21aa0*/  LDCU UR12, c[0x0][0x398] ;  /* 0x00007300ff0c77ac */ /* 0x000ea20008000800 */
[----:B0-----:R-:W-:-:S02]  /*21ab0*/  IADD3 R74, P2, PT, R76, R69, RZ ;  /* 0x000000454c4a7210 */ /* 0x001fc40007f5e0ff */
[----:B-1----:R-:W-:Y:S01]  /*21ac0*/  SHF.R.S32.HI R73, RZ, 0x1f, R76 ;  /* 0x0000001fff497819 */ /* 0x002fe2000001144c */
[----:B------:R-:W-:Y:S01]  /*21ad0*/  VIADD R77, R0, 0x42 ;  /* 0x00000042004d7836 */ /* 0x000fe20000000000 */
[----:B------:R-:W-:-:S03]  /*21ae0*/  IADD3 R72, P6, PT, R76, R70, RZ ;  /* 0x000000464c487210 */ /* 0x000fc60007fde0ff */
[----:B------:R-:W-:Y:S01]  /*21af0*/  IMAD.X R75, R73, 0x1, R68, P2 ;  /* 0x00000001494b7824 */ /* 0x000fe200010e0644 */
[----:B------:R-:W-:Y:S01]  /*21b00*/  ISETP.GE.AND P2, PT, R77, UR4, PT ;  /* 0x000000044d007c0c */ /* 0x000fe2000bf46270 */
[----:B------:R-:W0:Y:S01]  /*21b10*/  LDCU UR4, c[0x0][0x39c] ;  /* 0x00007380ff0477ac */ /* 0x000e220008000800 */
[----:B------:R-:W-:Y:S02]  /*21b20*/  IMAD.X R73, R73, 0x1, R71, P6 ;  /* 0x0000000149497824 */ /* 0x000fe400030e0647 */
[----:B------:R-:W-:Y:S02]  /*21b30*/  VIADD R76, R76, UR30 ;  /* 0x0000001e4c4c7c36 */ /* 0x000fe40008000000 */
[----:B------:R-:W-:Y:S01]  /*21b40*/  VIADD R77, R0, 0x43 ;  /* 0x00000043004d7836 */ /* 0x000fe20000000000 */
[----:B--2---:R-:W-:Y:S02]  /*21b50*/  F2FP.SATFINITE.E5M2.F32.PACK_AB_MERGE_C R79, R87, R86, RZ ;  /* 0x00000056574f723e */ /* 0x004fe400048060ff */
[----:B------:R-:W2:Y:S04]  /*21b60*/  LDL.LU R86, [R1+0x1b0] ;  /* 0x0001b00001567983 */ /* 0x000ea80000300800 */
[----:B------:R1:W-:Y:S01]  /*21b70*/  @P5 STG.E.U8 desc[UR24][R74.64], R79 ;  /* 0x0000004f4a005986 */ /* 0x0003e2000c101118 */
[----:B-----5:R-:W-:Y:S01]  /*21b80*/  ISETP.LT.AND P5, PT, R2, UR10, !P1 ;  /* 0x0000000a02007c0c */ /* 0x020fe2000cfa1270 */
[----:B------:R-:W5:Y:S02]  /*21b90*/  LDCU UR10, c[0x0][0x398] ;  /* 0x00007300ff0a77ac */ /* 0x000f640008000800 */
[----:B------:R-:W2:Y:S01]  /*21ba0*/  LDL.LU R87, [R1+0x1b4] ;  /* 0x0001b40001577983 */ /* 0x000ea20000300800 */
[----:B---3--:R-:W-:-:S03]  /*21bb0*/  F2FP.SATFINITE.E5M2.F32.PACK_AB_MERGE_C R78, R93, R92, RZ ;  /* 0x0000005c5d4e723e */ /* 0x008fc600048060ff */
[----:B------:R-:W3:Y:S04]  /*21bc0*/  LDL.LU R92, [R1+0x1f0] ;  /* 0x0001f000015c7983 */ /* 0x000ee80000300800 */
[----:B------:R0:W-:Y:S01]  /*21bd0*/  @P3 STG.E.U8 desc[UR24][R72.64], R78 ;  /* 0x0000004e48003986 */ /* 0x0001e2000c101118 */
[----:B------:R-:W-:Y:S01]  /*21be0*/  ISETP.LT.AND P3, PT, R3, UR14, !P1 ;  /* 0x0000000e03007c0c */ /* 0x000fe2000cf61270 */
[----:B------:R-:W2:Y:S01]  /*21bf0*/  LDCU UR14, c[0x0][0x398] ;  /* 0x00007300ff0e77ac */ /* 0x000ea20008000800 */
[----:B-1----:R-:W-:Y:S01]  /*21c00*/  IADD3 R74, P1, PT, R76, R69, RZ ;  /* 0x000000454c4a7210 */ /* 0x002fe20007f3e0ff */
[----:B------:R-:W3:Y:S01]  /*21c10*/  LDL.LU R93, [R1+0x1f4] ;  /* 0x0001f400015d7983 */ /* 0x000ee20000300800 */
[----:B0-----:R-:W-:Y:S02]  /*21c20*/  PRMT R72, R79, 0x9910, RZ ;  /* 0x000099104f487816 */ /* 0x001fe400000000ff */
[----:B------:R-:W-:-:S02]  /*21c30*/  PRMT R79, R78, 0x9910, RZ ;  /* 0x000099104e4f7816 */ /* 0x000fc400000000ff */
[----:B------:R-:W-:Y:S01]  /*21c40*/  SHF.R.S32.HI R73, RZ, 0x1f, R76 ;  /* 0x0000001fff497819 */ /* 0x000fe2000001144c */
[----:B------:R-:W-:Y:S01]  /*21c50*/  IMAD.MOV.U32 R78, RZ, RZ, R72 ;  /* 0x000000ffff4e7224 */ /* 0x000fe200078e0048 */
[----:B------:R-:W-:-:S03]  /*21c60*/  IADD3 R72, P6, PT, R76, R70, RZ ;  /* 0x000000464c487210 */ /* 0x000fc60007fde0ff */
[C---:B------:R-:W-:Y:S01]  /*21c70*/  IMAD.X R75, R73.reuse, 0x1, R68, P1 ;  /* 0x00000001494b7824 */ /* 0x040fe200008e0644 */
[----:B------:R-:W-:Y:S01]  /*21c80*/  SHF.R.S32.HI R78, RZ, 0x8, R78 ;  /* 0x00000008ff4e7819 */ /* 0x000fe2000001144e */
[----:B------:R-:W-:Y:S01]  /*21c90*/  IMAD.X R73, R73, 0x1, R71, P6 ;  /* 0x0000000149497824 */ /* 0x000fe200030e0647 */
[----:B------:R-:W-:Y:S01]  /*21ca0*/  ISETP.GE.AND P1, PT, R77, UR4, PT ;  /* 0x000000044d007c0c */ /* 0x000fe2000bf26270 */
[----:B------:R-:W-:Y:S01]  /*21cb0*/  VIADD R76, R76, UR30 ;  /* 0x0000001e4c4c7c36 */ /* 0x000fe20008000000 */
[----:B------:R-:W-:Y:S01]  /*21cc0*/  SHF.R.S32.HI R77, RZ, 0x8, R79 ;  /* 0x00000008ff4d7819 */ /* 0x000fe2000001144f */
[----:B------:R-:W-:Y:S01]  /*21cd0*/  @P5 STG.E.U8 desc[UR24][R74.64], R78 ;  /* 0x0000004e4a005986 */ /* 0x000fe2000c101118 */
[----:B------:R-:W-:Y:S01]  /*21ce0*/  ISETP.LT.AND P6, PT, R3, UR12, !P0 ;  /* 0x0000000c03007c0c */ /* 0x000fe2000c7c1270 */
[----:B------:R-:W0:Y:S02]  /*21cf0*/  LDCU UR4, c[0x0][0x39c] ;  /* 0x00007380ff0477ac */ /* 0x000e240008000800 */
[----:B------:R1:W-:Y:S01]  /*21d00*/  @P3 STG.E.U8 desc[UR24][R72.64], R77 ;  /* 0x0000004d48003986 */ /* 0x0003e2000c101118 */
[----:B----4-:R-:W-:Y:S01]  /*21d10*/  ISETP.LT.AND P5, PT, R2, UR9, !P0 ;  /* 0x0000000902007c0c */ /* 0x010fe2000c7a1270 */
[----:B------:R-:W4:Y:S01]  /*21d20*/  LDCU UR9, c[0x0][0x398] ;  /* 0x00007300ff0977ac */ /* 0x000f220008000800 */
[----:B------:R-:W0:Y:S01]  /*21d30*/  LDCU UR12, c[0x0][0x398] ;  /* 0x00007300ff0c77ac */ /* 0x000e220008000800 */
[----:B-1----:R-:W-:-:S02]  /*21d40*/  F2FP.SATFINITE.E5M2.F32.PACK_AB_MERGE_C R77, R88, R85, RZ ;  /* 0x00000055584d723e */ /* 0x002fc400048060ff */
[----:B------:R-:W2:Y:S04]  /*21d50*/  LDL.LU R85, [R1+0x108] ;  /* 0x0001080001557983 */ /* 0x000ea80000300800 */
[----:B------:R-:W2:Y:S01]  /*21d60*/  LDL.LU R88, [R1+0x10c] ;  /* 0x00010c0001587983 */ /* 0x000ea20000300800 */
[----:B------:R-:W-:Y:S01]  /*21d70*/  VIADD R72, R0, 0x44 ;  /* 0x0000004400487836 */ /* 0x000fe20000000000 */
[----:B------:R-:W-:Y:S02]  /*21d80*/  SHF.R.S32.HI R73, RZ, 0x1f, R76 ;  /* 0x0000001fff497819 */ /* 0x000fe4000001144c */
[----:B------:R-:W-:Y:S02]  /*21d90*/  IADD3 R74, P3, PT, R76, R69, RZ ;  /* 0x000000454c4a7210 */ /* 0x000fe40007f7e0ff */
[----:B------:R-:W-:Y:S01]  /*21da0*/  ISETP.GE.AND P0, PT, R72, UR6, PT ;  /* 0x0000000648007c0c */ /* 0x000fe2000bf06270 */
[----:B------:R-:W1:Y:S02]  /*21db0*/  LDCU UR6, c[0x0][0x398] ;  /* 0x00007300ff0677ac */ /* 0x000e640008000800 */
[----:B------:R-:W-:Y:S01]  /*21dc0*/  IMAD.X R75, R73, 0x1, R68, P3 ;  /* 0x00000001494b7824 */ /* 0x000fe200018e0644 */
[----:B------:R-:W-:-:S02]  /*21dd0*/  IADD3 R72, P3, PT, R76, R70, RZ ;  /* 0x000000464c487210 */ /* 0x000fc40007f7e0ff */
[----:B------:R-:W-:Y:S02]  /*21de0*/  F2FP.SATFINITE.E5M2.F32.PACK_AB_MERGE_C R78, R5, R4, RZ ;  /* 0x00000004054e723e */ /* 0x000fe400048060ff */
[----:B------:R0:W-:Y:S01]  /*21df0*/  @P5 STG.E.U8 desc[UR24][R74.64], R77 ;  /* 0x0000004d4a005986 */ /* 0x0001e2000c101118 */
[----:B------:R-:W-:Y:S02]  /*21e00*/  IMAD.X R73, R73, 0x1, R71, P3 ;  /* 0x0000000149497824 */ /* 0x000fe400018e0647 */
[----:B------:R-:W-:-:S03]  /*21e10*/  VIADD R4, R0, 0x45 ;  /* 0x0000004500047836 */ /* 0x000fc60000000000 */
[----:B------:R1:W-:Y:S01]  /*21e20*/  @P6 STG.E.U8 desc[UR24][R72.64], R78 ;  /* 0x0000004e48006986 */ /* 0x0003e2000c101118 */
[----:B0-----:R-:W-:Y:S01]  /*21e30*/  VIADD R74, R76, UR30 ;  /* 0x0000001e4c4a7c36 */ /* 0x001fe20008000000 */
[----:B-----5:R-:W-:Y:S01]  /*21e40*/  ISETP.LT.AND P5, PT, R2, UR10, !P4 ;  /* 0x0000000a02007c0c */ /* 0x020fe2000e7a1270 */
[----:B------:R-:W0:Y:S03]  /*21e50*/  LDCU UR10, c[0x0][0x398] ;  /* 0x00007300ff0a77ac */ /* 0x000e260008000800 */
[----:B------:R-:W-:Y:S02]  /*21e60*/  SHF.R.S32.HI R5, RZ, 0x1f, R74 ;  /* 0x0000001fff057819 */ /* 0x000fe4000001144a */
[----:B-1----:R-:W-:Y:S02]  /*21e70*/  IADD3 R72, P6, PT, R74, R69, RZ ;  /* 0x000000454a487210 */ /* 0x002fe40007fde0ff */
[----:B------:R-:W-:Y:S01]  /*21e80*/  ISETP.LT.AND P4, PT, R3, UR6, !P4 ;  /* 0x0000000603007c0c */ /* 0x000fe2000e781270 */
[----:B------:R-:W1:Y:S01]  /*21e90*/  LDCU UR6, c[0x0][0x39c] ;  /* 0x00007380ff0677ac */ /* 0x000e620008000800 */
[----:B------:R-:W-:Y:S01]  /*21ea0*/  ISETP.GE.AND P3, PT, R4, UR4, PT ;  /* 0x0000000404007c0c */ /* 0x000fe2000bf66270 */
[----:B------:R-:W-:Y:S01]  /*21eb0*/  IMAD.X R73, R5, 0x1, R68, P6 ;  /* 0x0000000105497824 */ /* 0x000fe200030e0644 */
[----:B------:R-:W-:Y:S01]  /*21ec0*/  PRMT R76, R77, 0x9910, RZ ;  /* 0x000099104d4c7816 */ /* 0x000fe200000000ff */
[----:B------:R-:W5:Y:S01]  /*21ed0*/  LDCU UR4, c[0x0][0x39c] ;  /* 0x00007380ff0477ac */ /* 0x000f620008000800 */
        /* <DEDUP_REMOVED lines=14> */
[----:B------:R-:W-:-:S04]  /*21fc0*/  VIADD R75, R0, 0x46 ;  /* 0x00000046004b7836 */ /* 0x000fc80000000000 */
[----:B------:R-:W-:Y:S01]  /*21fd0*/  IMAD.X R73, R5, 0x1, R68, P2 ;  /* 0x0000000105497824 */ /* 0x000fe200010e0644 */
[----:B-----5:R-:W-:Y:S01]  /*21fe0*/  ISETP.GE.AND P2, PT, R75, UR4, PT ;  /* 0x000000044b007c0c */ /* 0x020fe2000bf46270 */
[----:B------:R-:W0:Y:S01]  /*21ff0*/  LDCU UR4, c[0x0][0x39c] ;  /* 0x00007380ff0477ac */ /* 0x000e220008000800 */
[----:B--2---:R-:W-:Y:S02]  /*22000*/  F2FP.SATFINITE.E5M2.F32.PACK_AB_MERGE_C R75, R88, R85, RZ ;  /* 0x00000055584b723e */ /* 0x004fe400048060ff */
[----:B------:R-:W2:Y:S04]  /*22010*/  LDL.LU R85, [R1+0x110] ;  /* 0x0001100001557983 */ /* 0x000ea80000300800 */
[----:B------:R-:W2:Y:S01]  /*22020*/  LDL.LU R88, [R1+0x114] ;  /* 0x0001140001587983 */ /* 0x000ea20000300800 */
[----:B------:R-:W-:-:S02]  /*22030*/  IADD3 R4, P6, PT, R74, R70, RZ ;  /* 0x000000464a047210 */ /* 0x000fc40007fde0ff */
[----:B------:R-:W-:Y:S01]  /*22040*/  F2FP.SATFINITE.E5M2.F32.PACK_AB_MERGE_C R6, R7, R6, RZ ;  /* 0x000000060706723e */ /* 0x000fe200048060ff */
[----:B------:R1:W-:Y:S02]  /*22050*/  @P5 STG.E.U8 desc[UR24][R72.64], R75 ;  /* 0x0000004b48005986 */ /* 0x0003e4000c101118 */
[----:B------:R-:W-:Y:S01]  /*22060*/  IMAD.X R5, R5, 0x1, R71, P6 ;  /* 0x0000000105057824 */ /* 0x000fe200030e0647 */
[----:B------:R-:W-:Y:S01]  /*22070*/  ISETP.LT.AND P5, PT, R2, UR10, !P1 ;  /* 0x0000000a02007c0c */ /* 0x000fe2000cfa1270 */
[----:B------:R-:W5:Y:S03]  /*22080*/  LDCU UR10, c[0x0][0x398] ;  /* 0x00007300ff0a77ac */ /* 0x000f660008000800 */
[----:B------:R0:W-:Y:S01]  /*22090*/  @P4 STG.E.U8 desc[UR24][R4.64], R6 ;  /* 0x0000000604004986 */ /* 0x0001e2000c101118 */
[----:B------:R-:W-:Y:S01]  /*220a0*/  ISETP.LT.AND P4, PT, R3, UR14, !P1 ;  /* 0x0000000e03007c0c */ /* 0x000fe2000cf81270 */
[----:B------:R-:W2:Y:S01]  /*220b0*/  LDCU UR14, c[0x0][0x398] ;  /* 0x00007300ff0e77ac */ /* 0x000ea20008000800 */
[----:B-1----:R-:W-:Y:S01]  /*220c0*/  VIADD R72, R74, UR30 ;  /* 0x0000001e4a487c36 */ /* 0x002fe20008000000 */
[----:B------:R-:W-:-:S02]  /*220d0*/  PRMT R74, R75, 0x9910, RZ ;  /* 0x000099104b4a7816 */ /* 0x000fc400000000ff */
[----:B------:R-:W-:Y:S01]  /*220e0*/  PRMT R75, R6, 0x9910, RZ ;  /* 0x00009910064b7816 */ /* 0x000fe200000000ff */
[----:B------:R-:W-:Y:S01]  /*220f0*/  VIADD R73, R0, 0x47 ;  /* 0x0000004700497836 */ /* 0x000fe20000000000 */
[----:B0-----:R-:W-:Y:S02]  /*22100*/  SHF.R.S32.HI R5, RZ, 0x1f, R72 ;  /* 0x0000001fff057819 */ /* 0x001fe40000011448 */
[C---:B------:R-:W-:Y:S02]  /*22110*/  IADD3 R6, P1, PT, R72.reuse, R69, RZ ;  /* 0x0000004548067210 */ /* 0x040fe40007f3e0ff */
[----:B------:R-:W-:Y:S02]  /*22120*/  IADD3 R4, P6, PT, R72, R70, RZ ;  /* 0x0000004648047210 */ /* 0x000fe40007fde0ff */
[----:B------:R-:W-:Y:S01]  /*22130*/  SHF.R.S32.HI R74, RZ, 0x8, R74 ;  /* 0x00000008ff4a7819 */ /* 0x000fe2000001144a */
[----:B------:R-:W-:Y:S01]  /*22140*/  IMAD.X R7, R5, 0x1, R68, P1 ;  /* 0x0000000105077824 */ /* 0x000fe200008e0644 */
[----:B------:R-:W-:Y:S01]  /*22150*/  ISETP.GE.AND P1, PT, R73, UR4, PT ;  /* 0x0000000449007c0c */ /* 0x000fe2000bf26270 */
[----:B------:R-:W-:Y:S01]  /*22160*/  IMAD.X R5, R5, 0x1, R71, P6 ;  /* 0x0000000105057824 */ /* 0x000fe200030e0647 */
[----:B------:R-:W-:Y:S01]  /*22170*/  SHF.R.S32.HI R73, RZ, 0x8, R75 ;  /* 0x00000008ff497819 */ /* 0x000fe2000001144b */
[----:B------:R-:W0:Y:S01]  /*22180*/  LDCU UR4, c[0x0][0x39c] ;  /* 0x00007380ff0477ac */ /* 0x000e220008000800 */
[----:B------:R-:W-:Y:S04]  /*22190*/  @P5 STG.E.U8 desc[UR24][R6.64], R74 ;  /* 0x0000004a06005986 */ /* 0x000fe8000c101118 */
[----:B------:R2:W-:Y:S02]  /*221a0*/  @P4 STG.E.U8 desc[UR24][R4.64], R73 ;  /* 0x0000004904004986 */ /* 0x0005e4000c101118 */
[----:B--2---:R-:W-:-:S02]  /*221b0*/  F2FP.SATFINITE.E5M2.F32.PACK_AB_MERGE_C R73, R88, R85, RZ ;  /* 0x000000555849723e */ /* 0x004fc400048060ff */
[----:B------:R-:W2:Y:S04]  /*221c0*/  LDL.LU R85, [R1+0x118] ;  /* 0x0001180001557983 */ /* 0x000ea80000300800 */
[----:B------:R-:W2:Y:S01]  /*221d0*/  LDL.LU R88, [R1+0x11c] ;  /* 0x00011c0001587983 */ /* 0x000ea20000300800 */
[----:B------:R-:W-:Y:S01]  /*221e0*/  VIADD R72, R72, UR30 ;  /* 0x0000001e48487c36 */ /* 0x000fe20008000000 */
[----:B----4-:R-:W-:Y:S01]  /*221f0*/  ISETP.LT.AND P5, PT, R2, UR9, !P0 ;  /* 0x0000000902007c0c */ /* 0x010fe2000c7a1270 */
[----:B------:R-:W-:Y:S01]  /*22200*/  VIADD R4, R0, 0x48 ;  /* 0x0000004800047836 */ /* 0x000fe20000000000 */
[----:B------:R-:W-:Y:S01]  /*22210*/  ISETP.LT.AND P6, PT, R3, UR12, !P0 ;  /* 0x0000000c03007c0c */ /* 0x000fe2000c7c1270 */
[----:B------:R-:W1:Y:S01]  /*22220*/  LDCU UR9, c[0x0][0x398] ;  /* 0x00007300ff0977ac */ /* 0x000e620008000800 */
[----:B------:R-:W-:-:S02]  /*22230*/  SHF.R.S32.HI R5, RZ, 0x1f, R72 ;  /* 0x0000001fff057819 */ /* 0x000fc40000011448 */
[-C--:B------:R-:W-:Y:S01]  /*22240*/  IADD3 R6, P4, PT, R72, R69.reuse, RZ ;  /* 0x0000004548067210 */ /* 0x080fe20007f9e0ff */
[----:B------:R-:W4:Y:S01]  /*22250*/  LDCU UR12, c[0x0][0x398] ;  /* 0x00007300ff0c77ac */ /* 0x000f220008000800 */
[----:B------:R-:W-:Y:S02]  /*22260*/  ISETP.GE.AND P0, PT, R4, UR6, PT ;  /* 0x0000000604007c0c */ /* 0x000fe4000bf06270 */
[----:B------:R-:W-:Y:S01]  /*22270*/  F2FP.SATFINITE.E5M2.F32.PACK_AB_MERGE_C R9, R9, R8, RZ ;  /* 0x000000080909723e */ /* 0x000fe200048060ff */
[C---:B------:R-:W-:Y:S01]  /*22280*/  IMAD.X R7, R5.reuse, 0x1, R68, P4 ;  /* 0x0000000105077824 */ /* 0x040fe200020e0644 */
[----:B------:R-:W-:Y:S01]  /*22290*/  IADD3 R4, P4, PT, R72, R70, RZ ;  /* 0x0000004648047210 */ /* 0x000fe20007f9e0ff */
[----:B------:R-:W-:Y:S01]  /*222a0*/  VIADD R8, R0, 0x49 ;  /* 0x0000004900087836 */ /* 0x000fe20000000000 */
[----:B------:R-:W1:Y:S03]  /*222b0*/  LDCU UR6, c[0x0][0x398] ;  /* 0x00007300ff0677ac */ /* 0x000e660008000800 */
[----:B------:R-:W-:Y:S01]  /*222c0*/  IMAD.X R5, R5, 0x1, R71, P4 ;  /* 0x0000000105057824 */ /* 0x000fe200020e0647 */
[----:B0-----:R-:W-:Y:S01]  /*222d0*/  ISETP.GE.AND P4, PT, R8, UR4, PT ;  /* 0x0000000408007c0c */ /* 0x001fe2000bf86270 */
[----:B------:R-:W-:Y:S01]  /*222e0*/  VIADD R8, R72, UR30 ;  /* 0x0000001e48087c36 */ /* 0x000fe20008000000 */
[----:B------:R0:W-:Y:S01]  /*222f0*/  @P5 STG.E.U8 desc[UR24][R6.64], R73 ;  /* 0x0000004906005986 */ /* 0x0001e2000c101118 */
[----:B-----5:R-:W-:Y:S01]  /*22300*/  ISETP.LT.AND P5, PT, R2, UR10, !P3 ;  /* 0x0000000a02007c0c */ /* 0x020fe2000dfa1270 */
[----:B------:R-:W5:Y:S02]  /*22310*/  LDCU UR10, c[0x0][0x398] ;  /* 0x00007300ff0a77ac */ /* 0x000f640008000800 */
[----:B------:R1:W-:Y:S01]  /*22320*/  @P6 STG.E.U8 desc[UR24][R4.64], R9 ;  /* 0x0000000904006986 */ /* 0x0003e2000c101118 */
[----:B------:R-:W-:Y:S01]  /*22330*/  PRMT R72, R73, 0x9910, RZ ;  /* 0x0000991049487816 */ /* 0x000fe200000000ff */
[----:B------:R-:W2:Y:S01]  /*22340*/  LDCU UR4, c[0x0][0x39c] ;  /* 0x00007380ff0477ac */ /* 0x000ea20008000800 */
[----:B0-----:R-:W-:-:S02]  /*22350*/  IADD3 R6, P6, PT, R8, R69, RZ ;  /* 0x0000004508067210 */ /* 0x001fc40007fde0ff */
[----:B-1----:R-:W-:Y:S02]  /*22360*/  SHF.R.S32.HI R5, RZ, 0x1f, R8 ;  /* 0x0000001fff057819 */ /* 0x002fe40000011408 */
[----:B------:R-:W-:-:S03]  /*22370*/  SHF.R.S32.HI R72, RZ, 0x8, R72 ;  /* 0x00000008ff487819 */ /* 0x000fc60000011448 */
[----:B------:R-:W-:-:S05]  /*22380*/  IMAD.X R7, R5, 0x1, R68, P6 ;  /* 0x0000000105077824 */ /* 0x000fca00030e0644 */
[----:B------:R2:W-:Y:S02]  /*22390*/  @P5 STG.E.U8 desc[UR24][R6.64], R72 ;  /* 0x0000004806005986 */ /* 0x0005e4000c101118 */
[----:B--2---:R-:W-:Y:S02]  /*223a0*/  F2FP.SATFINITE.E5M2.F32.PACK_AB_MERGE_C R72, R88, R85, RZ ;  /* 0x000000555848723e */ /* 0x004fe400048060ff */
[----:B------:R-:W2:Y:S04]  /*223b0*/  LDL.LU R85, [R1+0x120] ;  /* 0x0001200001557983 */ /* 0x000ea80000300800 */
[----:B------:R-:W2:Y:S01]  /*223c0*/  LDL.LU R88, [R1+0x124] ;  /* 0x0001240001587983 */ /* 0x000ea20000300800 */
[----:B------:R-:W-:Y:S01]  /*223d0*/  ISETP.LT.AND P3, PT, R3, UR6, !P3 ;  /* 0x0000000603007c0c */ /* 0x000fe2000df61270 */
[----:B------:R-:W0:Y:S01]  /*223e0*/  LDCU UR6, c[0x0][0x39c] ;  /* 0x00007380ff0677ac */ /* 0x000e220008000800 */
[----:B------:R-:W-:-:S02]  /*223f0*/  IADD3 R4, P6, PT, R8, R70, RZ ;  /* 0x0000004608047210 */ /* 0x000fc40007fde0ff */
[----:B------:R-:W-:Y:S01]  /*22400*/  PRMT R9, R9, 0x9910, RZ ;  /* 0x0000991009097816 */ /* 0x000fe200000000ff */
[----:B------:R-:W-:Y:S02]  /*22410*/  VIADD R8, R8, UR30 ;  /* 0x0000001e08087c36 */ /* 0x000fe40008000000 */
[----:B------:R-:W-:Y:S01]  /*22420*/  IMAD.X R5, R5, 0x1, R71, P6 ;  /* 0x0000000105057824 */ /* 0x000fe200030e0647 */
[----:B------:R-:W-:Y:S02]  /*22430*/  SHF.R.S32.HI R9, RZ, 0x8, R9 ;  /* 0x00000008ff097819 */ /* 0x000fe40000011409 */
[----:B------:R-:W-:Y:S01]  /*22440*/  ISETP.LT.AND P5, PT, R2, UR9, !P2 ;  /* 0x0000000902007c0c */ /* 0x000fe2000d7a1270 */
[----:B------:R-:W1:Y:S02]  /*22450*/  LDCU UR9, c[0x0][0x398] ;  /* 0x00007300ff0977ac */ /* 0x000e640008000800 */
[----:B------:R0:W-:Y:S01]  /*22460*/  @P3 STG.E.U8 desc[UR24][R4.64], R9 ;  /* 0x0000000904003986 */ /* 0x0001e2000c101118 */
[----:B----4-:R-:W-:Y:S01]  /*22470*/  ISETP.LT.AND P3, PT, R3, UR12, !P2 ;  /* 0x0000000c03007c0c */ /* 0x010fe2000d761270 */
[----:B------:R-:W4:Y:S01]  /*22480*/  LDCU UR12, c[0x0][0x398] ;  /* 0x00007300ff0c77ac */ /* 0x000f220008000800 */
[----:B------:R-:W-:-:S02]  /*22490*/  IADD3 R6, P2, PT, R8, R69, RZ ;  /* 0x0000004508067210 */ /* 0x000fc40007f5e0ff */
[----:B0-----:R-:W-:Y:S02]  /*224a0*/  SHF.R.S32.HI R5, RZ, 0x1f, R8 ;  /* 0x0000001fff057819 */ /* 0x001fe40000011408 */
[----:B------:R-:W-:-:S03]  /*224b0*/  IADD3 R4, P6, PT, R8, R70, RZ ;  /* 0x0000004608047210 */ /* 0x000fc60007fde0ff */
[----:B------:R-:W-:Y:S01]  /*224c0*/  IMAD.X R7, R5, 0x1, R68, P2 ;  /* 0x0000000105077824 */ /* 0x000fe200010e0644 */
[----:B------:R-:W-:Y:S01]  /*224d0*/  F2FP.SATFINITE.E5M2.F32.PACK_AB_MERGE_C R10, R11, R10, RZ ;  /* 0x0000000a0b0a723e */ /* 0x000fe200048060ff */
[----:B------:R-:W-:Y:S02]  /*224e0*/  IMAD.X R5, R5, 0x1, R71, P6 ;  /* 0x0000000105057824 */ /* 0x000fe400030e0647 */
[----:B------:R-:W-:Y:S01]  /*224f0*/  VIADD R8, R8, UR30 ;  /* 0x0000001e08087c36 */ /* 0x000fe20008000000 */
[----:B------:R0:W-:Y:S01]  /*22500*/  @P5 STG.E.U8 desc[UR24][R6.64], R72 ;  /* 0x0000004806005986 */ /* 0x0001e2000c101118 */
[----:B-----5:R-:W-:Y:S01]  /*22510*/  ISETP.LT.AND P5, PT, R2, UR10, !P1 ;  /* 0x0000000a02007c0c */ /* 0x020fe2000cfa1270 */
[----:B------:R-:W-:Y:S01]  /*22520*/  VIADD R9, R0, 0x4a ;  /* 0x0000004a00097836 */ /* 0x000fe20000000000 */
[----:B------:R-:W-:Y:S01]  /*22530*/  PRMT R11, R10, 0x9910, RZ ;  /* 0x000099100a0b7816 */ /* 0x000fe200000000ff */
[----:B------:R5:W-:Y:S01]  /*22540*/  @P3 STG.E.U8 desc[UR24][R4.64], R10 ;  /* 0x0000000a04003986 */ /* 0x000be2000c101118 */
[----:B------:R-:W-:Y:S01]  /*22550*/  ISETP.LT.AND P3, PT, R3, UR14, !P1 ;  /* 0x0000000e03007c0c */ /* 0x000fe2000cf61270 */
[----:B------:R-:W1:Y:S01]  /*22560*/  LDCU UR10, c[0x0][0x398] ;  /* 0x00007300ff0a77ac */ /* 0x000e620008000800 */
[----:B0-----:R-:W-:Y:S01]  /*22570*/  PRMT R72, R72, 0x9910, RZ ;  /* 0x0000991048487816 */ /* 0x001fe200000000ff */
[----:B------:R-:W0:Y:S01]  /*22580*/  LDCU UR14, c[0x0][0x398] ;  /* 0x00007300ff0e77ac */ /* 0x000e220008000800 */
[----:B------:R-:W-:-:S02]  /*22590*/  IADD3 R6, P1, PT, R8, R69, RZ ;  /* 0x0000004508067210 */ /* 0x000fc40007f3e0ff */
[----:B-----5:R-:W-:Y:S01]  /*225a0*/  SHF.R.S32.HI R5, RZ, 0x1f, R8 ;  /* 0x0000001fff057819 */ /* 0x020fe20000011408 */
[----:B------:R-:W-:-:S04]  /*225b0*/  IMAD.MOV.U32 R10, RZ, RZ, R72 ;  /* 0x000000ffff0a7224 */ /* 0x000fc800078e0048 */
[----:B------:R-:W-:Y:S01]  /*225c0*/  IMAD.X R7, R5, 0x1, R68, P1 ;  /* 0x0000000105077824 */ /* 0x000fe200008e0644 */
[----:B------:R-:W-:-:S05]  /*225d0*/  SHF.R.S32.HI R10, RZ, 0x8, R10 ;  /* 0x00000008ff0a7819 */ /* 0x000fca000001140a */
[----:B------:R2:W-:Y:S02]  /*225e0*/  @P5 STG.E.U8 desc[UR24][R6.64], R10 ;  /* 0x0000000a06005986 */ /* 0x0005e4000c101118 */
[----:B--2---:R-:W-:Y:S02]  /*225f0*/  F2FP.SATFINITE.E5M2.F32.PACK_AB_MERGE_C R10, R88, R85, RZ ;  /* 0x00000055580a723e */ /* 0x004fe400048060ff */
[----:B------:R-:W2:Y:S04]  /*22600*/  LDL.LU R85, [R1+0x128] ;  /* 0x0001280001557983 */ /* 0x000ea80000300800 */
[----:B------:R-:W2:Y:S01]  /*22610*/  LDL.LU R88, [R1+0x12c] ;  /* 0x00012c0001587983 */ /* 0x000ea20000300800 */
[----:B------:R-:W-:Y:S01]  /*22620*/  ISETP.GE.AND P2, PT, R9, UR4, PT ;  /* 0x0000000409007c0c */ /* 0x000fe2000bf46270 */
[----:B------:R-:W5:Y:S01]  /*22630*/  LDCU UR4, c[0x0][0x39c] ;  /* 0x00007380ff0477ac */ /* 0x000f620008000800 */
[----:B------:R-:W-:Y:S01]  /*22640*/  VIADD R9, R0, 0x4b ;  /* 0x0000004b00097836 */ /* 0x000fe20000000000 */
[C---:B------:R-:W-:Y:S01]  /*22650*/  IADD3 R4, P6, PT, R8.reuse, R70, RZ ;  /* 0x0000004608047210 */ /* 0x040fe20007fde0ff */
[----:B------:R-:W-:-:S04]  /*22660*/  VIADD R8, R8, UR30 ;  /* 0x0000001e08087c36 */ /* 0x000fc80008000000 */
[----:B------:R-:W-:Y:S01]  /*22670*/  IMAD.X R5, R5, 0x1, R71, P6 ;  /* 0x0000000105057824 */ /* 0x000fe200030e0647 */
[----:B-1----:R-:W-:Y:S01]  /*22680*/  ISETP.LT.AND P5, PT, R2, UR9, !P0 ;  /* 0x0000000902007c0c */ /* 0x002fe2000c7a1270 */
[----:B------:R-:W1:Y:S01]  /*22690*/  LDCU UR9, c[0x0][0x398] ;  /* 0x00007300ff0977ac */ /* 0x000e620008000800 */
[----:B-----5:R-:W-:Y:S01]  /*226a0*/  ISETP.GE.AND P1, PT, R9, UR4, PT ;  /* 0x0000000409007c0c */ /* 0x020fe2000bf26270 */
[----:B------:R-:W5:Y:S01]  /*226b0*/  LDCU UR4, c[0x0][0x39c] ;  /* 0x00007380ff0477ac */ /* 0x000f620008000800 */
[----:B------:R-:W-:-:S05]  /*226c0*/  SHF.R.S32.HI R9, RZ, 0x8, R11 ;  /* 0x00000008ff097819 */ /* 0x000fca000001140b */
[----:B------:R0:W-:Y:S01]  /*226d0*/  @P3 STG.E.U8 desc[UR24][R4.64], R9 ;  /* 0x0000000904003986 */ /* 0x0001e2000c101118 */
[----:B------:R-:W-:Y:S02]  /*226e0*/  IADD3 R6, P3, PT, R8, R69, RZ ;  /* 0x0000004508067210 */ /* 0x000fe40007f7e0ff */
[----:B----4-:R-:W-:Y:S01]  /*226f0*/  ISETP.LT.AND P6, PT, R3, UR12, !P0 ;  /* 0x0000000c03007c0c */ /* 0x010fe2000c7c1270 */
[----:B------:R-:W4:Y:S01]  /*22700*/  LDCU UR12, c[0x0][0x398] ;  /* 0x00007300ff0c77ac */ /* 0x000f220008000800 */
[----:B0-----:R-:W-:Y:S01]  /*22710*/  VIADD R4, R0, 0x4c ;  /* 0x0000004c00047836 */ /* 0x001fe20000000000 */
[----:B------:R-:W-:-:S04]  /*22720*/  SHF.R.S32.HI R5, RZ, 0x1f, R8 ;  /* 0x0000001fff057819 */ /* 0x000fc80000011408 */
[----:B------:R-:W-:Y:S01]  /*22730*/  ISETP.GE.AND P0, PT, R4, UR6, PT ;  /* 0x0000000604007c0c */ /* 0x000fe2000bf06270 */
[----:B------:R-:W-:Y:S01]  /*22740*/  IMAD.X R7, R5, 0x1, R68, P3 ;  /* 0x0000000105077824 */ /* 0x000fe200018e0644 */
[C---:B------:R-:W-:Y:S01]  /*22750*/  IADD3 R4, P3, PT, R8.reuse, R70, RZ ;  /* 0x0000004608047210 */ /* 0x040fe20007f7e0ff */
[----:B------:R-:W-:Y:S01]  /*22760*/  VIADD R8, R8, UR30 ;  /* 0x0000001e08087c36 */ /* 0x000fe20008000000 */
[----:B------:R-:W-:Y:S01]  /*22770*/  F2FP.SATFINITE.E5M2.F32.PACK_AB_MERGE_C R12, R13, R12, RZ ;  /* 0x0000000c0d0c723e */ /* 0x000fe200048060ff */
[----:B------:R-:W0:Y:S02]  /*22780*/  LDCU UR6, c[0x0][0x398] ;  /* 0x00007300ff0677ac */ /* 0x000e240008000800 */
[----:B------:R-:W-:Y:S01]  /*22790*/  IMAD.X R5, R5, 0x1, R71, P3 ;  /* 0x0000000105057824 */ /* 0x000fe200018e0647 */
[----:B------:R1:W-:Y:S01]  /*227a0*/  @P5 STG.E.U8 desc[UR24][R6.64], R10 ;  /* 0x0000000a06005986 */ /* 0x0003e2000c101118 */
[----:B------:R-:W-:Y:S01]  /*227b0*/  ISETP.LT.AND P5, PT, R2, UR10, !P4 ;  /* 0x0000000a02007c0c */ /* 0x000fe2000e7a1270 */
[----:B------:R-:W-:Y:S01]  /*227c0*/  VIADD R9, R0, 0x4d ;  /* 0x0000004d00097836 */ /* 0x000fe20000000000 */
[----:B------:R-:W0:Y:S01]  /*227d0*/  LDCU UR10, c[0x0][0x398] ;  /* 0x00007300ff0a77ac */ /* 0x000e220008000800 */
[----:B------:R3:W-:Y:S01]  /*227e0*/  @P6 STG.E.U8 desc[UR24][R4.64], R12 ;  /* 0x0000000c04006986 */ /* 0x0007e2000c101118 */
[----:B-1----:R-:W-:-:S02]  /*227f0*/  IADD3 R6, P6, PT, R8, R69, RZ ;  /* 0x0000004508067210 */ /* 0x002fc40007fde0ff */
[----:B------:R-:W-:Y:S02]  /*22800*/  PRMT R10, R10, 0x9910, RZ ;  /* 0x000099100a0a7816 */ /* 0x000fe400000000ff */
[----:B---3--:R-:W-:Y:S02]  /*22810*/  SHF.R.S32.HI R5, RZ, 0x1f, R8 ;  /* 0x0000001fff057819 */ /* 0x008fe40000011408 */
[----:B------:R-:W-:-:S03]  /*22820*/  SHF.R.S32.HI R10, RZ, 0x8, R10 ;  /* 0x00000008ff0a7819 */ /* 0x000fc6000001140a */
[----:B------:R-:W-:-:S05]  /*22830*/  IMAD.X R7, R5, 0x1, R68, P6 ;  /* 0x0000000105077824 */ /* 0x000fca00030e0644 */
[----:B------:R2:W-:Y:S02]  /*22840*/  @P5 STG.E.U8 desc[UR24][R6.64], R10 ;  /* 0x0000000a06005986 */ /* 0x0005e4000c101118 */
[----:B--2---:R-:W-:Y:S02]  /*22850*/  F2FP.SATFINITE.E5M2.F32.PACK_AB_MERGE_C R10, R88, R85, RZ ;  /* 0x00000055580a723e */ /* 0x004fe400048060ff */
[----:B------:R-:W2:Y:S04]  /*22860*/  LDL.LU R85, [R1+0x130] ;  /* 0x0001300001557983 */ /* 0x000ea80000300800 */
[----:B------:R-:W2:Y:S01]  /*22870*/  LDL.LU R88, [R1+0x134] ;  /* 0x0001340001587983 */ /* 0x000ea20000300800 */
[----:B0-----:R-:W-:Y:S01]  /*22880*/  ISETP.LT.AND P4, PT, R3, UR6, !P4 ;  /* 0x0000000603007c0c */ /* 0x001fe2000e781270 */
[----:B------:R-:W0:Y:S01]  /*22890*/  LDCU UR6, c[0x0][0x39c] ;  /* 0x00007380ff0677ac */ /* 0x000e220008000800 */
[----:B-----5:R-:W-:-:S02]  /*228a0*/  ISETP.GE.AND P3, PT, R9, UR4, PT ;  /* 0x0000000409007c0c */ /* 0x020fc4000bf66270 */
[----:B------:R-:W-:Y:S02]  /*228b0*/  IADD3 R4, P6, PT, R8, R70, RZ ;  /* 0x0000004608047210 */ /* 0x000fe40007fde0ff */
[----:B------:R-:W-:Y:S01]  /*228c0*/  PRMT R9, R12, 0x9910, RZ ;  /* 0x000099100c097816 */ /* 0x000fe200000000ff */
[----:B------:R-:W-:Y:S01]  /*228d0*/  VIADD R8, R8, UR30 ;  /* 0x0000001e08087c36 */ /* 0x000fe20008000000 */
[----:B------:R-:W-:Y:S01]  /*228e0*/  ISETP.LT.AND P5, PT, R2, UR9, !P2 ;  /* 0x0000000902007c0c */ /* 0x000fe2000d7a1270 */
[----:B------:R-:W-:Y:S01]  /*228f0*/  IMAD.X R5, R5, 0x1, R71, P6 ;  /* 0x0000000105057824 */ /* 0x000fe200030e0647 */
[----:B------:R-:W-:Y:S01]  /*22900*/  SHF.R.S32.HI R9, RZ, 0x8, R9 ;  /* 0x00000008ff097819 */ /* 0x000fe20000011409 */
[----:B------:R-:W1:Y:S04]  /*22910*/  LDCU UR4, c[0x0][0x39c] ;  /* 0x00007380ff0477ac */ /* 0x000e680008000800 */
[----:B------:R3:W-:Y:S01]  /*22920*/  @P4 STG.E.U8 desc[UR24][R4.64], R9 ;  /* 0x0000000904004986 */ /* 0x0007e2000c101118 */
[----:B----4-:R-:W-:Y:S01]  /*22930*/  ISETP.LT.AND P4, PT, R3, UR12, !P2 ;  /* 0x0000000c03007c0c */ /* 0x010fe2000d781270 */
[----:B------:R-:W4:Y:S01]  /*22940*/  LDCU UR9, c[0x0][0x398] ;  /* 0x00007300ff0977ac */ /* 0x000f220008000800 */
[----:B------:R-:W-:-:S02]  /*22950*/  IADD3 R6, P2, PT, R8, R69, RZ ;  /* 0x0000004508067210 */ /* 0x000fc40007f5e0ff */
[----:B------:R-:W-:Y:S01]  /*22960*/  F2FP.SATFINITE.E5M2.F32.PACK_AB_MERGE_C R14, R15, R14, RZ ;  /* 0x0000000e0f0e723e */ /* 0x000fe200048060ff */
[----:B------:R-:W5:Y:S01]  /*22970*/  LDCU UR12, c[0x0][0x398] ;  /* 0x00007300ff0c77ac */ /* 0x000f620008000800 */
[----:B---3--:R-:W-:Y:S02]  /*22980*/  SHF.R.S32.HI R5, RZ, 0x1f, R8 ;  /* 0x0000001fff057819 */ /* 0x008fe40000011408 */
[----:B------:R-:W-:-:S03]  /*22990*/  IADD3 R4, P6, PT, R8, R70, RZ ;  /* 0x0000004608047210 */ /* 0x000fc60007fde0ff */
[C---:B------:R-:W-:Y:S02]  /*229a0*/  IMAD.X R7, R5.reuse, 0x1, R68, P2 ;  /* 0x0000000105077824 */ /* 0x040fe400010e0644 */
[----:B------:R-:W-:Y:S02]  /*229b0*/  IMAD.X R5, R5, 0x1, R71, P6 ;  /* 0x0000000105057824 */ /* 0x000fe400030e0647 */
[----:B------:R-:W-:Y:S01]  /*229c0*/  VIADD R8, R8, UR30 ;  /* 0x0000001e08087c36 */ /* 0x000fe20008000000 */
[----:B------:R3:W-:Y:S01]  /*229d0*/  @P5 STG.E.U8 desc[UR24][R6.64], R10 ;  /* 0x0000000a06005986 */ /* 0x0007e2000c101118 */
[----:B------:R-:W-:Y:S01]  /*229e0*/  ISETP.LT.AND P5, PT, R2, UR10, !P1 ;  /* 0x0000000a02007c0c */ /* 0x000fe2000cfa1270 */
[----:B------:R-:W-:Y:S01]  /*229f0*/  VIADD R9, R0, 0x4e ;  /* 0x0000004e00097836 */ /* 0x000fe20000000000 */
[----:B------:R-:W-:Y:S01]  /*22a00*/  PRMT R11, R14, 0x9910, RZ ;  /* 0x000099100e0b7816 */ /* 0x000fe200000000ff */
[----:B------:R0:W-:Y:S01]  /*22a10*/  @P4 STG.E.U8 desc[UR24][R4.64], R14 ;  /* 0x0000000e04004986 */ /* 0x0001e2000c101118 */
[----:B------:R-:W-:Y:S01]  /*22a20*/  ISETP.LT.AND P4, PT, R3, UR14, !P1 ;  /* 0x0000000e03007c0c */ /* 0x000fe2000cf81270 */
[----:B------:R-:W1:Y:S01]  /*22a30*/  LDCU UR10, c[0x0][0x398] ;  /* 0x00007300ff0a77ac */ /* 0x000e620008000800 */
[----:B---3--:R-:W-:Y:S01]  /*22a40*/  PRMT R10, R10, 0x9910, RZ ;  /* 0x000099100a0a7816 */ /* 0x008fe200000000ff */
[----:B------:R-:W3:Y:S01]  /*22a50*/  LDCU UR14, c[0x0][0x398] ;  /* 0x00007300ff0e77ac */ /* 0x000ee20008000800 */
[----:B------:R-:W-:-:S02]  /*22a60*/  IADD3 R6, P1, PT, R8, R69, RZ ;  /* 0x0000004508067210 */ /* 0x000fc40007f3e0ff */
[----:B0-----:R-:W-:Y:S02]  /*22a70*/  SHF.R.S32.HI R5, RZ, 0x1f, R8 ;  /* 0x0000001fff057819 */ /* 0x001fe40000011408 */
[----:B------:R-:W-:-:S03]  /*22a80*/  SHF.R.S32.HI R10, RZ, 0x8, R10 ;  /* 0x00000008ff0a7819 */ /* 0x000fc6000001140a */
[----:B------:R-:W-:-:S05]  /*22a90*/  IMAD.X R7, R5, 0x1, R68, P1 ;  /* 0x0000000105077824 */ /* 0x000fca00008e0644 */
[----:B------:R2:W-:Y:S02]  /*22aa0*/  @P5 STG.E.U8 desc[UR24][R6.64], R10 ;  /* 0x0000000a06005986 */ /* 0x0005e4000c101118 */
[----:B--2---:R-:W-:Y:S02]  /*22ab0*/  F2FP.SATFINITE.E5M2.F32.PACK_AB_MERGE_C R10, R88, R85, RZ ;  /* 0x00000055580a723e */ /* 0x004fe400048060ff */
[----:B------:R-:W2:Y:S04]  /*22ac0*/  LDL.LU R85, [R1+0x138] ;  /* 0x0001380001557983 */ /* 0x000ea80000300800 */
[----:B------:R-:W2:Y:S01]  /*22ad0*/  LDL.LU R88, [R1+0x13c] ;  /* 0x00013c0001587983 */ /* 0x000ea20000300800 */
[----:B-1----:R-:W-:Y:S01]  /*22ae0*/  ISETP.GE.AND P2, PT, R9, UR4, PT ;  /* 0x0000000409007c0c */ /* 0x002fe2000bf46270 */
[----:B------:R-:W0:Y:S01]  /*22af0*/  LDCU UR4, c[0x0][0x39c] ;  /* 0x00007380ff0477ac */ /* 0x000e220008000800 */
[----:B------:R-:W-:Y:S01]  /*22b00*/  VIADD R9, R0, 0x4f ;  /* 0x0000004f00097836 */ /* 0x000fe20000000000 */
[C---:B------:R-:W-:Y:S01]  /*22b10*/  IADD3 R4, P6, PT, R8.reuse, R70, RZ ;  /* 0x0000004608047210 */ /* 0x040fe20007fde0ff */
[----:B------:R-:W-:-:S04]  /*22b20*/  VIADD R8, R8, UR30 ;  /* 0x0000001e08087c36 */ /* 0x000fc80008000000 */
[----:B------:R-:W-:Y:S01]  /*22b30*/  IMAD.X R5, R5, 0x1, R71, P6 ;  /* 0x0000000105057824 */ /* 0x000fe200030e0647 */
[----:B----4-:R-:W-:Y:S01]  /*22b40*/  ISETP.LT.AND P5, PT, R2, UR9, !P0 ;  /* 0x0000000902007c0c */ /* 0x010fe2000c7a1270 */
[----:B------:R-:W1:Y:S01]  /*22b50*/  LDCU UR9, c[0x0][0x398] ;  /* 0x00007300ff0977ac */ /* 0x000e620008000800 */
[----:B0-----:R-:W-:Y:S01]  /*22b60*/  ISETP.GE.AND P1, PT, R9, UR4, PT ;  /* 0x0000000409007c0c */ /* 0x001fe2000bf26270 */
[----:B------:R-:W0:Y:S01]  /*22b70*/  LDCU UR4, c[0x0][0x39c] ;  /* 0x00007380ff0477ac */ /* 0x000e220008000800 */
[----:B------:R-:W-:-:S05]  /*22b80*/  SHF.R.S32.HI R9, RZ, 0x8, R11 ;  /* 0x00000008ff097819 */ /* 0x000fca000001140b */
[----:B------:R4:W-:Y:S01]  /*22b90*/  @P4 STG.E.U8 desc[UR24][R4.64], R9 ;  /* 0x0000000904004986 */ /* 0x0009e2000c101118 */
[----:B------:R-:W-:Y:S02]  /*22ba0*/  IADD3 R6, P4, PT, R8, R69, RZ ;  /* 0x0000004508067210 */ /* 0x000fe40007f9e0ff */
[----:B-----5:R-:W-:Y:S01]  /*22bb0*/  ISETP.LT.AND P6, PT, R3, UR12, !P0 ;  /* 0x0000000c03007c0c */ /* 0x020fe2000c7c1270 */
[----:B------:R-:W5:Y:S01]  /*22bc0*/  LDCU UR12, c[0x0][0x398] ;  /* 0x00007300ff0c77ac */ /* 0x000f620008000800 */
[----:B----4-:R-:W-:Y:S01]  /*22bd0*/  VIADD R4, R0, 0x50 ;  /* 0x0000005000047836 */ /* 0x010fe20000000000 */
[----:B------:R-:W-:-:S04]  /*22be0*/  SHF.R.S32.HI R5, RZ, 0x1f, R8 ;  /* 0x0000001fff057819 */ /* 0x000fc80000011408 */
[----:B------:R-:W-:Y:S01]  /*22bf0*/  ISETP.GE.AND P0, PT, R4, UR6, PT ;  /* 0x0000000604007c0c */ /* 0x000fe2000bf06270 */
[----:B------:R-:W-:Y:S01]  /*22c00*/  IMAD.X R7, R5, 0x1, R68, P4 ;  /* 0x0000000105077824 */ /* 0x000fe200020e0644 */
[C---:B------:R-:W-:Y:S01]  /*22c10*/  IADD3 R4, P4, PT, R8.reuse, R70, RZ ;  /* 0x0000004608047210 */ /* 0x040fe20007f9e0ff */
[----:B------:R-:W-:Y:S01]  /*22c20*/  VIADD R8, R8, UR30 ;  /* 0x0000001e08087c36 */ /* 0x000fe20008000000 */
[----:B------:R-:W-:Y:S01]  /*22c30*/  F2FP.SATFINITE.E5M2.F32.PACK_AB_MERGE_C R16, R17, R16, RZ ;  /* 0x000000101110723e */ /* 0x000fe200048060ff */
[----:B------:R-:W4:Y:S02]  /*22c40*/  LDCU UR6, c[0x0][0x398] ;  /* 0x00007300ff0677ac */ /* 0x000f240008000800 */
        /* <DEDUP_REMOVED lines=15> */
[----:B----4-:R-:W-:Y:S01]  /*22d40*/  ISETP.LT.AND P3, PT, R3, UR6, !P3 ;  /* 0x0000000603007c0c */ /* 0x010fe2000df61270 */
[----:B------:R-:W0:Y:S01]  /*22d50*/  LDCU UR6, c[0x0][0x39c] ;  /* 0x00007380ff0677ac */ /* 0x000e220008000800 */
[----:B------:R-:W-:-:S02]  /*22d60*/  ISETP.GE.AND P4, PT, R9, UR4, PT ;  /* 0x0000000409007c0c */ /* 0x000fc4000bf86270 */
[----:B------:R-:W-:Y:S02]  /*22d70*/  IADD3 R4, P6, PT, R8, R70, RZ ;  /* 0x0000004608047210 */ /* 0x000fe40007fde0ff */
[----:B------:R-:W-:Y:S01]  /*22d80*/  PRMT R9, R16, 0x9910, RZ ;  /* 0x0000991010097816 */ /* 0x000fe200000000ff */
[----:B------:R-:W-:Y:S01]  /*22d90*/  VIADD R8, R8, UR30 ;  /* 0x0000001e08087c36 */ /* 0x000fe20008000000 */
[----:B-1----:R-:W-:Y:S01]  /*22da0*/  ISETP.LT.AND P5, PT, R2, UR9, !P2 ;  /* 0x0000000902007c0c */ /* 0x002fe2000d7a1270 */
[----:B------:R-:W-:Y:S01]  /*22db0*/  IMAD.X R5, R5, 0x1, R71, P6 ;  /* 0x0000000105057824 */ /* 0x000fe200030e0647 */
[----:B------:R-:W-:Y:S01]  /*22dc0*/  SHF.R.S32.HI R9, RZ, 0x8, R9 ;  /* 0x00000008ff097819 */ /* 0x000fe20000011409 */
[----:B------:R-:W1:Y:S04]  /*22dd0*/  LDCU UR4, c[0x0][0x39c] ;  /* 0x00007380ff0477ac */ /* 0x000e680008000800 */
[----:B------:R3:W-:Y:S01]  /*22de0*/  @P3 STG.E.U8 desc[UR24][R4.64], R9 ;  /* 0x0000000904003986 */ /* 0x0007e2000c101118 */
[----:B-----5:R-:W-:Y:S01]  /*22df0*/  ISETP.LT.AND P3, PT, R3, UR12, !P2 ;  /* 0x0000000c03007c0c */ /* 0x020fe2000d761270 */
        /* <DEDUP_REMOVED lines=143> */
[----:B------:R-:W-:Y:S01]  /*236f0*/  IADD3 R4, P6, PT, R8, R70, RZ ;  /* 0x0000004608047210 */ /* 0x000fe20007fde0ff */
[----:B------:R-:W3:Y:S01]  /*23700*/  LDCU UR4, c[0x0][0x39c] ;  /* 0x00007380ff0477ac */ /* 0x000ee20008000800 */
[----:B------:R-:W-:Y:S01]  /*23710*/  PRMT R9, R24, 0x9910, RZ ;  /* 0x0000991018097816 */ /* 0x000fe200000000ff */
[----:B------:R-:W-:Y:S02]  /*23720*/  VIADD R8, R8, UR30 ;  /* 0x0000001e08087c36 */ /* 0x000fe40008000000 */
[----:B------:R-:W-:Y:S01]  /*23730*/  IMAD.X R5, R5, 0x1, R71, P6 ;  /* 0x0000000105057824 */ /* 0x000fe200030e0647 */
[----:B------:R-:W-:Y:S02]  /*23740*/  SHF.R.S32.HI R9, RZ, 0x8, R9 ;  /* 0x00000008ff097819 */ /* 0x000fe40000011409 */
[----:B-1----:R-:W-:Y:S01]  /*23750*/  ISETP.LT.AND P5, PT, R2, UR9, !P2 ;  /* 0x0000000902007c0c */ /* 0x002fe2000d7a1270 */
[----:B------:R-:W1:Y:S02]  /*23760*/  LDCU UR9, c[0x0][0x398] ;  /* 0x00007300ff0977ac */ /* 0x000e640008000800 */
[----:B------:R4:W-:Y:S01]  /*23770*/  @P3 STG.E.U8 desc[UR24][R4.64], R9 ;  /* 0x0000000904003986 */ /* 0x0009e2000c101118 */
[----:B-----5:R-:W-:Y:S01]  /*23780*/  ISETP.LT.AND P3, PT, R3, UR12, !P2 ;  /* 0x0000000c03007c0c */ /* 0x020fe2000d761270 */
[----:B------:R-:W5:Y:S01]  /*23790*/  LDCU UR12, c[0x0][0x398] ;  /* 0x00007300ff0c77ac */ /* 0x000f620008000800 */
[----:B------:R-:W-:-:S02]  /*237a0*/  IADD3 R6, P2, PT, R8, R69, RZ ;  /* 0x0000004508067210 */ /* 0x000fc40007f5e0ff */
[----:B----4-:R-:W-:Y:S01]  /*237b0*/  SHF.R.S32.HI R5, RZ, 0x1f, R8 ;  /* 0x0000001fff057819 */ /* 0x010fe20000011408 */
[----:B------:R-:W-:Y:S01]  /*237c0*/  VIADD R9, R0, 0x5a ;  /* 0x0000005a00097836 */ /* 0x000fe20000000000 */
[----:B------:R-:W-:-:S03]  /*237d0*/  IADD3 R4, P6, PT, R8, R70, RZ ;  /* 0x0000004608047210 */ /* 0x000fc60007fde0ff */
[----:B------:R-:W-:Y:S01]  /*237e0*/  IMAD.X R7, R5, 0x1, R68, P2 ;  /* 0x0000000105077824 */ /* 0x000fe200010e0644 */
[----:B---3--:R-:W-:Y:S01]  /*237f0*/  ISETP.GE.AND P2, PT, R9, UR4, PT ;  /* 0x0000000409007c0c */ /* 0x008fe2000bf46270 */
[----:B------:R-:W3:Y:S01]  /*23800*/  LDCU UR4, c[0x0][0x39c] ;  /* 0x00007380ff0477ac */ /* 0x000ee20008000800 */
[----:B------:R-:W-:Y:S01]  /*23810*/  IMAD.X R5, R5, 0x1, R71, P6 ;  /* 0x0000000105057824 */ /* 0x000fe200030e0647 */
[----:B------:R-:W-:Y:S01]  /*23820*/  F2FP.SATFINITE.E5M2.F32.PACK_AB_MERGE_C R26, R27, R26, RZ ;  /* 0x0000001a1b1a723e */ /* 0x000fe200048060ff */
[----:B------:R-:W-:Y:S01]  /*23830*/  VIADD R8, R8, UR30 ;  /* 0x0000001e08087c36 */ /* 0x000fe20008000000 */
[----:B------:R4:W-:Y:S01]  /*23840*/  @P5 STG.E.U8 desc[UR24][R6.64], R10 ;  /* 0x0000000a06005986 */ /* 0x0009e2000c101118 */
[----:B------:R-:W-:Y:S01]  /*23850*/  ISETP.LT.AND P5, PT, R2, UR10, !P1 ;  /* 0x0000000a02007c0c */ /* 0x000fe2000cfa1270 */
[----:B------:R-:W-:Y:S01]  /*23860*/  VIADD R9, R0, 0x5b ;  /* 0x0000005b00097836 */ /* 0x000fe20000000000 */
[----:B------:R-:W-:Y:S01]  /*23870*/  PRMT R11, R26, 0x9910, RZ ;  /* 0x000099101a0b7816 */ /* 0x000fe200000000ff */
[----:B------:R0:W-:Y:S01]  /*23880*/  @P3 STG.E.U8 desc[UR24][R4.64], R26 ;  /* 0x0000001a04003986 */ /* 0x0001e2000c101118 */
[----:B------:R-:W-:Y:S01]  /*23890*/  ISETP.LT.AND P3, PT, R3, UR14, !P1 ;  /* 0x0000000e03007c0c */ /* 0x000fe2000cf61270 */
[----:B------:R-:W-:Y:S01]  /*238a0*/  VIADD R12, R0, 0x5c ;  /* 0x0000005c000c7836 */ /* 0x000fe20000000000 */
[----:B------:R-:W1:Y:S01]  /*238b0*/  LDCU UR10, c[0x0][0x398] ;  /* 0x00007300ff0a77ac */ /* 0x000e620008000800 */
[----:B------:R-:W-:Y:S01]  /*238c0*/  F2FP.SATFINITE.E5M2.F32.PACK_AB_MERGE_C R29, R29, R28, RZ ;  /* 0x0000001c1d1d723e */ /* 0x000fe200048060ff */
[----:B------:R-:W1:Y:S01]  /*238d0*/  LDCU UR14, c[0x0][0x398] ;  /* 0x00007300ff0e77ac */ /* 0x000e620008000800 */
[----:B----4-:R-:W-:-:S02]  /*238e0*/  IADD3 R6, P1, PT, R8, R69, RZ ;  /* 0x0000004508067210 */ /* 0x010fc40007f3e0ff */
[----:B------:R-:W-:Y:S02]  /*238f0*/  PRMT R10, R10, 0x9910, RZ ;  /* 0x000099100a0a7816 */ /* 0x000fe400000000ff */
[----:B0-----:R-:W-:Y:S02]  /*23900*/  SHF.R.S32.HI R5, RZ, 0x1f, R8 ;  /* 0x0000001fff057819 */ /* 0x001fe40000011408 */
[C---:B------:R-:W-:Y:S02]  /*23910*/  IADD3 R4, P6, PT, R8.reuse, R70, RZ ;  /* 0x0000004608047210 */ /* 0x040fe40007fde0ff */
[----:B------:R-:W-:Y:S01]  /*23920*/  SHF.R.S32.HI R10, RZ, 0x8, R10 ;  /* 0x00000008ff0a7819 */ /* 0x000fe2000001140a */
[----:B------:R-:W-:Y:S01]  /*23930*/  IMAD.X R7, R5, 0x1, R68, P1 ;  /* 0x0000000105077824 */ /* 0x000fe200008e0644 */
[----:B---3--:R-:W-:Y:S01]  /*23940*/  ISETP.GE.AND P1, PT, R9, UR4, PT ;  /* 0x0000000409007c0c */ /* 0x008fe2000bf26270 */
[----:B------:R-:W-:Y:S01]  /*23950*/  IMAD.X R5, R5, 0x1, R71, P6 ;  /* 0x0000000105057824 */ /* 0x000fe200030e0647 */
[----:B------:R-:W-:Y:S01]  /*23960*/  SHF.R.S32.HI R9, RZ, 0x8, R11 ;  /* 0x00000008ff097819 */ /* 0x000fe2000001140b */
[----:B------:R-:W-:Y:S01]  /*23970*/  VIADD R8, R8, UR30 ;  /* 0x0000001e08087c36 */ /* 0x000fe20008000000 */
[----:B------:R-:W-:Y:S01]  /*23980*/  @P5 STG.E.U8 desc[UR24][R6.64], R10 ;  /* 0x0000000a06005986 */ /* 0x000fe2000c101118 */
[----:B------:R-:W0:Y:S03]  /*23990*/  LDCU UR4, c[0x0][0x39c] ;  /* 0x00007380ff0477ac */ /* 0x000e260008000800 */
[----:B------:R2:W-:Y:S02]  /*239a0*/  @P3 STG.E.U8 desc[UR24][R4.64], R9 ;  /* 0x0000000904003986 */ /* 0x0005e4000c101118 */
[----:B--2---:R-:W-:-:S02]  /*239b0*/  F2FP.SATFINITE.E5M2.F32.PACK_AB_MERGE_C R9, R88, R85, RZ ;  /* 0x000000555809723e */ /* 0x004fc400048060ff */
[----:B------:R-:W2:Y:S04]  /*239c0*/  LDL.LU R85, [R1+0x168] ;  /* 0x0001680001557983 */ /* 0x000ea80000300800 */
[----:B------:R-:W2:Y:S01]  /*239d0*/  LDL.LU R88, [R1+0x16c] ;  /* 0x00016c0001587983 */ /* 0x000ea20000300800 */
[----:B-1----:R-:W-:Y:S02]  /*239e0*/  ISETP.LT.AND P5, PT, R2, UR9, !P0 ;  /* 0x0000000902007c0c */ /* 0x002fe4000c7a1270 */
[----:B------:R-:W-:Y:S02]  /*239f0*/  SHF.R.S32.HI R11, RZ, 0x1f, R8 ;  /* 0x0000001fff0b7819 */ /* 0x000fe40000011408 */
[----:B-----5:R-:W-:Y:S01]  /*23a00*/  ISETP.LT.AND P6, PT, R3, UR12, !P0 ;  /* 0x0000000c03007c0c */ /* 0x020fe2000c7c1270 */
[----:B------:R-:W-:Y:S01]  /*23a10*/  VIADD R10, R0, 0x5d ;  /* 0x0000005d000a7836 */ /* 0x000fe20000000000 */
[----:B------:R-:W-:Y:S01]  /*23a20*/  IADD3 R6, P3, PT, R8, R69, RZ ;  /* 0x0000004508067210 */ /* 0x000fe20007f7e0ff */
[----:B------:R-:W1:Y:S01]  /*23a30*/  LDCU UR9, c[0x0][0x398] ;  /* 0x00007300ff0977ac */ /* 0x000e620008000800 */
[----:B------:R-:W-:Y:S01]  /*23a40*/  ISETP.GE.AND P0, PT, R12, UR6, PT ;  /* 0x000000060c007c0c */ /* 0x000fe2000bf06270 */
[----:B------:R-:W3:Y:S02]  /*23a50*/  LDCU UR6, c[0x0][0x398] ;  /* 0x00007300ff0677ac */ /* 0x000ee40008000800 */
[C---:B------:R-:W-:Y:S01]  /*23a60*/  IMAD.X R7, R11.reuse, 0x1, R68, P3 ;  /* 0x000000010b077824 */ /* 0x040fe200018e0644 */
[C---:B------:R-:W-:Y:S01]  /*23a70*/  IADD3 R4, P3, PT, R8.reuse, R70, RZ ;  /* 0x0000004608047210 */ /* 0x040fe20007f7e0ff */
[----:B------:R-:W-:Y:S01]  /*23a80*/  VIADD R8, R8, UR30 ;  /* 0x0000001e08087c36 */ /* 0x000fe20008000000 */
[----:B------:R-:W4:Y:S03]  /*23a90*/  LDCU UR12, c[0x0][0x398] ;  /* 0x00007300ff0c77ac */ /* 0x000f260008000800 */
[----:B------:R-:W-:Y:S01]  /*23aa0*/  IMAD.X R5, R11, 0x1, R71, P3 ;  /* 0x000000010b057824 */ /* 0x000fe200018e0647 */
[----:B------:R5:W-:Y:S01]  /*23ab0*/  @P5 STG.E.U8 desc[UR24][R6.64], R9 ;  /* 0x0000000906005986 */ /* 0x000be2000c101118 */
[----:B0-----:R-:W-:Y:S01]  /*23ac0*/  ISETP.GE.AND P3, PT, R10, UR4, PT ;  /* 0x000000040a007c0c */ /* 0x001fe2000bf66270 */
[----:B------:R-:W0:Y:S01]  /*23ad0*/  LDCU UR4, c[0x0][0x39c] ;  /* 0x00007380ff0477ac */ /* 0x000e220008000800 */
[----:B------:R-:W-:Y:S01]  /*23ae0*/  PRMT R11, R9, 0x9910, RZ ;  /* 0x00009910090b7816 */ /* 0x000fe200000000ff */
[----:B------:R0:W-:Y:S01]  /*23af0*/  @P6 STG.E.U8 desc[UR24][R4.64], R29 ;  /* 0x0000001d04006986 */ /* 0x0001e2000c101118 */
[----:B------:R-:W-:-:S02]  /*23b00*/  SHF.R.S32.HI R10, RZ, 0x1f, R8 ;  /* 0x0000001fff0a7819 */ /* 0x000fc40000011408 */
[----:B------:R-:W-:Y:S01]  /*23b10*/  ISETP.LT.AND P5, PT, R2, UR10, !P4 ;  /* 0x0000000a02007c0c */ /* 0x000fe2000e7a1270 */
[----:B------:R-:W0:Y:S01]  /*23b20*/  LDCU UR10, c[0x0][0x398] ;  /* 0x00007300ff0a77ac */ /* 0x000e220008000800 */
[----:B------:R-:W-:Y:S02]  /*23b30*/  PRMT R12, R29, 0x9910, RZ ;  /* 0x000099101d0c7816 */ /* 0x000fe400000000ff */
[----:B-----5:R-:W-:Y:S01]  /*23b40*/  IADD3 R6, P6, PT, R8, R69, RZ ;  /* 0x0000004508067210 */ /* 0x020fe20007fde0ff */
[----:B------:R-:W-:Y:S01]  /*23b50*/  IMAD.MOV.U32 R9, RZ, RZ, R11 ;  /* 0x000000ffff097224 */ /* 0x000fe200078e000b */
[----:B---3--:R-:W-:Y:S01]  /*23b60*/  ISETP.LT.AND P4, PT, R3, UR6, !P4 ;  /* 0x0000000603007c0c */ /* 0x008fe2000e781270 */
[----:B------:R-:W-:Y:S01]  /*23b70*/  IMAD.MOV.U32 R11, RZ, RZ, R12 ;  /* 0x000000ffff0b7224 */ /* 0x000fe200078e000c */
[----:B------:R-:W-:Y:S02]  /*23b80*/  F2FP.SATFINITE.E5M2.F32.PACK_AB_MERGE_C R31, R31, R30, RZ ;  /* 0x0000001e1f1f723e */ /* 0x000fe400048060ff */
[----:B--2---:R-:W-:Y:S01]  /*23b90*/  F2FP.SATFINITE.E5M2.F32.PACK_AB_MERGE_C R13, R88, R85, RZ ;  /* 0x00000055580d723e */ /* 0x004fe200048060ff */
[----:B------:R-:W-:Y:S01]  /*23ba0*/  IMAD.X R7, R10, 0x1, R68, P6 ;  /* 0x000000010a077824 */ /* 0x000fe200030e0644 */
[----:B------:R-:W2:Y:S01]  /*23bb0*/  LDL.LU R85, [R1+0x170] ;  /* 0x0001700001557983 */ /* 0x000ea20000300800 */
[----:B------:R-:W-:Y:S01]  /*23bc0*/  SHF.R.S32.HI R9, RZ, 0x8, R9 ;  /* 0x00000008ff097819 */ /* 0x000fe20000011409 */
[----:B------:R-:W3:Y:S02]  /*23bd0*/  LDCU UR6, c[0x0][0x39c] ;  /* 0x00007380ff0677ac */ /* 0x000ee40008000800 */
[----:B------:R-:W2:Y:S01]  /*23be0*/  LDL.LU R88, [R1+0x174] ;  /* 0x0001740001587983 */ /* 0x000ea20000300800 */
[----:B0-----:R-:W-:-:S02]  /*23bf0*/  IADD3 R4, P6, PT, R8, R70, RZ ;  /* 0x0000004608047210 */ /* 0x001fc40007fde0ff */
[----:B------:R-:W-:Y:S01]  /*23c00*/  SHF.R.S32.HI R11, RZ, 0x8, R11 ;  /* 0x00000008ff0b7819 */ /* 0x000fe2000001140b */
[----:B------:R-:W-:Y:S02]  /*23c10*/  VIADD R8, R8, UR30 ;  /* 0x0000001e08087c36 */ /* 0x000fe40008000000 */
[----:B------:R-:W-:Y:S01]  /*23c20*/  IMAD.X R5, R10, 0x1, R71, P6 ;  /* 0x000000010a057824 */ /* 0x000fe200030e0647 */
[----:B------:R0:W-:Y:S01]  /*23c30*/  @P5 STG.E.U8 desc[UR24][R6.64], R9 ;  /* 0x0000000906005986 */ /* 0x0001e2000c101118 */
[----:B-1----:R-:W-:Y:S01]  /*23c40*/  ISETP.LT.AND P5, PT, R2, UR9, !P2 ;  /* 0x0000000902007c0c */ /* 0x002fe2000d7a1270 */
[----:B------:R-:W-:Y:S01]  /*23c50*/  VIADD R12, R0, 0x5e ;  /* 0x0000005e000c7836 */ /* 0x000fe20000000000 */
[----:B------:R-:W-:Y:S01]  /*23c60*/  SHF.R.S32.HI R10, RZ, 0x1f, R8 ;  /* 0x0000001fff0a7819 */ /* 0x000fe20000011408 */
[----:B------:R1:W-:Y:S01]  /*23c70*/  @P4 STG.E.U8 desc[UR24][R4.64], R11 ;  /* 0x0000000b04004986 */ /* 0x0003e2000c101118 */
[----:B----4-:R-:W-:Y:S01]  /*23c80*/  ISETP.LT.AND P4, PT, R3, UR12, !P2 ;  /* 0x0000000c03007c0c */ /* 0x010fe2000d781270 */
[----:B------:R-:W4:Y:S01]  /*23c90*/  LDCU UR9, c[0x0][0x398] ;  /* 0x00007300ff0977ac */ /* 0x000f220008000800 */
[----:B------:R-:W-:Y:S01]  /*23ca0*/  PRMT R14, R31, 0x9910, RZ ;  /* 0x000099101f0e7816 */ /* 0x000fe200000000ff */
[----:B------:R-:W5:Y:S01]  /*23cb0*/  LDCU UR12, c[0x0][0x398] ;  /* 0x00007300ff0c77ac */ /* 0x000f620008000800 */
[----:B0-----:R-:W-:-:S02]  /*23cc0*/  IADD3 R6, P2, PT, R8, R69, RZ ;  /* 0x0000004508067210 */ /* 0x001fc40007f5e0ff */
[----:B-1----:R-:W-:-:S03]  /*23cd0*/  IADD3 R4, P6, PT, R8, R70, RZ ;  /* 0x0000004608047210 */ /* 0x002fc60007fde0ff */
[C---:B------:R-:W-:Y:S01]  /*23ce0*/  IMAD.X R7, R10.reuse, 0x1, R68, P2 ;  /* 0x000000010a077824 */ /* 0x040fe200010e0644 */
[----:B------:R-:W-:Y:S01]  /*23cf0*/  PRMT R9, R13, 0x9910, RZ ;  /* 0x000099100d097816 */ /* 0x000fe200000000ff */
[----:B------:R-:W-:-:S03]  /*23d00*/  IMAD.X R5, R10, 0x1, R71, P6 ;  /* 0x000000010a057824 */ /* 0x000fc600030e0647 */
[----:B------:R0:W-:Y:S01]  /*23d10*/  @P5 STG.E.U8 desc[UR24][R6.64], R13 ;  /* 0x0000000d06005986 */ /* 0x0001e2000c101118 */
[----:B------:R-:W-:Y:S01]  /*23d20*/  VIADD R10, R8, UR30 ;  /* 0x0000001e080a7c36 */ /* 0x000fe20008000000 */
[----:B------:R-:W-:Y:S01]  /*23d30*/  ISETP.LT.AND P5, PT, R2, UR10, !P1 ;  /* 0x0000000a02007c0c */ /* 0x000fe2000cfa1270 */
[----:B------:R-:W-:Y:S01]  /*23d40*/  VIADD R11, R0, 0x5f ;  /* 0x0000005f000b7836 */ /* 0x000fe20000000000 */
[----:B------:R1:W-:Y:S01]  /*23d50*/  @P4 STG.E.U8 desc[UR24][R4.64], R31 ;  /* 0x0000001f04004986 */ /* 0x0003e2000c101118 */
[----:B------:R-:W-:Y:S01]  /*23d60*/  ISETP.GE.AND P2, PT, R12, UR4, PT ;  /* 0x000000040c007c0c */ /* 0x000fe2000bf46270 */
[----:B------:R-:W2:Y:S01]  /*23d70*/  LDCU UR4, c[0x0][0x39c] ;  /* 0x00007380ff0477ac */ /* 0x000ea20008000800 */
[----:B------:R-:W-:Y:S02]  /*23d80*/  ISETP.LT.AND P4, PT, R3, UR14, !P1 ;  /* 0x0000000e03007c0c */ /* 0x000fe4000cf81270 */
[----:B------:R-:W-:Y:S01]  /*23d90*/  SHF.R.S32.HI R12, RZ, 0x1f, R10 ;  /* 0x0000001fff0c7819 */ /* 0x000fe2000001140a */
[----:B------:R-:W2:Y:S01]  /*23da0*/  LDCU UR10, c[0x0][0x398] ;  /* 0x00007300ff0a77ac */ /* 0x000ea20008000800 */
[----:B------:R-:W-:Y:S01]  /*23db0*/  IADD3 R8, P1, PT, R10, R69, RZ ;  /* 0x000000450a087210 */ /* 0x000fe20007f3e0ff */
[----:B0-----:R-:W-:-:S02]  /*23dc0*/  IMAD.MOV.U32 R7, RZ, RZ, R9 ;  /* 0x000000ffff077224 */ /* 0x001fc400078e0009 */
[----:B------:R-:W-:Y:S01]  /*23dd0*/  IMAD.MOV.U32 R13, RZ, RZ, R14 ;  /* 0x000000ffff0d7224 */ /* 0x000fe200078e000e */
[----:B------:R-:W-:Y:S01]  /*23de0*/  F2FP.SATFINITE.E5M2.F32.PACK_AB_MERGE_C R33, R33, R32, RZ ;  /* 0x000000202121723e */ /* 0x000fe200048060ff */
[----:B------:R-:W-:Y:S01]  /*23df0*/  IMAD.X R9, R12, 0x1, R68, P1 ;  /* 0x000000010c097824 */ /* 0x000fe200008e0644 */
[----:B------:R-:W-:Y:S01]  /*23e00*/  SHF.R.S32.HI R7, RZ, 0x8, R7 ;  /* 0x00000008ff077819 */ /* 0x000fe20000011407 */
[----:B------:R-:W-:Y:S01]  /*23e10*/  VIADD R6, R0, 0x60 ;  /* 0x0000006000067836 */ /* 0x000fe20000000000 */
[----:B-1----:R-:W-:Y:S01]  /*23e20*/  IADD3 R4, P6, PT, R10, R70, RZ ;  /* 0x000000460a047210 */ /* 0x002fe20007fde0ff */
[----:B------:R-:W0:Y:S02]  /*23e30*/  LDCU UR14, c[0x0][0x398] ;  /* 0x00007300ff0e77ac */ /* 0x000e240008000800 */
[----:B------:R2:W-:Y:S02]  /*23e40*/  @P5 STG.E.U8 desc[UR24][R8.64], R7 ;  /* 0x0000000708005986 */ /* 0x0005e4000c101118 */
[----:B--2---:R-:W-:-:S02]  /*23e50*/  F2FP.SATFINITE.E5M2.F32.PACK_AB_MERGE_C R9, R88, R85, RZ ;  /* 0x000000555809723e */ /* 0x004fc400048060ff */
[----:B------:R-:W2:Y:S04]  /*23e60*/  LDL.LU R85, [R1+0x178] ;  /* 0x0001780001557983 */ /* 0x000ea80000300800 */
[----:B------:R-:W2:Y:S01]  /*23e70*/  LDL.LU R88, [R1+0x17c] ;  /* 0x00017c0001587983 */ /* 0x000ea20000300800 */
[----:B------:R-:W-:Y:S01]  /*23e80*/  IMAD.X R5, R12, 0x1, R71, P6 ;  /* 0x000000010c057824 */ /* 0x000fe200030e0647 */
[----:B------:R-:W-:Y:S01]  /*23e90*/  SHF.R.S32.HI R13, RZ, 0x8, R13 ;  /* 0x00000008ff0d7819 */ /* 0x000fe2000001140d */
[----:B------:R-:W-:Y:S01]  /*23ea0*/  VIADD R12, R10, UR30 ;  /* 0x0000001e0a0c7c36 */ /* 0x000fe20008000000 */
[----:B------:R-:W-:Y:S01]  /*23eb0*/  ISETP.GE.AND P1, PT, R11, UR4, PT ;  /* 0x000000040b007c0c */ /* 0x000fe2000bf26270 */
[----:B------:R-:W1:Y:S01]  /*23ec0*/  LDCU UR4, c[0x0][0x39c] ;  /* 0x00007380ff0477ac */ /* 0x000e620008000800 */
[----:B----4-:R-:W-:Y:S01]  /*23ed0*/  ISETP.LT.AND P5, PT, R2, UR9, !P0 ;  /* 0x0000000902007c0c */ /* 0x010fe2000c7a1270 */
[----:B------:R4:W-:Y:S01]  /*23ee0*/  @P4 STG.E.U8 desc[UR24][R4.64], R13 ;  /* 0x0000000d04004986 */ /* 0x0009e2000c101118 */
[----:B------:R-:W-:Y:S01]  /*23ef0*/  SHF.R.S32.HI R14, RZ, 0x1f, R12 ;  /* 0x0000001fff0e7819 */ /* 0x000fe2000001140c */
[----:B------:R-:W0:Y:S01]  /*23f00*/  LDCU UR9, c[0x0][0x398] ;  /* 0x00007300ff0977ac */ /* 0x000e220008000800 */
[----:B------:R-:W-:-:S02]  /*23f10*/  IADD3 R10, P4, PT, R12, R69, RZ ;  /* 0x000000450c0a7210 */ /* 0x000fc40007f9e0ff */
[----:B-----5:R-:W-:Y:S01]  /*23f20*/  ISETP.LT.AND P6, PT, R3, UR12, !P0 ;  /* 0x0000000c03007c0c */ /* 0x020fe2000c7c1270 */
[----:B------:R-:W5:Y:S01]  /*23f30*/  LDCU UR12, c[0x0][0x398] ;  /* 0x00007300ff0c77ac */ /* 0x000f620008000800 */
[----:B---3--:R-:W-:Y:S01]  /*23f40*/  ISETP.GE.AND P0, PT, R6, UR6, PT ;  /* 0x0000000606007c0c */ /* 0x008fe2000bf06270 */
[----:B------:R-:W-:Y:S01]  /*23f50*/  IMAD.X R11, R14, 0x1, R68, P4 ;  /* 0x000000010e0b7824 */ /* 0x000fe200020e0644 */
[C---:B------:R-:W-:Y:S01]  /*23f60*/  IADD3 R6, P4, PT, R12.reuse, R70, RZ ;  /* 0x000000460c067210 */ /* 0x040fe20007f9e0ff */
[----:B------:R-:W-:Y:S01]  /*23f70*/  VIADD R12, R12, UR30 ;  /* 0x0000001e0c0c7c36 */ /* 0x000fe20008000000 */
[----:B------:R-:W3:Y:S01]  /*23f80*/  LDCU UR6, c[0x0][0x398] ;  /* 0x00007300ff0677ac */ /* 0x000ee20008000800 */
[----:B----4-:R-:W-:Y:S01]  /*23f90*/  VIADD R4, R0, 0x61 ;  /* 0x0000006100047836 */ /* 0x010fe20000000000 */
[----:B------:R-:W-:Y:S01]  /*23fa0*/  PRMT R5, R9, 0x9910, RZ ;  /* 0x0000991009057816 */ /* 0x000fe200000000ff */
[----:B------:R-:W-:Y:S01]  /*23fb0*/  IMAD.X R7, R14, 0x1, R71, P4 ;  /* 0x000000010e077824 */ /* 0x000fe200020e0647 */
[----:B------:R4:W-:Y:S01]  /*23fc0*/  @P5 STG.E.U8 desc[UR24][R10.64], R9 ;  /* 0x000000090a005986 */ /* 0x0009e2000c101118 */
[----:B------:R-:W-:Y:S01]  /*23fd0*/  ISETP.LT.AND P5, PT, R2, UR10, !P3 ;  /* 0x0000000a02007c0c */ /* 0x000fe2000dfa1270 */
[----:B------:R-:W0:Y:S01]  /*23fe0*/  LDCU UR10, c[0x0][0x398] ;  /* 0x00007300ff0a77ac */ /* 0x000e220008000800 */
[----:B-1----:R-:W-:Y:S01]  /*23ff0*/  ISETP.GE.AND P4, PT, R4, UR4, PT ;  /* 0x0000000404007c0c */ /* 0x002fe2000bf86270 */
[----:B------:R-:W-:Y:S01]  /*24000*/  @P6 STG.E.U8 desc[UR24][R6.64], R33 ;  /* 0x0000002106006986 */ /* 0x000fe2000c101118 */
[----:B------:R-:W-:Y:S01]  /*24010*/  SHF.R.S32.HI R8, RZ, 0x1f, R12 ;  /* 0x0000001fff087819 */ /* 0x000fe2000001140c */
[----:B------:R-:W1:Y:S01]  /*24020*/  LDCU UR4, c[0x0][0x39c] ;  /* 0x00007380ff0477ac */ /* 0x000e620008000800 */
[----:B------:R-:W-:Y:S01]  /*24030*/  IADD3 R4, P6, PT, R12, R69, RZ ;  /* 0x000000450c047210 */ /* 0x000fe20007fde0ff */
[----:B----4-:R-:W-:-:S04]  /*24040*/  IMAD.MOV.U32 R11, RZ, RZ, R5 ;  /* 0x000000ffff0b7224 */ /* 0x010fc800078e0005 */
[----:B------:R-:W-:Y:S01]  /*24050*/  IMAD.X R5, R8, 0x1, R68, P6 ;  /* 0x0000000108057824 */ /* 0x000fe200030e0644 */
[----:B------:R-:W-:-:S05]  /*24060*/  SHF.R.S32.HI R11, RZ, 0x8, R11 ;  /* 0x00000008ff0b7819 */ /* 0x000fca000001140b */
[----:B------:R2:W-:Y:S02]  /*24070*/  @P5 STG.E.U8 desc[UR24][R4.64], R11 ;  /* 0x0000000b04005986 */ /* 0x0005e4000c101118 */
[----:B--2---:R-:W-:Y:S02]  /*24080*/  F2FP.SATFINITE.E5M2.F32.PACK_AB_MERGE_C R11, R88, R85, RZ ;  /* 0x00000055580b723e */ /* 0x004fe400048060ff */
[----:B------:R-:W2:Y:S04]  /*24090*/  LDL.LU R85, [R1+0x180] ;  /* 0x0001800001557983 */ /* 0x000ea80000300800 */
[----:B------:R-:W2:Y:S01]  /*240a0*/  LDL.LU R88, [R1+0x184] ;  /* 0x0001840001587983 */ /* 0x000ea20000300800 */
[----:B---3--:R-:W-:Y:S02]  /*240b0*/  ISETP.LT.AND P3, PT, R3, UR6, !P3 ;  /* 0x0000000603007c0c */ /* 0x008fe4000df61270 */
[----:B------:R-:W-:-:S02]  /*240c0*/  PRMT R13, R33, 0x9910, RZ ;  /* 0x00009910210d7816 */ /* 0x000fc400000000ff */
[----:B------:R-:W-:Y:S01]  /*240d0*/  F2FP.SATFINITE.E5M2.F32.PACK_AB_MERGE_C R35, R35, R34, RZ ;  /* 0x000000222323723e */ /* 0x000fe200048060ff */
[----:B------:R-:W-:Y:S01]  /*240e0*/  VIADD R14, R0, 0x62 ;  /* 0x00000062000e7836 */ /* 0x000fe20000000000 */
[C---:B------:R-:W-:Y:S01]  /*240f0*/  IADD3 R6, P6, PT, R12.reuse, R70, RZ ;  /* 0x000000460c067210 */ /* 0x040fe20007fde0ff */
[----:B------:R-:W3:Y:S01]  /*24100*/  LDCU UR6, c[0x0][0x39c] ;  /* 0x00007380ff0677ac */ /* 0x000ee20008000800 */
[----:B------:R-:W-:Y:S01]  /*24110*/  SHF.R.S32.HI R13, RZ, 0x8, R13 ;  /* 0x00000008ff0d7819 */ /* 0x000fe2000001140d */
[----:B------:R-:W-:Y:S02]  /*24120*/  VIADD R12, R12, UR30 ;  /* 0x0000001e0c0c7c36 */ /* 0x000fe40008000000 */
[----:B------:R-:W-:Y:S01]  /*24130*/  IMAD.X R7, R8, 0x1, R71, P6 ;  /* 0x0000000108077824 */ /* 0x000fe200030e0647 */
[----:B0-----:R-:W-:Y:S01]  /*24140*/  ISETP.LT.AND P5, PT, R2, UR9, !P2 ;  /* 0x0000000902007c0c */ /* 0x001fe2000d7a1270 */
[----:B------:R-:W0:Y:S01]  /*24150*/  LDCU UR9, c[0x0][0x398] ;  /* 0x00007300ff0977ac */ /* 0x000e220008000800 */
[----:B------:R-:W-:-:S02]  /*24160*/  SHF.R.S32.HI R10, RZ, 0x1f, R12 ;  /* 0x0000001fff0a7819 */ /* 0x000fc4000001140c */
[----:B------:R4:W-:Y:S01]  /*24170*/  @P3 STG.E.U8 desc[UR24][R6.64], R13 ;  /* 0x0000000d06003986 */ /* 0x0009e2000c101118 */
[----:B-----5:R-:W-:Y:S01]  /*24180*/  ISETP.LT.AND P3, PT, R3, UR12, !P2 ;  /* 0x0000000c03007c0c */ /* 0x020fe2000d761270 */
[----:B------:R-:W5:Y:S01]  /*24190*/  LDCU UR12, c[0x0][0x398] ;  /* 0x00007300ff0c77ac */ /* 0x000f620008000800 */
[C---:B------:R-:W-:Y:S02]  /*241a0*/  IADD3 R8, P2, PT, R12.reuse, R69, RZ ;  /* 0x000000450c087210 */ /* 0x040fe40007f5e0ff */
[----:B------:R-:W-:-:S03]  /*241b0*/  IADD3 R4, P6, PT, R12, R70, RZ ;  /* 0x000000460c047210 */ /* 0x000fc60007fde0ff */
[C---:B------:R-:W-:Y:S02]  /*241c0*/  IMAD.X R9, R10.reuse, 0x1, R68, P2 ;  /* 0x000000010a097824 */ /* 0x040fe400010e0644 */
[----:B------:R-:W-:Y:S02]  /*241d0*/  IMAD.X R5, R10, 0x1, R71, P6 ;  /* 0x000000010a057824 */ /* 0x000fe400030e0647 */
[----:B------:R-:W-:Y:S01]  /*241e0*/  VIADD R12, R12, UR30 ;  /* 0x0000001e0c0c7c36 */ /* 0x000fe20008000000 */
[----:B----4-:R-:W-:Y:S01]  /*241f0*/  PRMT R7, R11, 0x9910, RZ ;  /* 0x000099100b077816 */ /* 0x010fe200000000ff */
[----:B------:R4:W-:Y:S01]  /*24200*/  @P5 STG.E.U8 desc[UR24][R8.64], R11 ;  /* 0x0000000b08005986 */ /* 0x0009e2000c101118 */
[----:B------:R-:W-:Y:S01]  /*24210*/  ISETP.LT.AND P5, PT, R2, UR10, !P1 ;  /* 0x0000000a02007c0c */ /* 0x000fe2000cfa1270 */
[----:B------:R-:W0:Y:S02]  /*24220*/  LDCU UR10, c[0x0][0x398] ;  /* 0x00007300ff0a77ac */ /* 0x000e240008000800 */
[----:B------:R-:W-:Y:S01]  /*24230*/  @P3 STG.E.U8 desc[UR24][R4.64], R35 ;  /* 0x0000002304003986 */ /* 0x000fe2000c101118 */
[----:B------:R-:W-:Y:S01]  /*24240*/  ISETP.LT.AND P3, PT, R3, UR14, !P1 ;  /* 0x0000000e03007c0c */ /* 0x000fe2000cf61270 */
[----:B------:R-:W0:Y:S01]  /*24250*/  LDCU UR14, c[0x0][0x398] ;  /* 0x00007300ff0e77ac */ /* 0x000e220008000800 */
[----:B------:R-:W-:-:S02]  /*24260*/  SHF.R.S32.HI R10, RZ, 0x1f, R12 ;  /* 0x0000001fff0a7819 */ /* 0x000fc4000001140c */
        /* <DEDUP_REMOVED lines=8> */
[----:B-1----:R-:W-:Y:S01]  /*242f0*/  ISETP.GE.AND P2, PT, R14, UR4, PT ;  /* 0x000000040e007c0c */ /* 0x002fe2000bf46270 */
[----:B------:R-:W1:Y:S01]  /*24300*/  LDCU UR4, c[0x0][0x39c] ;  /* 0x00007380ff0477ac */ /* 0x000e620008000800 */
[----:B------:R-:W-:-:S02]  /*24310*/  IADD3 R4, P6, PT, R12, R70, RZ ;  /* 0x000000460c047210 */ /* 0x000fc40007fde0ff */
[----:B------:R-:W-:Y:S01]  /*24320*/  PRMT R13, R35, 0x9910, RZ ;  /* 0x00009910230d7816 */ /* 0x000fe200000000ff */
[----:B------:R-:W-:Y:S02]  /*24330*/  VIADD R14, R0, 0x63 ;  /* 0x00000063000e7836 */ /* 0x000fe40000000000 */
[----:B------:R-:W-:Y:S01]  /*24340*/  IMAD.X R5, R10, 0x1, R71, P6 ;  /* 0x000000010a057824 */ /* 0x000fe200030e0647 */
[----:B------:R-:W-:Y:S01]  /*24350*/  SHF.R.S32.HI R13, RZ, 0x8, R13 ;  /* 0x00000008ff0d7819 */ /* 0x000fe2000001140d */
[----:B------:R-:W-:Y:S01]  /*24360*/  VIADD R12, R12, UR30 ;  /* 0x0000001e0c0c7c36 */ /* 0x000fe20008000000 */
[----:B0-----:R-:W-:Y:S01]  /*24370*/  ISETP.LT.AND P5, PT, R2, UR9, !P0 ;  /* 0x0000000902007c0c */ /* 0x001fe2000c7a1270 */
[----:B------:R-:W-:Y:S01]  /*24380*/  VIADD R9, R0, 0x64 ;  /* 0x0000006400097836 */ /* 0x000fe20000000000 */
[----:B-----5:R-:W-:Y:S01]  /*24390*/  ISETP.LT.AND P6, PT, R3, UR12, !P0 ;  /* 0x0000000c03007c0c */ /* 0x020fe2000c7c1270 */
[----:B------:R0:W-:Y:S01]  /*243a0*/  @P3 STG.E.U8 desc[UR24][R4.64], R13 ;  /* 0x0000000d04003986 */ /* 0x0001e2000c101118 */
[----:B------:R-:W-:Y:S01]  /*243b0*/  SHF.R.S32.HI R10, RZ, 0x1f, R12 ;  /* 0x0000001fff0a7819 */ /* 0x000fe2000001140c */
[----:B------:R-:W4:Y:S01]  /*243c0*/  LDCU UR9, c[0x0][0x398] ;  /* 0x00007300ff0977ac */ /* 0x000f220008000800 */
[----:B------:R-:W-:-:S02]  /*243d0*/  IADD3 R8, P3, PT, R12, R69, RZ ;  /* 0x000000450c087210 */ /* 0x000fc40007f7e0ff */
[----:B-1----:R-:W-:Y:S01]  /*243e0*/  ISETP.GE.AND P1, PT, R14, UR4, PT ;  /* 0x000000040e007c0c */ /* 0x002fe2000bf26270 */
[----:B------:R-:W1:Y:S01]  /*243f0*/  LDCU UR4, c[0x0][0x39c] ;  /* 0x00007380ff0477ac */ /* 0x000e620008000800 */
[----:B---3--:R-:W-:Y:S01]  /*24400*/  ISETP.GE.AND P0, PT, R9, UR6, PT ;  /* 0x0000000609007c0c */ /* 0x008fe2000bf06270 */
[----:B------:R-:W-:Y:S01]  /*24410*/  IMAD.X R9, R10, 0x1, R68, P3 ;  /* 0x000000010a097824 */ /* 0x000fe200018e0644 */
[C---:B------:R-:W-:Y:S01]  /*24420*/  IADD3 R6, P3, PT, R12.reuse, R70, RZ ;  /* 0x000000460c067210 */ /* 0x040fe20007f7e0ff */
[----:B------:R-:W-:Y:S01]  /*24430*/  VIADD R12, R12, UR30 ;  /* 0x0000001e0c0c7c36 */ /* 0x000fe20008000000 */
[----:B------:R-:W-:Y:S01]  /*24440*/  F2FP.SATFINITE.E5M2.F32.PACK_AB_MERGE_C R37, R37, R36, RZ ;  /* 0x000000242525723e */ /* 0x000fe200048060ff */
[----:B0-----:R-:W-:Y:S01]  /*24450*/  VIADD R4, R0, 0x65 ;  /* 0x0000006500047836 */ /* 0x001fe20000000000 */
[----:B------:R-:W-:Y:S01]  /*24460*/  PRMT R5, R11, 0x9910, RZ ;  /* 0x000099100b057816 */ /* 0x000fe200000000ff */
[----:B------:R-:W-:Y:S01]  /*24470*/  IMAD.X R7, R10, 0x1, R71, P3 ;  /* 0x000000010a077824 */ /* 0x000fe200018e0647 */
[----:B------:R0:W-:Y:S01]  /*24480*/  @P5 STG.E.U8 desc[UR24][R8.64], R11 ;  /* 0x0000000b08005986 */ /* 0x0001e2000c101118 */
[----:B------:R-:W-:Y:S01]  /*24490*/  ISETP.LT.AND P5, PT, R2, UR10, !P4 ;  /* 0x0000000a02007c0c */ /* 0x000fe2000e7a1270 */
[----:B------:R-:W3:Y:S01]  /*244a0*/  LDCU UR6, c[0x0][0x398] ;  /* 0x00007300ff0677ac */ /* 0x000ee20008000800 */
[----:B------:R-:W-:Y:S01]  /*244b0*/  SHF.R.S32.HI R10, RZ, 0x1f, R12 ;  /* 0x0000001fff0a7819 */ /* 0x000fe2000001140c */
[----:B------:R-:W-:Y:S01]  /*244c0*/  @P6 STG.E.U8 desc[UR24][R6.64], R37 ;  /* 0x0000002506006986 */ /* 0x000fe2000c101118 */
[----:B------:R-:W5:Y:S01]  /*244d0*/  LDCU UR12, c[0x0][0x398] ;  /* 0x00007300ff0c77ac */ /* 0x000f620008000800 */
[----:B-1----:R-:W-:Y:S01]  /*244e0*/  ISETP.GE.AND P3, PT, R4, UR4, PT ;  /* 0x0000000404007c0c */ /* 0x002fe2000bf66270 */
[----:B------:R-:W1:Y:S01]  /*244f0*/  LDCU UR10, c[0x0][0x398] ;  /* 0x00007300ff0a77ac */ /* 0x000e620008000800 */
[----:B------:R-:W-:Y:S01]  /*24500*/  IADD3 R4, P6, PT, R12, R69, RZ ;  /* 0x000000450c047210 */ /* 0x000fe20007fde0ff */
[----:B0-----:R-:W-:Y:S01]  /*24510*/  IMAD.MOV.U32 R11, RZ, RZ, R5 ;  /* 0x000000ffff0b7224 */ /* 0x001fe200078e0005 */
[----:B------:R-:W-:Y:S01]  /*24520*/  PRMT R13, R37, 0x9910, RZ ;  /* 0x00009910250d7816 */ /* 0x000fe200000000ff */
[----:B------:R-:W0:Y:S02]  /*24530*/  LDCU UR4, c[0x0][0x39c] ;  /* 0x00007380ff0477ac */ /* 0x000e240008000800 */
[----:B------:R-:W-:Y:S01]  /*24540*/  IMAD.X R5, R10, 0x1, R68, P6 ;  /* 0x000000010a057824 */ /* 0x000fe200030e0644 */
[----:B------:R-:W-:-:S05]  /*24550*/  SHF.R.S32.HI R11, RZ, 0x8, R11 ;  /* 0x00000008ff0b7819 */ /* 0x000fca000001140b */
[----:B------:R2:W-:Y:S02]  /*24560*/  @P5 STG.E.U8 desc[UR24][R4.64], R11 ;  /* 0x0000000b04005986 */ /* 0x0005e4000c101118 */
[----:B--2---:R-:W-:Y:S02]  /*24570*/  F2FP.SATFINITE.E5M2.F32.PACK_AB_MERGE_C R11, R88, R85, RZ ;  /* 0x00000055580b723e */ /* 0x004fe400048060ff */
[----:B------:R-:W2:Y:S04]  /*24580*/  LDL.LU R85, [R1+0x190] ;  /* 0x0001900001557983 */ /* 0x000ea80000300800 */
[----:B------:R-:W2:Y:S01]  /*24590*/  LDL.LU R88, [R1+0x194] ;  /* 0x0001940001587983 */ /* 0x000ea20000300800 */
[----:B---3--:R-:W-:Y:S02]  /*245a0*/  ISETP.LT.AND P4, PT, R3, UR6, !P4 ;  /* 0x0000000603007c0c */ /* 0x008fe4000e781270 */
[----:B------:R-:W-:Y:S01]  /*245b0*/  F2FP.SATFINITE.E5M2.F32.PACK_AB_MERGE_C R39, R39, R38, RZ ;  /* 0x000000262727723e */ /* 0x000fe200048060ff */
[----:B------:R-:W-:Y:S01]  /*245c0*/  VIADD R14, R0, 0x66 ;  /* 0x00000066000e7836 */ /* 0x000fe20000000000 */
[----:B------:R-:W-:-:S02]  /*245d0*/  IADD3 R6, P6, PT, R12, R70, RZ ;  /* 0x000000460c067210 */ /* 0x000fc40007fde0ff */
[----:B------:R-:W-:Y:S01]  /*245e0*/  SHF.R.S32.HI R13, RZ, 0x8, R13 ;  /* 0x00000008ff0d7819 */ /* 0x000fe2000001140d */
[----:B------:R-:W-:Y:S01]  /*245f0*/  VIADD R12, R12, UR30 ;  /* 0x0000001e0c0c7c36 */ /* 0x000fe20008000000 */
[----:B----4-:R-:W-:Y:S01]  /*24600*/  ISETP.LT.AND P5, PT, R2, UR9, !P2 ;  /* 0x0000000902007c0c */ /* 0x010fe2000d7a1270 */
[----:B------:R-:W-:Y:S01]  /*24610*/  IMAD.X R7, R10, 0x1, R71, P6 ;  /* 0x000000010a077824 */ /* 0x000fe200030e0647 */
[----:B------:R-:W3:Y:S02]  /*24620*/  LDCU UR9, c[0x0][0x398] ;  /* 0x00007300ff0977ac */ /* 0x000ee40008000800 */
[----:B------:R-:W-:Y:S02]  /*24630*/  SHF.R.S32.HI R10, RZ, 0x1f, R12 ;  /* 0x0000001fff0a7819 */ /* 0x000fe4000001140c */
[----:B------:R4:W-:Y:S01]  /*24640*/  @P4 STG.E.U8 desc[UR24][R6.64], R13 ;  /* 0x0000000d06004986 */ /* 0x0009e2000c101118 */
[----:B-----5:R-:W-:Y:S01]  /*24650*/  ISETP.LT.AND P4, PT, R3, UR12, !P2 ;  /* 0x0000000c03007c0c */ /* 0x020fe2000d781270 */
[----:B------:R-:W5:Y:S01]  /*24660*/  LDCU UR12, c[0x0][0x398] ;  /* 0x00007300ff0c77ac */ /* 0x000f620008000800 */
[----:B------:R-:W-:-:S02]  /*24670*/  IADD3 R8, P2, PT, R12, R69, RZ ;  /* 0x000000450c087210 */ /* 0x000fc40007f5e0ff */
[----:B------:R-:W-:Y:S01]  /*24680*/  IADD3 R4, P6, PT, R12, R70, RZ ;  /* 0x000000460c047210 */ /* 0x000fe20007fde0ff */
[----:B------:R-:W0:Y:S02]  /*24690*/  LDCU UR6, c[0x0][0x39c] ;  /* 0x00007380ff0677ac */ /* 0x000e240008000800 */
[C---:B------:R-:W-:Y:S02]  /*246a0*/  IMAD.X R9, R10.reuse, 0x1, R68, P2 ;  /* 0x000000010a097824 */ /* 0x040fe400010e0644 */
[----:B------:R-:W-:Y:S02]  /*246b0*/  IMAD.X R5, R10, 0x1, R71, P6 ;  /* 0x000000010a057824 */ /* 0x000fe400030e0647 */
[----:B------:R-:W-:Y:S01]  /*246c0*/  VIADD R12, R12, UR30 ;  /* 0x0000001e0c0c7c36 */ /* 0x000fe20008000000 */
[----:B----4-:R-:W-:Y:S01]  /*246d0*/  PRMT R7, R11, 0x9910, RZ ;  /* 0x000099100b077816 */ /* 0x010fe200000000ff */
[----:B------:R4:W-:Y:S01]  /*246e0*/  @P5 STG.E.U8 desc[UR24][R8.64], R11 ;  /* 0x0000000b08005986 */ /* 0x0009e2000c101118 */
[----:B-1----:R-:W-:Y:S01]  /*246f0*/  ISETP.LT.AND P5, PT, R2, UR10, !P1 ;  /* 0x0000000a02007c0c */ /* 0x002fe2000cfa1270 */
[----:B------:R-:W1:Y:S02]  /*24700*/  LDCU UR10, c[0x0][0x398] ;  /* 0x00007300ff0a77ac */ /* 0x000e640008000800 */
        /* <DEDUP_REMOVED lines=12> */
[----:B0-----:R-:W-:Y:S01]  /*247d0*/  ISETP.GE.AND P2, PT, R14, UR4, PT ;  /* 0x000000040e007c0c */ /* 0x001fe2000bf46270 */
[----:B------:R-:W0:Y:S01]  /*247e0*/  LDCU UR4, c[0x0][0x39c] ;  /* 0x00007380ff0477ac */ /* 0x000e220008000800 */
[----:B------:R-:W-:-:S02]  /*247f0*/  IADD3 R4, P6, PT, R12, R70, RZ ;  /* 0x000000460c047210 */ /* 0x000fc40007fde0ff */
[----:B------:R-:W-:Y:S01]  /*24800*/  PRMT R13, R39, 0x9910, RZ ;  /* 0x00009910270d7816 */ /* 0x000fe200000000ff */
[----:B------:R-:W-:Y:S02]  /*24810*/  VIADD R14, R0, 0x67 ;  /* 0x00000067000e7836 */ /* 0x000fe40000000000 */
[----:B------:R-:W-:Y:S01]  /*24820*/  IMAD.X R5, R10, 0x1, R71, P6 ;  /* 0x000000010a057824 */ /* 0x000fe200030e0647 */
[----:B------:R-:W-:Y:S01]  /*24830*/  SHF.R.S32.HI R13, RZ, 0x8, R13 ;  /* 0x00000008ff0d7819 */ /* 0x000fe2000001140d */
[----:B------:R-:W-:Y:S01]  /*24840*/  VIADD R12, R12, UR30 ;  /* 0x0000001e0c0c7c36 */ /* 0x000fe20008000000 */
[----:B---3--:R-:W-:Y:S01]  /*24850*/  ISETP.LT.AND P5, PT, R2, UR9, !P0 ;  /* 0x0000000902007c0c */ /* 0x008fe2000c7a1270 */
[C---:B------:R-:W-:Y:S01]  /*24860*/  VIADD R9, R0.reuse, 0x68 ;  /* 0x0000006800097836 */ /* 0x040fe20000000000 */
[----:B-----5:R-:W-:Y:S01]  /*24870*/  ISETP.LT.AND P6, PT, R3, UR12, !P0 ;  /* 0x0000000c03007c0c */ /* 0x020fe2000c7c1270 */
[----:B------:R3:W-:Y:S01]  /*24880*/  @P4 STG.E.U8 desc[UR24][R4.64], R13 ;  /* 0x0000000d04004986 */ /* 0x0007e2000c101118 */
[----:B------:R-:W-:Y:S01]  /*24890*/  SHF.R.S32.HI R10, RZ, 0x1f, R12 ;  /* 0x0000001fff0a7819 */ /* 0x000fe2000001140c */
[----:B------:R-:W-:Y:S01]  /*248a0*/  VIADD R6, R0, 0x69 ;  /* 0x0000006900067836 */ /* 0x000fe20000000000 */
[----:B------:R-:W-:Y:S01]  /*248b0*/  IADD3 R8, P4, PT, R12, R69, RZ ;  /* 0x000000450c087210 */ /* 0x000fe20007f9e0ff */
[----:B------:R-:W4:Y:S01]  /*248c0*/  LDCU UR9, c[0x0][0x398] ;  /* 0x00007300ff0977ac */ /* 0x000f220008000800 */
[----:B0-----:R-:W-:Y:S01]  /*248d0*/  ISETP.GE.AND P1, PT, R14, UR4, PT ;  /* 0x000000040e007c0c */ /* 0x001fe2000bf26270 */
[----:B------:R-:W0:Y:S01]  /*248e0*/  LDCU UR4, c[0x0][0x39c] ;  /* 0x00007380ff0477ac */ /* 0x000e220008000800 */
[----:B------:R-:W-:Y:S01]  /*248f0*/  ISETP.GE.AND P0, PT, R9, UR6, PT ;  /* 0x0000000609007c0c */ /* 0x000fe2000bf06270 */
[----:B------:R-:W-:Y:S01]  /*24900*/  IMAD.X R9, R10, 0x1, R68, P4 ;  /* 0x000000010a097824 */ /* 0x000fe200020e0644 */
[C---:B---3--:R-:W-:Y:S01]  /*24910*/  IADD3 R4, P4, PT, R12.reuse, R70, RZ ;  /* 0x000000460c047210 */ /* 0x048fe20007f9e0ff */
[----:B------:R-:W-:Y:S01]  /*24920*/  VIADD R12, R12, UR30 ;  /* 0x0000001e0c0c7c36 */ /* 0x000fe20008000000 */
[----:B------:R-:W-:-:S02]  /*24930*/  F2FP.SATFINITE.E5M2.F32.PACK_AB_MERGE_C R41, R41, R40, RZ ;  /* 0x000000282929723e */ /* 0x000fc400048060ff */
[----:B------:R3:W-:Y:S01]  /*24940*/  @P5 STG.E.U8 desc[UR24][R8.64], R11 ;  /* 0x0000000b08005986 */ /* 0x0007e2000c101118 */
[----:B------:R-:W-:Y:S01]  /*24950*/  PRMT R7, R11, 0x9910, RZ ;  /* 0x000099100b077816 */ /* 0x000fe200000000ff */
[----:B------:R-:W-:Y:S01]  /*24960*/  IMAD.X R5, R10, 0x1, R71, P4 ;  /* 0x000000010a057824 */ /* 0x000fe200020e0647 */
[----:B-1----:R-:W-:Y:S01]  /*24970*/  ISETP.LT.AND P5, PT, R2, UR10, !P3 ;  /* 0x0000000a02007c0c */ /* 0x002fe2000dfa1270 */
[----:B------:R-:W1:Y:S01]  /*24980*/  LDCU UR6, c[0x0][0x398] ;  /* 0x00007300ff0677ac */ /* 0x000e620008000800 */
[----:B------:R-:W-:Y:S02]  /*24990*/  SHF.R.S32.HI R10, RZ, 0x1f, R12 ;  /* 0x0000001fff0a7819 */ /* 0x000fe4000001140c */
[----:B------:R-:W-:Y:S01]  /*249a0*/  @P6 STG.E.U8 desc[UR24][R4.64], R41 ;  /* 0x0000002904006986 */ /* 0x000fe2000c101118 */
[----:B------:R-:W5:Y:S01]  /*249b0*/  LDCU UR12, c[0x0][0x398] ;  /* 0x00007300ff0c77ac */ /* 0x000f620008000800 */
[----:B0-----:R-:W-:Y:S01]  /*249c0*/  ISETP.GE.AND P4, PT, R6, UR4, PT ;  /* 0x0000000406007c0c */ /* 0x001fe2000bf86270 */
[----:B---3--:R-:W-:Y:S01]  /*249d0*/  IMAD.MOV.U32 R11, RZ, RZ, R7 ;  /* 0x000000ffff0b7224 */ /* 0x008fe200078e0007 */
[----:B------:R-:W-:Y:S01]  /*249e0*/  IADD3 R6, P6, PT, R12, R69, RZ ;  /* 0x000000450c067210 */ /* 0x000fe20007fde0ff */
[----:B------:R-:W0:Y:S03]  /*249f0*/  LDCU UR10, c[0x0][0x398] ;  /* 0x00007300ff0a77ac */ /* 0x000e260008000800 */
[----:B------:R-:W-:Y:S01]  /*24a00*/  SHF.R.S32.HI R11, RZ, 0x8, R11 ;  /* 0x00000008ff0b7819 */ /* 0x000fe2000001140b */
[----:B------:R-:W-:Y:S01]  /*24a10*/  IMAD.X R7, R10, 0x1, R68, P6 ;  /* 0x000000010a077824 */ /* 0x000fe200030e0644 */
[----:B------:R-:W-:Y:S01]  /*24a20*/  PRMT R13, R41, 0x9910, RZ ;  /* 0x00009910290d7816 */ /* 0x000fe200000000ff */
[----:B------:R-:W3:Y:S03]  /*24a30*/  LDCU UR4, c[0x0][0x39c] ;  /* 0x00007380ff0477ac */ /* 0x000ee60008000800 */
[----:B------:R2:W-:Y:S02]  /*24a40*/  @P5 STG.E.U8 desc[UR24][R6.64], R11 ;  /* 0x0000000b06005986 */ /* 0x0005e4000c101118 */
[----:B--2---:R-:W-:-:S02]  /*24a50*/  F2FP.SATFINITE.E5M2.F32.PACK_AB_MERGE_C R11, R88, R85, RZ ;  /* 0x00000055580b723e */ /* 0x004fc400048060ff */
[----:B------:R-:W2:Y:S04]  /*24a60*/  LDL.LU R85, [R1+0x1a0] ;  /* 0x0001a00001557983 */ /* 0x000ea80000300800 */
[----:B------:R-:W2:Y:S01]  /*24a70*/  LDL.LU R88, [R1+0x1a4] ;  /* 0x0001a40001587983 */ /* 0x000ea20000300800 */
[----:B-1----:R-:W-:Y:S02]  /*24a80*/  ISETP.LT.AND P3, PT, R3, UR6, !P3 ;  /* 0x0000000603007c0c */ /* 0x002fe4000df61270 */
[----:B------:R-:W-:Y:S01]  /*24a90*/  F2FP.SATFINITE.E5M2.F32.PACK_AB_MERGE_C R43, R43, R42, RZ ;  /* 0x0000002a2b2b723e */ /* 0x000fe200048060ff */
[----:B------:R-:W-:Y:S01]  /*24aa0*/  VIADD R14, R0, 0x6a ;  /* 0x0000006a000e7836 */ /* 0x000fe20000000000 */
[----:B------:R-:W-:Y:S02]  /*24ab0*/  IADD3 R4, P6, PT, R12, R70, RZ ;  /* 0x000000460c047210 */ /* 0x000fe40007fde0ff */
[----:B------:R-:W-:Y:S01]  /*24ac0*/  SHF.R.S32.HI R13, RZ, 0x8, R13 ;  /* 0x00000008ff0d7819 */ /* 0x000fe2000001140d */
[----:B------:R-:W1:Y:S02]  /*24ad0*/  LDCU UR6, c[0x0][0x39c] ;  /* 0x00007380ff0677ac */ /* 0x000e640008000800 */
[----:B------:R-:W-:-:S02]  /*24ae0*/  IMAD.X R5, R10, 0x1, R71, P6 ;  /* 0x000000010a057824 */ /* 0x000fc400030e0647 */
[----:B------:R-:W-:Y:S01]  /*24af0*/  VIADD R12, R12, UR30 ;  /* 0x0000001e0c0c7c36 */ /* 0x000fe20008000000 */
[----:B----4-:R-:W-:Y:S01]  /*24b00*/  ISETP.LT.AND P5, PT, R2, UR9, !P2 ;  /* 0x0000000902007c0c */ /* 0x010fe2000d7a1270 */
[----:B------:R-:W4:Y:S01]  /*24b10*/  LDCU UR9, c[0x0][0x398] ;  /* 0x00007300ff0977ac */ /* 0x000f220008000800 */
[----:B------:R0:W-:Y:S01]  /*24b20*/  @P3 STG.E.U8 desc[UR24][R4.64], R13 ;  /* 0x0000000d04003986 */ /* 0x0001e2000c101118 */
[----:B-----5:R-:W-:Y:S02]  /*24b30*/  ISETP.LT.AND P3, PT, R3, UR12, !P2 ;  /* 0x0000000c03007c0c */ /* 0x020fe4000d761270 */
[----:B------:R-:W-:Y:S01]  /*24b40*/  SHF.R.S32.HI R10, RZ, 0x1f, R12 ;  /* 0x0000001fff0a7819 */ /* 0x000fe2000001140c */
[----:B------:R-:W5:Y:S01]  /*24b50*/  LDCU UR12, c[0x0][0x398] ;  /* 0x00007300ff0c77ac */ /* 0x000f620008000800 */
[C---:B------:R-:W-:Y:S02]  /*24b60*/  IADD3 R8, P2, PT, R12.reuse, R69, RZ ;  /* 0x000000450c087210 */ /* 0x040fe40007f5e0ff */
[----:B------:R-:W-:-:S03]  /*24b70*/  IADD3 R6, P6, PT, R12, R70, RZ ;  /* 0x000000460c067210 */ /* 0x000fc60007fde0ff */
[C---:B------:R-:W-:Y:S02]  /*24b80*/  IMAD.X R9, R10.reuse, 0x1, R68, P2 ;  /* 0x000000010a097824 */ /* 0x040fe400010e0644 */
[----:B------:R-:W-:Y:S02]  /*24b90*/  IMAD.X R7, R10, 0x1, R71, P6 ;  /* 0x000000010a077824 */ /* 0x000fe400030e0647 */
[----:B------:R-:W-:Y:S01]  /*24ba0*/  VIADD R12, R12, UR30 ;  /* 0x0000001e0c0c7c36 */ /* 0x000fe20008000000 */
[----:B------:R-:W-:Y:S01]  /*24bb0*/  @P5 STG.E.U8 desc[UR24][R8.64], R11 ;  /* 0x0000000b08005986 */ /* 0x000fe2000c101118 */
[----:B0-----:R-:W-:Y:S01]  /*24bc0*/  ISETP.LT.AND P5, PT, R2, UR10, !P1 ;  /* 0x0000000a02007c0c */ /* 0x001fe2000cfa1270 */
[----:B------:R-:W0:Y:S02]  /*24bd0*/  LDCU UR10, c[0x0][0x398] ;  /* 0x00007300ff0a77ac */ /* 0x000e240008000800 */
[----:B------:R1:W-:Y:S01]  /*24be0*/  @P3 STG.E.U8 desc[UR24][R6.64], R43 ;  /* 0x0000002b06003986 */ /* 0x0003e2000c101118 */
[----:B------:R-:W-:Y:S01]  /*24bf0*/  ISETP.LT.AND P3, PT, R3, UR14, !P1 ;  /* 0x0000000e03007c0c */ /* 0x000fe2000cf61270 */
[----:B------:R-:W0:Y:S01]  /*24c00*/  LDCU UR14, c[0x0][0x398] ;  /* 0x00007300ff0e77ac */ /* 0x000e220008000800 */
[----:B------:R-:W-:-:S02]  /*24c10*/  SHF.R.S32.HI R10, RZ, 0x1f, R12 ;  /* 0x0000001fff0a7819 */ /* 0x000fc4000001140c */
[C---:B------:R-:W-:Y:S02]  /*24c20*/  IADD3 R4, P1, PT, R12.reuse, R69, RZ ;  /* 0x000000450c047210 */ /* 0x040fe40007f3e0ff */
[----:B------:R-:W-:Y:S02]  /*24c30*/  PRMT R13, R11, 0x9910, RZ ;  /* 0x000099100b0d7816 */ /* 0x000fe400000000ff */
[----:B------:R-:W-:Y:S02]  /*24c40*/  PRMT R15, R43, 0x9910, RZ ;  /* 0x000099102b0f7816 */ /* 0x000fe400000000ff */
[----:B-1----:R-:W-:Y:S01]  /*24c50*/  IADD3 R6, P6, PT, R12, R70, RZ ;  /* 0x000000460c067210 */ /* 0x002fe20007fde0ff */
[C---:B------:R-:W-:Y:S01]  /*24c60*/  IMAD.X R5, R10.reuse, 0x1, R68, P1 ;  /* 0x000000010a057824 */ /* 0x040fe200008e0644 */
[----:B------:R-:W-:Y:S02]  /*24c70*/  SHF.R.S32.HI R13, RZ, 0x8, R13 ;  /* 0x00000008ff0d7819 */ /* 0x000fe4000001140d */
[----:B------:R-:W-:Y:S01]  /*24c80*/  SHF.R.S32.HI R15, RZ, 0x8, R15 ;  /* 0x00000008ff0f7819 */ /* 0x000fe2000001140f */
[----:B------:R-:W-:-:S02]  /*24c90*/  IMAD.X R7, R10, 0x1, R71, P6 ;  /* 0x000000010a077824 */ /* 0x000fc400030e0647 */
[----:B------:R-:W-:Y:S04]  /*24ca0*/  @P5 STG.E.U8 desc[UR24][R4.64], R13 ;  /* 0x0000000d04005986 */ /* 0x000fe8000c101118 */
[----:B------:R2:W-:Y:S02]  /*24cb0*/  @P3 STG.E.U8 desc[UR24][R6.64], R15 ;  /* 0x0000000f06003986 */ /* 0x0005e4000c101118 */
[----:B--2---:R-:W-:Y:S02]  /*24cc0*/  F2FP.SATFINITE.E5M2.F32.PACK_AB_MERGE_C R7, R88, R85, RZ ;  /* 0x000000555807723e */ /* 0x004fe400048060ff */
[----:B------:R-:W2:Y:S04]  /*24cd0*/  LDL.LU R85, [R1+0x1a8] ;  /* 0x0001a80001557983 */ /* 0x000ea80000300800 */
[----:B------:R-:W2:Y:S01]  /*24ce0*/  LDL.LU R88, [R1+0x1ac] ;  /* 0x0001ac0001587983 */ /* 0x000ea20000300800 */
[----:B---3--:R-:W-:Y:S01]  /*24cf0*/  ISETP.GE.AND P2, PT, R14, UR4, PT ;  /* 0x000000040e007c0c */ /* 0x008fe2000bf46270 */
[----:B------:R-:W1:Y:S01]  /*24d00*/  LDCU UR4, c[0x0][0x39c] ;  /* 0x00007380ff0477ac */ /* 0x000e620008000800 */
[----:B------:R-:W-:-:S02]  /*24d10*/  VIADD R14, R0, 0x6b ;  /* 0x0000006b000e7836 */ /* 0x000fc40000000000 */
[----:B------:R-:W-:Y:S01]  /*24d20*/  VIADD R12, R12, UR30 ;  /* 0x0000001e0c0c7c36 */ /* 0x000fe20008000000 */
[----:B----4-:R-:W-:Y:S01]  /*24d30*/  ISETP.LT.AND P5, PT, R2, UR9, !P0 ;  /* 0x0000000902007c0c */ /* 0x010fe2000c7a1270 */
[----:B------:R-:W3:Y:S03]  /*24d40*/  LDCU UR9, c[0x0][0x398] ;  /* 0x00007300ff0977ac */ /* 0x000ee60008000800 */
[----:B------:R-:W-:Y:S02]  /*24d50*/  SHF.R.S32.HI R11, RZ, 0x1f, R12 ;  /* 0x0000001fff0b7819 */ /* 0x000fe4000001140c */
[----:B------:R-:W-:Y:S02]  /*24d60*/  IADD3 R8, P3, PT, R12, R69, RZ ;  /* 0x000000450c087210 */ /* 0x000fe40007f7e0ff */
[----:B-----5:R-:W-:Y:S01]  /*24d70*/  ISETP.LT.AND P0, PT, R3, UR12, !P0 ;  /* 0x0000000c03007c0c */ /* 0x020fe2000c701270 */
[----:B------:R-:W4:Y:S01]  /*24d80*/  LDCU UR12, c[0x0][0x398] ;  /* 0x00007300ff0c77ac */ /* 0x000f220008000800 */
[----:B-1----:R-:W-:Y:S01]  /*24d90*/  ISETP.GE.AND P1, PT, R14, UR4, PT ;  /* 0x000000040e007c0c */ /* 0x002fe2000bf26270 */
[----:B------:R-:W1:Y:S01]  /*24da0*/  LDCU UR4, c[0x0][0x39c] ;  /* 0x00007380ff0477ac */ /* 0x000e620008000800 */
[----:B------:R-:W-:Y:S01]  /*24db0*/  IMAD.X R9, R11, 0x1, R68, P3 ;  /* 0x000000010b097824 */ /* 0x000fe200018e0644 */
[----:B------:R-:W-:Y:S01]  /*24dc0*/  IADD3 R10, P6, PT, R12, R70, RZ ;  /* 0x000000460c0a7210 */ /* 0x000fe20007fde0ff */
[----:B------:R-:W-:-:S02]  /*24dd0*/  VIADD R14, R0, 0x6c ;  /* 0x0000006c000e7836 */ /* 0x000fc40000000000 */
[----:B------:R-:W-:Y:S01]  /*24de0*/  VIADD R12, R12, UR30 ;  /* 0x0000001e0c0c7c36 */ /* 0x000fe20008000000 */
[----:B------:R-:W-:Y:S01]  /*24df0*/  @P5 STG.E.U8 desc[UR24][R8.64], R7 ;  /* 0x0000000708005986 */ /* 0x000fe2000c101118 */
[----:B0-----:R-:W-:Y:S01]  /*24e00*/  ISETP.LT.AND P5, PT, R2, UR10, !P4 ;  /* 0x0000000a02007c0c */ /* 0x001fe2000e7a1270 */
[----:B------:R-:W-:Y:S01]  /*24e10*/  IMAD.X R11, R11, 0x1, R71, P6 ;  /* 0x000000010b0b7824 */ /* 0x000fe200030e0647 */
[----:B------:R-:W-:Y:S01]  /*24e20*/  F2FP.SATFINITE.E5M2.F32.PACK_AB_MERGE_C R45, R45, R44, RZ ;  /* 0x0000002c2d2d723e */ /* 0x000fe200048060ff */
[----:B------:R-:W-:Y:S01]  /*24e30*/  VIADD R5, R0, 0x6d ;  /* 0x0000006d00057836 */ /* 0x000fe20000000000 */
[----:B------:R-:W-:Y:S01]  /*24e40*/  ISETP.GE.AND P3, PT, R14, UR6, PT ;  /* 0x000000060e007c0c */ /* 0x000fe2000bf66270 */
[----:B------:R-:W0:Y:S01]  /*24e50*/  LDCU UR6, c[0x0][0x39c] ;  /* 0x00007380ff0677ac */ /* 0x000e220008000800 */
[----:B------:R-:W-:Y:S02]  /*24e60*/  SHF.R.S32.HI R14, RZ, 0x1f, R12 ;  /* 0x0000001fff0e7819 */ /* 0x000fe4000001140c */
[----:B------:R-:W-:-:S02]  /*24e70*/  IADD3 R4, P6, PT, R12, R69, RZ ;  /* 0x000000450c047210 */ /* 0x000fc40007fde0ff */
[----:B------:R-:W-:Y:S01]  /*24e80*/  PRMT R6, R7, 0x9910, RZ ;  /* 0x0000991007067816 */ /* 0x000fe200000000ff */
[----:B------:R5:W-:Y:S01]  /*24e90*/  @P0 STG.E.U8 desc[UR24][R10.64], R45 ;  /* 0x0000002d0a000986 */ /* 0x000be2000c101118 */
[----:B-1----:R-:W-:Y:S01]  /*24ea0*/  ISETP.GE.AND P0, PT, R5, UR4, PT ;  /* 0x0000000405007c0c */ /* 0x002fe2000bf06270 */
[----:B------:R-:W-:Y:S01]  /*24eb0*/  IMAD.X R5, R14, 0x1, R68, P6 ;  /* 0x000000010e057824 */ /* 0x000fe200030e0644 */
[----:B---3--:R-:W-:Y:S01]  /*24ec0*/  ISETP.LT.AND P4, PT, R3, UR9, !P4 ;  /* 0x0000000903007c0c */ /* 0x008fe2000e781270 */
[----:B------:R-:W1:Y:S01]  /*24ed0*/  LDCU UR4, c[0x0][0x39c] ;  /* 0x00007380ff0477ac */ /* 0x000e620008000800 */
[----:B------:R-:W3:Y:S01]  /*24ee0*/  LDCU UR10, c[0x0][0x398] ;  /* 0x00007300ff0a77ac */ /* 0x000ee20008000800 */
[----:B-----5:R-:W-:Y:S01]  /*24ef0*/  SHF.R.S32.HI R11, RZ, 0x8, R6 ;  /* 0x00000008ff0b7819 */ /* 0x020fe20000011406 */
[----:B------:R-:W5:Y:S04]  /*24f00*/  LDCU UR9, c[0x0][0x398] ;  /* 0x00007300ff0977ac */ /* 0x000f680008000800 */
[----:B------:R0:W-:Y:S01]  /*24f10*/  @P5 STG.E.U8 desc[UR24][R4.64], R11 ;  /* 0x0000000b04005986 */ /* 0x0001e2000c101118 */
[C---:B------:R-:W-:Y:S01]  /*24f20*/  IADD3 R6, P5, PT, R12.reuse, R70, RZ ;  /* 0x000000460c067210 */ /* 0x040fe20007fbe0ff */
[----:B------:R-:W-:Y:S01]  /*24f30*/  VIADD R12, R12, UR30 ;  /* 0x0000001e0c0c7c36 */ /* 0x000fe20008000000 */
[----:B----4-:R-:W-:Y:S01]  /*24f40*/  ISETP.LT.AND P6, PT, R2, UR12, !P2 ;  /* 0x0000000c02007c0c */ /* 0x010fe2000d7c1270 */
[----:B------:R-:W4:Y:S01]  /*24f50*/  LDCU UR12, c[0x0][0x398] ;  /* 0x00007300ff0c77ac */ /* 0x000f220008000800 */
[----:B------:R-:W-:Y:S01]  /*24f60*/  PRMT R13, R45, 0x9910, RZ ;  /* 0x000099102d0d7816 */ /* 0x000fe200000000ff */
[----:B------:R-:W-:Y:S01]  /*24f70*/  IMAD.X R7, R14, 0x1, R71, P5 ;  /* 0x000000010e077824 */ /* 0x000fe200028e0647 */
[----:B------:R-:W-:-:S02]  /*24f80*/  SHF.R.S32.HI R10, RZ, 0x1f, R12 ;  /* 0x0000001fff0a7819 */ /* 0x000fc4000001140c */
[----:B------:R-:W-:Y:S02]  /*24f90*/  IADD3 R8, P5, PT, R12, R69, RZ ;  /* 0x000000450c087210 */ /* 0x000fe40007fbe0ff */
[----:B------:R-:W-:-:S03]  /*24fa0*/  SHF.R.S32.HI R13, RZ, 0x8, R13 ;  /* 0x00000008ff0d7819 */ /* 0x000fc6000001140d */
[----:B------:R-:W-:Y:S02]  /*24fb0*/  IMAD.X R9, R10, 0x1, R68, P5 ;  /* 0x000000010a097824 */ /* 0x000fe400028e0644 */
[----:B------:R-:W-:Y:S01]  /*24fc0*/  @P4 STG.E.U8 desc[UR24][R6.64], R13 ;  /* 0x0000000d06004986 */ /* 0x000fe2000c101118 */
[----:B--2---:R-:W-:-:S04]  /*24fd0*/  F2FP.SATFINITE.E5M2.F32.PACK_AB_MERGE_C R15, R88, R85, RZ ;  /* 0x00000055580f723e */ /* 0x004fc800048060ff */
[----:B0-----:R-:W-:Y:S01]  /*24fe0*/  PRMT R11, R15, 0x9910, RZ ;  /* 0x000099100f0b7816 */ /* 0x001fe200000000ff */
[----:B------:R0:W-:Y:S02]  /*24ff0*/  @P6 STG.E.U8 desc[UR24][R8.64], R15 ;  /* 0x0000000f08006986 */ /* 0x0001e4000c101118 */
[----:B0-----:R-:W-:Y:S02]  /*25000*/  F2FP.SATFINITE.E5M2.F32.PACK_AB_MERGE_C R15, R87, R86, RZ ;  /* 0x00000056570f723e */ /* 0x001fe400048060ff */
[----:B------:R-:W2:Y:S04]  /*25010*/  LDL.LU R86, [R1+0x1b8] ;  /* 0x0001b80001567983 */ /* 0x000ea80000300800 */
[----:B------:R-:W2:Y:S01]  /*25020*/  LDL.LU R87, [R1+0x1bc] ;  /* 0x0001bc0001577983 */ /* 0x000ea20000300800 */
[C---:B------:R-:W-:Y:S01]  /*25030*/  VIADD R4, R0.reuse, 0x6e ;  /* 0x0000006e00047836 */ /* 0x040fe20000000000 */
[----:B------:R-:W-:Y:S01]  /*25040*/  ISETP.LT.AND P5, PT, R3, UR14, !P2 ;  /* 0x0000000e03007c0c */ /* 0x000fe2000d7a1270 */
[----:B------:R-:W-:-:S03]  /*25050*/  VIADD R5, R0, 0x6f ;  /* 0x0000006f00057836 */ /* 0x000fc60000000000 */
[----:B-1----:R-:W-:Y:S01]  /*25060*/  ISETP.GE.AND P4, PT, R4, UR4, PT ;  /* 0x0000000404007c0c */ /* 0x002fe2000bf86270 */
[----:B------:R-:W0:Y:S01]  /*25070*/  LDCU UR4, c[0x0][0x39c] ;  /* 0x00007380ff0477ac */ /* 0x000e220008000800 */
[C---:B------:R-:W-:Y:S02]  /*25080*/  IADD3 R4, P6, PT, R12.reuse, R70, RZ ;  /* 0x000000460c047210 */ /* 0x040fe40007fde0ff */
[----:B------:R-:W-:Y:S01]  /*25090*/  ISETP.GE.AND P2, PT, R5, UR6, PT ;  /* 0x0000000605007c0c */ /* 0x000fe2000bf46270 */
[----:B------:R-:W-:Y:S01]  /*250a0*/  VIADD R12, R12, UR30 ;  /* 0x0000001e0c0c7c36 */ /* 0x000fe20008000000 */
[----:B------:R-:W-:Y:S01]  /*250b0*/  F2FP.SATFINITE.E5M2.F32.PACK_AB_MERGE_C R47, R47, R46, RZ ;  /* 0x0000002e2f2f723e */ /* 0x000fe200048060ff */
[----:B------:R-:W-:Y:S01]  /*250c0*/  IMAD.X R5, R10, 0x1, R71, P6 ;  /* 0x000000010a057824 */ /* 0x000fe200030e0647 */
[----:B------:R-:W1:Y:S01]  /*250d0*/  LDCU UR6, c[0x0][0x398] ;  /* 0x00007300ff0677ac */ /* 0x000e620008000800 */
[----:B---3--:R-:W-:Y:S02]  /*250e0*/  ISETP.LT.AND P6, PT, R2, UR10, !P1 ;  /* 0x0000000a02007c0c */ /* 0x008fe4000cfc1270 */
[----:B------:R-:W-:Y:S01]  /*250f0*/  SHF.R.S32.HI R8, RZ, 0x1f, R12 ;  /* 0x0000001fff087819 */ /* 0x000fe2000001140c */
[----:B------:R3:W-:Y:S01]  /*25100*/  @P5 STG.E.U8 desc[UR24][R4.64], R47 ;  /* 0x0000002f04005986 */ /* 0x0007e2000c101118 */
[----:B------:R-:W-:Y:S01]  /*25110*/  IADD3 R6, P5, PT, R12, R69, RZ ;  /* 0x000000450c067210 */ /* 0x000fe20007fbe0ff */
[----:B------:R-:W0:Y:S01]  /*25120*/  LDCU UR10, c[0x0][0x398] ;  /* 0x00007300ff0a77ac */ /* 0x000e220008000800 */
[----:B------:R-:W-:-:S03]  /*25130*/  SHF.R.S32.HI R11, RZ, 0x8, R11 ;  /* 0x00000008ff0b7819 */ /* 0x000fc6000001140b */
[----:B------:R-:W-:Y:S01]  /*25140*/  IMAD.X R7, R8, 0x1, R68, P5 ;  /* 0x0000000108077824 */ /* 0x000fe200028e0644 */
[----:B-----5:R-:W-:Y:S01]  /*25150*/  ISETP.LT.AND P1, PT, R3, UR9, !P1 ;  /* 0x0000000903007c0c */ /* 0x020fe2000cf21270 */
[----:B------:R-:W5:Y:S03]  /*25160*/  LDCU UR9, c[0x0][0x398] ;  /* 0x00007300ff0977ac */ /* 0x000f660008000800 */
[----:B------:R0:W-:Y:S01]  /*25170*/  @P6 STG.E.U8 desc[UR24][R6.64], R11 ;  /* 0x0000000b06006986 */ /* 0x0001e2000c101118 */
[C---:B---3--:R-:W-:Y:S01]  /*25180*/  IADD3 R4, P6, PT, R12.reuse, R70, RZ ;  /* 0x000000460c047210 */ /* 0x048fe20007fde0ff */
[----:B------:R-:W-:Y:S01]  /*25190*/  VIADD R12, R12, UR30 ;  /* 0x0000001e0c0c7c36 */ /* 0x000fe20008000000 */
[----:B-1----:R-:W-:Y:S01]  /*251a0*/  ISETP.LT.AND P5, PT, R2, UR6, !P3 ;  /* 0x0000000602007c0c */ /* 0x002fe2000dfa1270 */
[----:B------:R-:W1:Y:S01]  /*251b0*/  LDCU UR6, c[0x0][0x398] ;  /* 0x00007300ff0677ac */ /* 0x000e620008000800 */
[----:B------:R-:W-:Y:S01]  /*251c0*/  PRMT R13, R47, 0x9910, RZ ;  /* 0x000099102f0d7816 */ /* 0x000fe200000000ff */
[----:B------:R-:W-:Y:S01]  /*251d0*/  IMAD.X R5, R8, 0x1, R71, P6 ;  /* 0x0000000108057824 */ /* 0x000fe200030e0647 */
[----:B------:R-:W-:-:S02]  /*251e0*/  SHF.R.S32.HI R14, RZ, 0x1f, R12 ;  /* 0x0000001fff0e7819 */ /* 0x000fc4000001140c */
[----:B------:R-:W-:Y:S02]  /*251f0*/  IADD3 R8, P6, PT, R12, R69, RZ ;  /* 0x000000450c087210 */ /* 0x000fe40007fde0ff */
[----:B------:R-:W-:-:S03]  /*25200*/  SHF.R.S32.HI R13, RZ, 0x8, R13 ;  /* 0x00000008ff0d7819 */ /* 0x000fc6000001140d */
[----:B------:R-:W-:Y:S01]  /*25210*/  IMAD.X R9, R14, 0x1, R68, P6 ;  /* 0x000000010e097824 */ /* 0x000fe200030e0644 */
[----:B0-----:R-:W-:Y:S01]  /*25220*/  PRMT R11, R15, 0x9910, RZ ;  /* 0x000099100f0b7816 */ /* 0x001fe200000000ff */
[----:B------:R-:W-:Y:S04]  /*25230*/  @P1 STG.E.U8 desc[UR24][R4.64], R13 ;  /* 0x0000000d04001986 */ /* 0x000fe8000c101118 */
[----:B------:R2:W-:Y:S02]  /*25240*/  @P5 STG.E.U8 desc[UR24][R8.64], R15 ;  /* 0x0000000f08005986 */ /* 0x0005e4000c101118 */
[----:B--2---:R-:W-:Y:S02]  /*25250*/  F2FP.SATFINITE.E5M2.F32.PACK_AB_MERGE_C R15, R87, R86, RZ ;  /* 0x00000056570f723e */ /* 0x004fe400048060ff */
[----:B------:R-:W2:Y:S04]  /*25260*/  LDL.LU R86, [R1+0x1c0] ;  /* 0x0001c00001567983 */ /* 0x000ea80000300800 */
[----:B------:R-:W2:Y:S01]  /*25270*/  LDL.LU R87, [R1+0x1c4] ;  /* 0x0001c40001577983 */ /* 0x000ea20000300800 */
[----:B------:R-:W-:-:S05]  /*25280*/  VIADD R6, R0, 0x70 ;  /* 0x0000007000067836 */ /* 0x000fca0000000000 */
[----:B------:R-:W-:Y:S01]  /*25290*/  ISETP.GE.AND P1, PT, R6, UR4, PT ;  /* 0x0000000406007c0c */ /* 0x000fe2000bf26270 */
[----:B------:R-:W0:Y:S01]  /*252a0*/  LDCU UR4, c[0x0][0x39c] ;  /* 0x00007380ff0477ac */ /* 0x000e220008000800 */
[----:B------:R-:W-:Y:S01]  /*252b0*/  ISETP.LT.AND P3, PT, R3, UR10, !P3 ;  /* 0x0000000a03007c0c */ /* 0x000fe2000df61270 */
[C---:B------:R-:W-:Y:S01]  /*252c0*/  VIADD R10, R12.reuse, UR30 ;  /* 0x0000001e0c0a7c36 */ /* 0x040fe20008000000 */
[----:B------:R-:W-:Y:S01]  /*252d0*/  IADD3 R6, P6, PT, R12, R70, RZ ;  /* 0x000000460c067210 */ /* 0x000fe20007fde0ff */
[----:B------:R-:W-:Y:S01]  /*252e0*/  VIADD R8, R0, 0x71 ;  /* 0x0000007100087836 */ /* 0x000fe20000000000 */
[----:B-----5:R-:W-:Y:S01]  /*252f0*/  ISETP.LT.AND P5, PT, R2, UR9, !P0 ;  /* 0x0000000902007c0c */ /* 0x020fe2000c7a1270 */
[----:B------:R-:W3:Y:S01]  /*25300*/  LDCU UR9, c[0x0][0x398] ;  /* 0x00007300ff0977ac */ /* 0x000ee20008000800 */
[----:B------:R-:W-:Y:S01]  /*25310*/  SHF.R.S32.HI R12, RZ, 0x1f, R10 ;  /* 0x0000001fff0c7819 */ /* 0x000fe2000001140a */
[----:B------:R-:W-:Y:S01]  /*25320*/  IMAD.X R7, R14, 0x1, R71, P6 ;  /* 0x000000010e077824 */ /* 0x000fe200030e0647 */
[----:B------:R-:W-:Y:S01]  /*25330*/  IADD3 R4, P6, PT, R10, R69, RZ ;  /* 0x000000450a047210 */ /* 0x000fe20007fde0ff */
[----:B------:R-:W5:Y:S01]  /*25340*/  LDCU UR10, c[0x0][0x398] ;  /* 0x00007300ff0a77ac */ /* 0x000f620008000800 */
[----:B------:R-:W-:-:S02]  /*25350*/  F2FP.SATFINITE.E5M2.F32.PACK_AB_MERGE_C R49, R49, R48, RZ ;  /* 0x000000303131723e */ /* 0x000fc400048060ff */
[----:B------:R-:W-:Y:S01]  /*25360*/  SHF.R.S32.HI R11, RZ, 0x8, R11 ;  /* 0x00000008ff0b7819 */ /* 0x000fe2000001140b */
[----:B------:R-:W-:Y:S02]  /*25370*/  IMAD.X R5, R12, 0x1, R68, P6 ;  /* 0x000000010c057824 */ /* 0x000fe400030e0644 */
[----:B------:R3:W-:Y:S01]  /*25380*/  @P3 STG.E.U8 desc[UR24][R6.64], R49 ;  /* 0x0000003106003986 */ /* 0x0007e2000c101118 */
[----:B0-----:R-:W-:Y:S01]  /*25390*/  ISETP.GE.AND P3, PT, R8, UR4, PT ;  /* 0x0000000408007c0c */ /* 0x001fe2000bf66270 */
[----:B------:R-:W0:Y:S01]  /*253a0*/  LDCU UR4, c[0x0][0x39c] ;  /* 0x00007380ff0477ac */ /* 0x000e220008000800 */
[C---:B------:R-:W-:Y:S01]  /*253b0*/  IADD3 R8, P6, PT, R10.reuse, R70, RZ ;  /* 0x000000460a087210 */ /* 0x040fe20007fde0ff */
[----:B------:R-:W-:Y:S01]  /*253c0*/  VIADD R10, R10, UR30 ;  /* 0x0000001e0a0a7c36 */ /* 0x000fe20008000000 */
[----:B------:R5:W-:Y:S01]  /*253d0*/  @P5 STG.E.U8 desc[UR24][R4.64], R11 ;  /* 0x0000000b04005986 */ /* 0x000be2000c101118 */
[----:B-1----:R-:W-:Y:S01]  /*253e0*/  ISETP.LT.AND P0, PT, R3, UR6, !P0 ;  /* 0x0000000603007c0c */ /* 0x002fe2000c701270 */
[----:B------:R-:W1:Y:S01]  /*253f0*/  LDCU UR6, c[0x0][0x398] ;  /* 0x00007300ff0677ac */ /* 0x000e620008000800 */
[----:B----4-:R-:W-:Y:S01]  /*25400*/  ISETP.LT.AND P5, PT, R2, UR12, !P4 ;  /* 0x0000000c02007c0c */ /* 0x010fe2000e7a1270 */
[----:B------:R-:W-:Y:S01]  /*25410*/  IMAD.X R9, R12, 0x1, R71, P6 ;  /* 0x000000010c097824 */ /* 0x000fe200030e0647 */
[----:B------:R-:W-:-:S02]  /*25420*/  PRMT R13, R49, 0x9910, RZ ;  /* 0x00009910310d7816 */ /* 0x000fc400000000ff */
[----:B---3--:R-:W-:Y:S02]  /*25430*/  SHF.R.S32.HI R7, RZ, 0x1f, R10 ;  /* 0x0000001fff077819 */ /* 0x008fe4000001140a */
[----:B-----5:R-:W-:Y:S02]  /*25440*/  IADD3 R4, P6, PT, R10, R69, RZ ;  /* 0x000000450a047210 */ /* 0x020fe40007fde0ff */
[----:B------:R-:W-:-:S03]  /*25450*/  SHF.R.S32.HI R13, RZ, 0x8, R13 ;  /* 0x00000008ff0d7819 */ /* 0x000fc6000001140d */
[----:B------:R-:W-:Y:S01]  /*25460*/  IMAD.X R5, R7, 0x1, R68, P6 ;  /* 0x0000000107057824 */ /* 0x000fe200030e0644 */
[----:B------:R-:W-:Y:S01]  /*25470*/  PRMT R11, R15, 0x9910, RZ ;  /* 0x000099100f0b7816 */ /* 0x000fe200000000ff */
[----:B------:R-:W-:Y:S04]  /*25480*/  @P0 STG.E.U8 desc[UR24][R8.64], R13 ;  /* 0x0000000d08000986 */ /* 0x000fe8000c101118 */
[----:B------:R2:W-:Y:S02]  /*25490*/  @P5 STG.E.U8 desc[UR24][R4.64], R15 ;  /* 0x0000000f04005986 */ /* 0x0005e4000c101118 */
[----:B--2---:R-:W-:Y:S02]  /*254a0*/  F2FP.SATFINITE.E5M2.F32.PACK_AB_MERGE_C R15, R87, R86, RZ ;  /* 0x00000056570f723e */ /* 0x004fe400048060ff */
[----:B------:R-:W2:Y:S04]  /*254b0*/  LDL.LU R86, [R1+0x1c8] ;  /* 0x0001c80001567983 */ /* 0x000ea80000300800 */
[----:B------:R-:W2:Y:S01]  /*254c0*/  LDL.LU R87, [R1+0x1cc] ;  /* 0x0001cc0001577983 */ /* 0x000ea20000300800 */
[----:B------:R-:W-:Y:S01]  /*254d0*/  VIADD R14, R0, 0x72 ;  /* 0x00000072000e7836 */ /* 0x000fe20000000000 */
[----:B------:R-:W-:Y:S01]  /*254e0*/  ISETP.LT.AND P4, PT, R3, UR9, !P4 ;  /* 0x0000000903007c0c */ /* 0x000fe2000e781270 */
[----:B------:R-:W3:Y:S01]  /*254f0*/  LDCU UR9, c[0x0][0x398] ;  /* 0x00007300ff0977ac */ /* 0x000ee20008000800 */
[----:B------:R-:W-:-:S02]  /*25500*/  IADD3 R6, P0, PT, R10, R70, RZ ;  /* 0x000000460a067210 */ /* 0x000fc40007f1e0ff */
[----:B0-----:R-:W-:Y:S01]  /*25510*/  ISETP.GE.AND P6, PT, R14, UR4, PT ;  /* 0x000000040e007c0c */ /* 0x001fe2000bfc6270 */
[----:B------:R-:W0:Y:S01]  /*25520*/  LDCU UR4, c[0x0][0x39c] ;  /* 0x00007380ff0477ac */ /* 0x000e220008000800 */
[----:B------:R-:W-:Y:S01]  /*25530*/  F2FP.SATFINITE.E5M2.F32.PACK_AB_MERGE_C R51, R51, R50, RZ ;  /* 0x000000323333723e */ /* 0x000fe200048060ff */
[----:B------:R-:W-:Y:S02]  /*25540*/  IMAD.X R7, R7, 0x1, R71, P0 ;  /* 0x0000000107077824 */ /* 0x000fe400000e0647 */
[----:B------:R-:W-:-:S04]  /*25550*/  VIADD R10, R10, UR30 ;  /* 0x0000001e0a0a7c36 */ /* 0x000fc80008000000 */
[----:B------:R4:W-:Y:S01]  /*25560*/  @P4 STG.E.U8 desc[UR24][R6.64], R51 ;  /* 0x0000003306004986 */ /* 0x0009e2000c101118 */
[----:B-1----:R-:W-:Y:S01]  /*25570*/  ISETP.LT.AND P4, PT, R2, UR6, !P2 ;  /* 0x0000000602007c0c */ /* 0x002fe2000d781270 */
[----:B------:R-:W-:Y:S01]  /*25580*/  VIADD R9, R0, 0x73 ;  /* 0x0000007300097836 */ /* 0x000fe20000000000 */
[----:B------:R-:W-:Y:S01]  /*25590*/  SHF.R.S32.HI R12, RZ, 0x1f, R10 ;  /* 0x0000001fff0c7819 */ /* 0x000fe2000001140a */
[----:B------:R-:W1:Y:S01]  /*255a0*/  LDCU UR6, c[0x0][0x39c] ;  /* 0x00007380ff0677ac */ /* 0x000e620008000800 */
[----:B------:R-:W-:Y:S02]  /*255b0*/  IADD3 R8, P5, PT, R10, R69, RZ ;  /* 0x000000450a087210 */ /* 0x000fe40007fbe0ff */
[----:B---3--:R-:W-:Y:S01]  /*255c0*/  ISETP.LT.AND P2, PT, R3, UR9, !P2 ;  /* 0x0000000903007c0c */ /* 0x008fe2000d741270 */
[----:B------:R-:W3:Y:S01]  /*255d0*/  LDCU UR9, c[0x0][0x398] ;  /* 0x00007300ff0977ac */ /* 0x000ee20008000800 */
[----:B------:R-:W-:Y:S02]  /*255e0*/  SHF.R.S32.HI R11, RZ, 0x8, R11 ;  /* 0x00000008ff0b7819 */ /* 0x000fe4000001140b */
[----:B0-----:R-:W-:Y:S01]  /*255f0*/  ISETP.GE.AND P0, PT, R9, UR4, PT ;  /* 0x0000000409007c0c */ /* 0x001fe2000bf06270 */
[----:B------:R-:W-:Y:S01]  /*25600*/  IMAD.X R9, R12, 0x1, R68, P5 ;  /* 0x000000010c097824 */ /* 0x000fe200028e0644 */
[C---:B------:R-:W-:Y:S01]  /*25610*/  IADD3 R4, P5, PT, R10.reuse, R70, RZ ;  /* 0x000000460a047210 */ /* 0x040fe20007fbe0ff */
[----:B------:R-:W-:Y:S01]  /*25620*/  VIADD R10, R10, UR30 ;  /* 0x0000001e0a0a7c36 */ /* 0x000fe20008000000 */
[----:B------:R-:W-:Y:S01]  /*25630*/  PRMT R13, R51, 0x9910, RZ ;  /* 0x00009910330d7816 */ /* 0x000fe200000000ff */
[----:B----4-:R-:W-:Y:S01]  /*25640*/  VIADD R7, R0, 0x74 ;  /* 0x0000007400077836 */ /* 0x010fe20000000000 */
[----:B------:R0:W-:Y:S01]  /*25650*/  @P4 STG.E.U8 desc[UR24][R8.64], R11 ;  /* 0x0000000b08004986 */ /* 0x0001e2000c101118 */
[----:B------:R-:W-:Y:S01]  /*25660*/  ISETP.LT.AND P4, PT, R2, UR10, !P1 ;  /* 0x0000000a02007c0c */ /* 0x000fe2000cf81270 */
[----:B------:R-:W-:Y:S01]  /*25670*/  IMAD.X R5, R12, 0x1, R71, P5 ;  /* 0x000000010c057824 */ /* 0x000fe200028e0647 */
[----:B------:R-:W-:Y:S01]  /*25680*/  SHF.R.S32.HI R13, RZ, 0x8, R13 ;  /* 0x00000008ff0d7819 */ /* 0x000fe2000001140d */
[----:B------:R-:W4:Y:S01]  /*25690*/  LDCU UR4, c[0x0][0x398] ;  /* 0x00007300ff0477ac */ /* 0x000f220008000800 */
[----:B------:R-:W-:-:S02]  /*256a0*/  SHF.R.S32.HI R12, RZ, 0x1f, R10 ;  /* 0x0000001fff0c7819 */ /* 0x000fc4000001140a */
[----:B------:R-:W-:Y:S01]  /*256b0*/  IADD3 R6, P5, PT, R10, R69, RZ ;  /* 0x000000450a067210 */ /* 0x000fe20007fbe0ff */
[----:B------:R-:W-:Y:S01]  /*256c0*/  @P2 STG.E.U8 desc[UR24][R4.64], R13 ;  /* 0x0000000d04002986 */ /* 0x000fe2000c101118 */
[----:B-1----:R-:W-:Y:S01]  /*256d0*/  ISETP.GE.AND P2, PT, R7, UR6, PT ;  /* 0x0000000607007c0c */ /* 0x002fe2000bf46270 */
[----:B------:R-:W1:Y:S02]  /*256e0*/  LDCU UR6, c[0x0][0x398] ;  /* 0x00007300ff0677ac */ /* 0x000e640008000800 */
[----:B------:R-:W-:Y:S01]  /*256f0*/  IMAD.X R7, R12, 0x1, R68, P5 ;  /* 0x000000010c077824 */ /* 0x000fe200028e0644 */
[----:B0-----:R-:W-:Y:S01]  /*25700*/  PRMT R11, R15, 0x9910, RZ ;  /* 0x000099100f0b7816 */ /* 0x001fe200000000ff */
[----:B------:R-:W0:Y:S03]  /*25710*/  LDCU UR10, c[0x0][0x398] ;  /* 0x00007300ff0a77ac */ /* 0x000e260008000800 */
[----:B------:R2:W-:Y:S02]  /*25720*/  @P4 STG.E.U8 desc[UR24][R6.64], R15 ;  /* 0x0000000f06004986 */ /* 0x0005e4000c101118 */
[----:B--2---:R-:W-:-:S02]  /*25730*/  F2FP.SATFINITE.E5M2.F32.PACK_AB_MERGE_C R15, R87, R86, RZ ;  /* 0x00000056570f723e */ /* 0x004fc400048060ff */
[----:B------:R-:W2:Y:S04]  /*25740*/  LDL.LU R86, [R1+0x1d0] ;  /* 0x0001d00001567983 */ /* 0x000ea80000300800 */
[----:B------:R-:W2:Y:S01]  /*25750*/  LDL.LU R87, [R1+0x1d4] ;  /* 0x0001d40001577983 */ /* 0x000ea20000300800 */
[----:B----4-:R-:W-:Y:S01]  /*25760*/  ISETP.LT.AND P1, PT, R3, UR4, !P1 ;  /* 0x0000000403007c0c */ /* 0x010fe2000cf21270 */
[----:B------:R-:W4:Y:S01]  /*25770*/  LDCU UR4, c[0x0][0x398] ;  /* 0x00007300ff0477ac */ /* 0x000f220008000800 */
[C---:B------:R-:W-:Y:S01]  /*25780*/  IADD3 R8, P5, PT, R10.reuse, R70, RZ ;  /* 0x000000460a087210 */ /* 0x040fe20007fbe0ff */
[----:B------:R-:W-:Y:S01]  /*25790*/  VIADD R10, R10, UR30 ;  /* 0x0000001e0a0a7c36 */ /* 0x000fe20008000000 */
[----:B---3--:R-:W-:Y:S01]  /*257a0*/  ISETP.LT.AND P4, PT, R2, UR9, !P3 ;  /* 0x0000000902007c0c */ /* 0x008fe2000df81270 */
[----:B------:R-:W-:Y:S01]  /*257b0*/  VIADD R5, R0, 0x75 ;  /* 0x0000007500057836 */ /* 0x000fe20000000000 */
[----:B------:R-:W-:Y:S01]  /*257c0*/  F2FP.SATFINITE.E5M2.F32.PACK_AB_MERGE_C R53, R53, R52, RZ ;  /* 0x000000343535723e */ /* 0x000fe200048060ff */
[----:B------:R-:W-:Y:S01]  /*257d0*/  IMAD.X R9, R12, 0x1, R71, P5 ;  /* 0x000000010c097824 */ /* 0x000fe200028e0647 */
[----:B------:R-:W-:Y:S01]  /*257e0*/  SHF.R.S32.HI R12, RZ, 0x1f, R10 ;  /* 0x0000001fff0c7819 */ /* 0x000fe2000001140a */
[----:B------:R-:W3:Y:S01]  /*257f0*/  LDCU UR9, c[0x0][0x398] ;  /* 0x00007300ff0977ac */ /* 0x000ee20008000800 */
[----:B------:R-:W-:-:S03]  /*25800*/  IADD3 R4, P5, PT, R10, R69, RZ ;  /* 0x000000450a047210 */ /* 0x000fc60007fbe0ff */
[----:B------:R5:W-:Y:S01]  /*25810*/  @P1 STG.E.U8 desc[UR24][R8.64], R53 ;  /* 0x0000003508001986 */ /* 0x000be2000c101118 */
[----:B------:R-:W-:Y:S01]  /*25820*/  ISETP.GE.AND P1, PT, R5, UR5, PT ;  /* 0x0000000505007c0c */ /* 0x000fe2000bf26270 */
[----:B------:R-:W-:Y:S01]  /*25830*/  IMAD.X R5, R12, 0x1, R68, P5 ;  /* 0x000000010c057824 */ /* 0x000fe200028e0644 */
[----:B------:R-:W-:Y:S01]  /*25840*/  SHF.R.S32.HI R11, RZ, 0x8, R11 ;  /* 0x00000008ff0b7819 */ /* 0x000fe2000001140b */
[----:B------:R-:W0:Y:S01]  /*25850*/  LDCU UR5, c[0x0][0x398] ;  /* 0x00007300ff0577ac */ /* 0x000e220008000800 */
[----:B-1----:R-:W-:-:S03]  /*25860*/  ISETP.LT.AND P3, PT, R3, UR6, !P3 ;  /* 0x0000000603007c0c */ /* 0x002fc6000df61270 */
[----:B------:R1:W-:Y:S01]  /*25870*/  @P4 STG.E.U8 desc[UR24][R4.64], R11 ;  /* 0x0000000b04004986 */ /* 0x0003e2000c101118 */
[C---:B------:R-:W-:Y:S01]  /*25880*/  IADD3 R6, P4, PT, R10.reuse, R70, RZ ;  /* 0x000000460a067210 */ /* 0x040fe20007f9e0ff */
[----:B------:R-:W-:Y:S01]  /*25890*/  VIADD R10, R10, UR30 ;  /* 0x0000001e0a0a7c36 */ /* 0x000fe20008000000 */
[----:B------:R-:W-:Y:S01]  /*258a0*/  PRMT R13, R53, 0x9910, RZ ;  /* 0x00009910350d7816 */ /* 0x000fe200000000ff */
[----:B-----5:R-:W-:Y:S01]  /*258b0*/  VIADD R9, R0, 0x76 ;  /* 0x0000007600097836 */ /* 0x020fe20000000000 */
[----:B----4-:R-:W-:Y:S01]  /*258c0*/  ISETP.LT.AND P5, PT, R2, UR4, !P6 ;  /* 0x0000000402007c0c */ /* 0x010fe2000f7a1270 */
[----:B------:R-:W-:Y:S01]  /*258d0*/  IMAD.X R7, R12, 0x1, R71, P4 ;  /* 0x000000010c077824 */ /* 0x000fe200020e0647 */
[----:B------:R-:W-:Y:S01]  /*258e0*/  SHF.R.S32.HI R13, RZ, 0x8, R13 ;  /* 0x00000008ff0d7819 */ /* 0x000fe2000001140d */
[----:B------:R-:W4:Y:S01]  /*258f0*/  LDCU UR6, c[0x0][0x398] ;  /* 0x00007300ff0677ac */ /* 0x000f220008000800 */
[----:B------:R-:W-:Y:S02]  /*25900*/  SHF.R.S32.HI R12, RZ, 0x1f, R10 ;  /* 0x0000001fff0c7819 */ /* 0x000fe4000001140a */
[----:B------:R-:W-:Y:S01]  /*25910*/  IADD3 R8, P4, PT, R10, R69, RZ ;  /* 0x000000450a087210 */ /* 0x000fe20007f9e0ff */
[----:B------:R-:W-:Y:S01]  /*25920*/  @P3 STG.E.U8 desc[UR24][R6.64], R13 ;  /* 0x0000000d06003986 */ /* 0x000fe2000c101118 */
[----:B------:R-:W-:Y:S01]  /*25930*/  ISETP.GE.AND P3, PT, R9, UR7, PT ;  /* 0x0000000709007c0c */ /* 0x000fe2000bf66270 */
[----:B------:R-:W5:Y:S02]  /*25940*/  LDCU UR4, c[0x0][0x398] ;  /* 0x00007300ff0477ac */ /* 0x000f640008000800 */
[----:B------:R-:W-:Y:S01]  /*25950*/  IMAD.X R9, R12, 0x1, R68, P4 ;  /* 0x000000010c097824 */ /* 0x000fe200020e0644 */
[----:B-1----:R-:W-:Y:S01]  /*25960*/  PRMT R11, R15, 0x9910, RZ ;  /* 0x000099100f0b7816 */ /* 0x002fe200000000ff */
[----:B------:R-:W1:Y:S03]  /*25970*/  LDCU UR7, c[0x0][0x398] ;  /* 0x00007300ff0777ac */ /* 0x000e660008000800 */
[----:B------:R2:W-:Y:S02]  /*25980*/  @P5 STG.E.U8 desc[UR24][R8.64], R15 ;  /* 0x0000000f08005986 */ /* 0x0005e4000c101118 */
[----:B--2---:R-:W-:-:S02]  /*25990*/  F2FP.SATFINITE.E5M2.F32.PACK_AB_MERGE_C R15, R87, R86, RZ ;  /* 0x00000056570f723e */ /* 0x004fc400048060ff */
[----:B------:R-:W2:Y:S04]  /*259a0*/  LDL.LU R86, [R1+0x1d8] ;  /* 0x0001d80001567983 */ /* 0x000ea80000300800 */
[----:B------:R-:W2:Y:S01]  /*259b0*/  LDL.LU R87, [R1+0x1dc] ;  /* 0x0001dc0001577983 */ /* 0x000ea20000300800 */
[----:B0-----:R-:W-:Y:S01]  /*259c0*/  ISETP.LT.AND P4, PT, R3, UR5, !P6 ;  /* 0x0000000503007c0c */ /* 0x001fe2000f781270 */
[----:B------:R-:W0:Y:S01]  /*259d0*/  LDCU UR5, c[0x0][0x398] ;  /* 0x00007300ff0577ac */ /* 0x000e220008000800 */
[C---:B------:R-:W-:Y:S01]  /*259e0*/  IADD3 R4, P6, PT, R10.reuse, R70, RZ ;  /* 0x000000460a047210 */ /* 0x040fe20007fde0ff */
[----:B------:R-:W-:Y:S01]  /*259f0*/  VIADD R10, R10, UR30 ;  /* 0x0000001e0a0a7c36 */ /* 0x000fe20008000000 */
[----:B----4-:R-:W-:Y:S01]  /*25a00*/  ISETP.LT.AND P5, PT, R2, UR6, !P0 ;  /* 0x0000000602007c0c */ /* 0x010fe2000c7a1270 */
[----:B------:R-:W-:Y:S01]  /*25a10*/  VIADD R7, R0, 0x77 ;  /* 0x0000007700077836 */ /* 0x000fe20000000000 */
[----:B------:R-:W-:Y:S01]  /*25a20*/  F2FP.SATFINITE.E5M2.F32.PACK_AB_MERGE_C R55, R55, R54, RZ ;  /* 0x000000363737723e */ /* 0x000fe200048060ff */
[----:B------:R-:W-:Y:S01]  /*25a30*/  IMAD.X R5, R12, 0x1, R71, P6 ;  /* 0x000000010c057824 */ /* 0x000fe200030e0647 */
[----:B------:R-:W-:Y:S01]  /*25a40*/  SHF.R.S32.HI R12, RZ, 0x1f, R10 ;  /* 0x0000001fff0c7819 */ /* 0x000fe2000001140a */
[----:B------:R-:W4:Y:S01]  /*25a50*/  LDCU UR6, c[0x0][0x398] ;  /* 0x00007300ff0677ac */ /* 0x000f220008000800 */
[----:B------:R-:W-:-:S02]  /*25a60*/  IADD3 R6, P6, PT, R10, R69, RZ ;  /* 0x000000450a067210 */ /* 0x000fc40007fde0ff */
[----:B-----5:R-:W-:Y:S01]  /*25a70*/  ISETP.LT.AND P0, PT, R3, UR4, !P0 ;  /* 0x0000000403007c0c */ /* 0x020fe2000c701270 */
[----:B------:R5:W-:Y:S01]  /*25a80*/  @P4 STG.E.U8 desc[UR24][R4.64], R55 ;  /* 0x0000003704004986 */ /* 0x000be2000c101118 */
[----:B------:R-:W-:Y:S01]  /*25a90*/  ISETP.GE.AND P4, PT, R7, UR13, PT ;  /* 0x0000000d07007c0c */ /* 0x000fe2000bf86270 */
[----:B------:R-:W-:Y:S01]  /*25aa0*/  IMAD.X R7, R12, 0x1, R68, P6 ;  /* 0x000000010c077824 */ /* 0x000fe200030e0644 */
[----:B------:R-:W-:Y:S01]  /*25ab0*/  SHF.R.S32.HI R11, RZ, 0x8, R11 ;  /* 0x00000008ff0b7819 */ /* 0x000fe2000001140b */
[----:B------:R-:W1:Y:S01]  /*25ac0*/  LDCU UR4, c[0x0][0x398] ;  /* 0x00007300ff0477ac */ /* 0x000e620008000800 */
[C---:B------:R-:W-:Y:S01]  /*25ad0*/  IADD3 R8, P6, PT, R10.reuse, R70, RZ ;  /* 0x000000460a087210 */ /* 0x040fe20007fde0ff */
[----:B------:R-:W-:Y:S01]  /*25ae0*/  VIADD R10, R10, UR30 ;  /* 0x0000001e0a0a7c36 */ /* 0x000fe20008000000 */
[----:B------:R-:W-:Y:S01]  /*25af0*/  PRMT R13, R55, 0x9910, RZ ;  /* 0x00009910370d7816 */ /* 0x000fe200000000ff */
[----:B------:R3:W-:Y:S01]  /*25b00*/  @P5 STG.E.U8 desc[UR24][R6.64], R11 ;  /* 0x0000000b06005986 */ /* 0x0007e2000c101118 */
[----:B0-----:R-:W-:Y:S01]  /*25b10*/  ISETP.LT.AND P5, PT, R2, UR5, !P2 ;  /* 0x0000000502007c0c */ /* 0x001fe2000d7a1270 */
[----:B------:R-:W-:Y:S01]  /*25b20*/  IMAD.X R9, R12, 0x1, R71, P6 ;  /* 0x000000010c097824 */ /* 0x000fe200030e0647 */
[----:B------:R-:W-:Y:S01]  /*25b30*/  SHF.R.S32.HI R13, RZ, 0x8, R13 ;  /* 0x00000008ff0d7819 */ /* 0x000fe2000001140d */
[----:B-----5:R-:W-:Y:S01]  /*25b40*/  VIADD R5, R0, 0x78 ;  /* 0x0000007800057836 */ /* 0x020fe20000000000 */
[----:B------:R-:W-:Y:S01]  /*25b50*/  SHF.R.S32.HI R12, RZ, 0x1f, R10 ;  /* 0x0000001fff0c7819 */ /* 0x000fe2000001140a */
[----:B------:R-:W0:Y:S01]  /*25b60*/  LDCU UR5, c[0x0][0x398] ;  /* 0x00007300ff0577ac */ /* 0x000e220008000800 */
[----:B------:R-:W-:Y:S01]  /*25b70*/  IADD3 R4, P6, PT, R10, R69, RZ ;  /* 0x000000450a047210 */ /* 0x000fe20007fde0ff */
[----:B------:R-:W-:Y:S01]  /*25b80*/  @P0 STG.E.U8 desc[UR24][R8.64], R13 ;  /* 0x0000000d08000986 */ /* 0x000fe2000c101118 */
[----:B------:R-:W-:-:S03]  /*25b90*/  ISETP.GE.AND P0, PT, R5, UR11, PT ;  /* 0x0000000b05007c0c */ /* 0x000fc6000bf06270 */
[----:B------:R-:W-:Y:S01]  /*25ba0*/  IMAD.X R5, R12, 0x1, R68, P6 ;  /* 0x000000010c057824 */ /* 0x000fe200030e0644 */
[----:B---3--:R-:W-:-:S04]  /*25bb0*/  PRMT R11, R15, 0x9910, RZ ;  /* 0x000099100f0b7816 */ /* 0x008fc800000000ff */
[----:B------:R2:W-:Y:S02]  /*25bc0*/  @P5 STG.E.U8 desc[UR24][R4.64], R15 ;  /* 0x0000000f04005986 */ /* 0x0005e4000c101118 */
[----:B--2---:R-:W-:Y:S02]  /*25bd0*/  F2FP.SATFINITE.E5M2.F32.PACK_AB_MERGE_C R15, R87, R86, RZ ;  /* 0x00000056570f723e */ /* 0x004fe400048060ff */
[----:B------:R-:W2:Y:S04]  /*25be0*/  LDL.LU R86, [R1+0x1e0] ;  /* 0x0001e00001567983 */ /* 0x000ea80000300800 */
[----:B------:R-:W2:Y:S01]  /*25bf0*/  LDL.LU R87, [R1+0x1e4] ;  /* 0x0001e40001577983 */ /* 0x000ea20000300800 */
[----:B----4-:R-:W-:Y:S01]  /*25c00*/  ISETP.LT.AND P2, PT, R3, UR6, !P2 ;  /* 0x0000000603007c0c */ /* 0x010fe2000d741270 */
[----:B------:R-:W3:Y:S01]  /*25c10*/  LDCU UR6, c[0x0][0x398] ;  /* 0x00007300ff0677ac */ /* 0x000ee20008000800 */
[C---:B------:R-:W-:Y:S01]  /*25c20*/  IADD3 R6, P6, PT, R10.reuse, R70, RZ ;  /* 0x000000460a067210 */ /* 0x040fe20007fde0ff */
[----:B------:R-:W-:Y:S01]  /*25c30*/  VIADD R10, R10, UR30 ;  /* 0x0000001e0a0a7c36 */ /* 0x000fe20008000000 */
[----:B-1----:R-:W-:Y:S01]  /*25c40*/  ISETP.LT.AND P5, PT, R2, UR4, !P1 ;  /* 0x0000000402007c0c */ /* 0x002fe2000cfa1270 */
[----:B------:R-:W-:Y:S01]  /*25c50*/  VIADD R9, R0, 0x79 ;  /* 0x0000007900097836 */ /* 0x000fe20000000000 */
[----:B------:R-:W-:Y:S01]  /*25c60*/  F2FP.SATFINITE.E5M2.F32.PACK_AB_MERGE_C R57, R57, R56, RZ ;  /* 0x000000383939723e */ /* 0x000fe200048060ff */
[----:B------:R-:W-:Y:S01]  /*25c70*/  IMAD.X R7, R12, 0x1, R71, P6 ;  /* 0x000000010c077824 */ /* 0x000fe200030e0647 */
[----:B------:R-:W-:Y:S01]  /*25c80*/  SHF.R.S32.HI R12, RZ, 0x1f, R10 ;  /* 0x0000001fff0c7819 */ /* 0x000fe2000001140a */
[----:B------:R-:W1:Y:S01]  /*25c90*/  LDCU UR4, c[0x0][0x398] ;  /* 0x00007300ff0477ac */ /* 0x000e620008000800 */
[----:B------:R-:W-:-:S02]  /*25ca0*/  IADD3 R8, P6, PT, R10, R69, RZ ;  /* 0x000000450a087210 */ /* 0x000fc40007fde0ff */
[----:B0-----:R-:W-:Y:S01]  /*25cb0*/  ISETP.LT.AND P1, PT, R3, UR5, !P1 ;  /* 0x0000000503007c0c */ /* 0x001fe2000cf21270 */
[----:B------:R0:W-:Y:S01]  /*25cc0*/  @P2 STG.E.U8 desc[UR24][R6.64], R57 ;  /* 0x0000003906002986 */ /* 0x0001e2000c101118 */
[----:B------:R-:W-:Y:S01]  /*25cd0*/  ISETP.GE.AND P2, PT, R9, UR17, PT ;  /* 0x0000001109007c0c */ /* 0x000fe2000bf46270 */
[----:B------:R-:W-:Y:S01]  /*25ce0*/  IMAD.X R9, R12, 0x1, R68, P6 ;  /* 0x000000010c097824 */ /* 0x000fe200030e0644 */
[----:B------:R-:W-:Y:S01]  /*25cf0*/  SHF.R.S32.HI R11, RZ, 0x8, R11 ;  /* 0x00000008ff0b7819 */ /* 0x000fe2000001140b */
[----:B------:R-:W4:Y:S01]  /*25d00*/  LDCU UR5, c[0x0][0x398] ;  /* 0x00007300ff0577ac */ /* 0x000f220008000800 */
[C---:B------:R-:W-:Y:S01]  /*25d10*/  IADD3 R4, P6, PT, R10.reuse, R70, RZ ;  /* 0x000000460a047210 */ /* 0x040fe20007fde0ff */
[----:B------:R-:W-:Y:S01]  /*25d20*/  VIADD R10, R10, UR30 ;  /* 0x0000001e0a0a7c36 */ /* 0x000fe20008000000 */
[----:B------:R-:W-:Y:S01]  /*25d30*/  PRMT R13, R57, 0x9910, RZ ;  /* 0x00009910390d7816 */ /* 0x000fe200000000ff */
[----:B------:R5:W-:Y:S01]  /*25d40*/  @P5 STG.E.U8 desc[UR24][R8.64], R11 ;  /* 0x0000000b08005986 */ /* 0x000be2000c101118 */
[----:B---3--:R-:W-:Y:S01]  /*25d50*/  ISETP.LT.AND P5, PT, R2, UR6, !P3 ;  /* 0x0000000602007c0c */ /* 0x008fe2000dfa1270 */
[----:B------:R-:W-:Y:S01]  /*25d60*/  IMAD.X R5, R12, 0x1, R71, P6 ;  /* 0x000000010c057824 */ /* 0x000fe200030e0647 */
[----:B------:R-:W-:Y:S01]  /*25d70*/  SHF.R.S32.HI R13, RZ, 0x8, R13 ;  /* 0x00000008ff0d7819 */ /* 0x000fe2000001140d */
[----:B0-----:R-:W-:Y:S01]  /*25d80*/  VIADD R7, R0, 0x7a ;  /* 0x0000007a00077836 */ /* 0x001fe20000000000 */
[----:B------:R-:W-:Y:S01]  /*25d90*/  SHF.R.S32.HI R12, RZ, 0x1f, R10 ;  /* 0x0000001fff0c7819 */ /* 0x000fe2000001140a */
[----:B------:R-:W0:Y:S01]  /*25da0*/  LDCU UR6, c[0x0][0x398] ;  /* 0x00007300ff0677ac */ /* 0x000e220008000800 */
[----:B------:R-:W-:Y:S01]  /*25db0*/  IADD3 R6, P6, PT, R10, R69, RZ ;  /* 0x000000450a067210 */ /* 0x000fe20007fde0ff */
[----:B------:R3:W-:Y:S01]  /*25dc0*/  @P1 STG.E.U8 desc[UR24][R4.64], R13 ;  /* 0x0000000d04001986 */ /* 0x0007e2000c101118 */
[----:B------:R-:W-:-:S03]  /*25dd0*/  ISETP.GE.AND P1, PT, R7, UR15, PT ;  /* 0x0000000f07007c0c */ /* 0x000fc6000bf26270 */
[----:B------:R-:W-:Y:S01]  /*25de0*/  IMAD.X R7, R12, 0x1, R68, P6 ;  /* 0x000000010c077824 */ /* 0x000fe200030e0644 */
[----:B-----5:R-:W-:-:S04]  /*25df0*/  PRMT R11, R15, 0x9910, RZ ;  /* 0x000099100f0b7816 */ /* 0x020fc800000000ff */
[----:B------:R2:W-:Y:S01]  /*25e00*/  @P5 STG.E.U8 desc[UR24][R6.64], R15 ;  /* 0x0000000f06005986 */ /* 0x0005e2000c101118 */
[----:B-1----:R-:W-:Y:S01]  /*25e10*/  ISETP.LT.AND P3, PT, R3, UR4, !P3 ;  /* 0x0000000403007c0c */ /* 0x002fe2000df61270 */
[----:B------:R-:W1:Y:S01]  /*25e20*/  LDCU UR4, c[0x0][0x398] ;  /* 0x00007300ff0477ac */ /* 0x000e620008000800 */
[C---:B------:R-:W-:Y:S01]  /*25e30*/  IADD3 R8, P6, PT, R10.reuse, R70, RZ ;  /* 0x000000460a087210 */ /* 0x040fe20007fde0ff */
[----:B------:R-:W-:Y:S01]  /*25e40*/  VIADD R10, R10, UR30 ;  /* 0x0000001e0a0a7c36 */ /* 0x000fe20008000000 */
[----:B----4-:R-:W-:Y:S01]  /*25e50*/  ISETP.LT.AND P5, PT, R2, UR5, !P4 ;  /* 0x0000000502007c0c */ /* 0x010fe2000e7a1270 */
[----:B---3--:R-:W-:Y:S01]  /*25e60*/  VIADD R5, R0, 0x7b ;  /* 0x0000007b00057836 */ /* 0x008fe20000000000 */
[----:B------:R-:W-:Y:S01]  /*25e70*/  F2FP.SATFINITE.E5M2.F32.PACK_AB_MERGE_C R59, R59, R58, RZ ;  /* 0x0000003a3b3b723e */ /* 0x000fe200048060ff */
[----:B------:R-:W-:Y:S01]  /*25e80*/  IMAD.X R9, R12, 0x1, R71, P6 ;  /* 0x000000010c097824 */ /* 0x000fe200030e0647 */
[----:B--2---:R-:W-:Y:S01]  /*25e90*/  F2FP.SATFINITE.E5M2.F32.PACK_AB_MERGE_C R15, R87, R86, RZ ;  /* 0x00000056570f723e */ /* 0x004fe200048060ff */
[----:B------:R-:W2:Y:S01]  /*25ea0*/  LDCU UR5, c[0x0][0x398] ;  /* 0x00007300ff0577ac */ /* 0x000ea20008000800 */
[----:B------:R-:W3:Y:S04]  /*25eb0*/  LDL.LU R86, [R1+0x1e8] ;  /* 0x0001e80001567983 */ /* 0x000ee80000300800 */
[----:B------:R-:W3:Y:S01]  /*25ec0*/  LDL.LU R87, [R1+0x1ec] ;  /* 0x0001ec0001577983 */ /* 0x000ee20000300800 */
[----:B------:R-:W-:-:S02]  /*25ed0*/  SHF.R.S32.HI R12, RZ, 0x1f, R10 ;  /* 0x0000001fff0c7819 */ /* 0x000fc4000001140a */
[----:B------:R-:W-:Y:S01]  /*25ee0*/  IADD3 R4, P6, PT, R10, R69, RZ ;  /* 0x000000450a047210 */ /* 0x000fe20007fde0ff */
[----:B------:R4:W-:Y:S01]  /*25ef0*/  @P3 STG.E.U8 desc[UR24][R8.64], R59 ;  /* 0x0000003b08003986 */ /* 0x0009e2000c101118 */
[----:B------:R-:W-:Y:S02]  /*25f00*/  ISETP.GE.AND P3, PT, R5, UR21, PT ;  /* 0x0000001505007c0c */ /* 0x000fe4000bf66270 */
[----:B------:R-:W-:Y:S01]  /*25f10*/  SHF.R.S32.HI R11, RZ, 0x8, R11 ;  /* 0x00000008ff0b7819 */ /* 0x000fe2000001140b */
[----:B------:R-:W-:Y:S01]  /*25f20*/  IMAD.X R5, R12, 0x1, R68, P6 ;  /* 0x000000010c057824 */ /* 0x000fe200030e0644 */
[----:B0-----:R-:W-:Y:S01]  /*25f30*/  ISETP.LT.AND P4, PT, R3, UR6, !P4 ;  /* 0x0000000603007c0c */ /* 0x001fe2000e781270 */
[----:B------:R-:W0:Y:S01]  /*25f40*/  LDCU UR6, c[0x0][0x398] ;  /* 0x00007300ff0677ac */ /* 0x000e220008000800 */
[C---:B------:R-:W-:Y:S01]  /*25f50*/  IADD3 R6, P6, PT, R10.reuse, R70, RZ ;  /* 0x000000460a067210 */ /* 0x040fe20007fde0ff */
[----:B------:R-:W-:Y:S01]  /*25f60*/  VIADD R10, R10, UR30 ;  /* 0x0000001e0a0a7c36 */ /* 0x000fe20008000000 */
[----:B------:R5:W-:Y:S01]  /*25f70*/  @P5 STG.E.U8 desc[UR24][R4.64], R11 ;  /* 0x0000000b04005986 */ /* 0x000be2000c101118 */
[----:B------:R-:W-:-:S02]  /*25f80*/  PRMT R13, R59, 0x9910, RZ ;  /* 0x000099103b0d7816 */ /* 0x000fc400000000ff */
[----:B-1----:R-:W-:Y:S01]  /*25f90*/  ISETP.LT.AND P5, PT, R2, UR4, !P0 ;  /* 0x0000000402007c0c */ /* 0x002fe2000c7a1270 */
[----:B------:R-:W-:Y:S01]  /*25fa0*/  IMAD.X R7, R12, 0x1, R71, P6 ;  /* 0x000000010c077824 */ /* 0x000fe200030e0647 */
[----:B------:R-:W-:Y:S01]  /*25fb0*/  SHF.R.S32.HI R12, RZ, 0x1f, R10 ;  /* 0x0000001fff0c7819 */ /* 0x000fe2000001140a */
[----:B------:R-:W1:Y:S01]  /*25fc0*/  LDCU UR4, c[0x0][0x398] ;  /* 0x00007300ff0477ac */ /* 0x000e620008000800 */
[----:B----4-:R-:W-:Y:S02]  /*25fd0*/  IADD3 R8, P6, PT, R10, R69, RZ ;  /* 0x000000450a087210 */ /* 0x010fe40007fde0ff */
[----:B------:R-:W-:Y:S01]  /*25fe0*/  SHF.R.S32.HI R13, RZ, 0x8, R13 ;  /* 0x00000008ff0d7819 */ /* 0x000fe2000001140d */
[----:B-----5:R-:W-:Y:S02]  /*25ff0*/  VIADD R4, R0, 0x7c ;  /* 0x0000007c00047836 */ /* 0x020fe40000000000 */
[----:B------:R-:W-:Y:S02]  /*26000*/  IMAD.X R9, R12, 0x1, R68, P6 ;  /* 0x000000010c097824 */ /* 0x000fe400030e0644 */
[----:B------:R4:W-:Y:S01]  /*26010*/  @P4 STG.E.U8 desc[UR24][R6.64], R13 ;  /* 0x0000000d06004986 */ /* 0x0009e2000c101118 */
[----:B--2---:R-:W-:Y:S01]  /*26020*/  ISETP.LT.AND P0, PT, R3, UR5, !P0 ;  /* 0x0000000503007c0c */ /* 0x004fe2000c701270 */
[----:B------:R-:W-:Y:S01]  /*26030*/  VIADD R11, R10, UR30 ;  /* 0x0000001e0a0b7c36 */ /* 0x000fe20008000000 */
[----:B------:R-:W-:Y:S01]  /*26040*/  ISETP.GE.AND P4, PT, R4, UR19, PT ;  /* 0x0000001304007c0c */ /* 0x000fe2000bf86270 */
[----:B------:R2:W-:Y:S01]  /*26050*/  @P5 STG.E.U8 desc[UR24][R8.64], R15 ;  /* 0x0000000f08005986 */ /* 0x0005e2000c101118 */
[----:B------:R-:W-:Y:S01]  /*26060*/  IADD3 R4, P6, PT, R10, R70, RZ ;  /* 0x000000460a047210 */ /* 0x000fe20007fde0ff */
[----:B------:R-:W5:Y:S01]  /*26070*/  LDCU UR5, c[0x0][0x398] ;  /* 0x00007300ff0577ac */ /* 0x000f620008000800 */
[----:B------:R-:W-:-:S02]  /*26080*/  PRMT R14, R15, 0x9910, RZ ;  /* 0x000099100f0e7816 */ /* 0x000fc400000000ff */
[----:B0-----:R-:W-:Y:S01]  /*26090*/  ISETP.LT.AND P5, PT, R2, UR6, !P2 ;  /* 0x0000000602007c0c */ /* 0x001fe2000d7a1270 */
[----:B------:R-:W-:Y:S01]  /*260a0*/  IMAD.X R5, R12, 0x1, R71, P6 ;  /* 0x000000010c057824 */ /* 0x000fe200030e0647 */
[----:B------:R-:W-:Y:S01]  /*260b0*/  SHF.R.S32.HI R10, RZ, 0x1f, R11 ;  /* 0x0000001fff0a7819 */ /* 0x000fe2000001140b */
[----:B----4-:R-:W-:Y:S01]  /*260c0*/  IMAD.MOV.U32 R13, RZ, RZ, R14 ;  /* 0x000000ffff0d7224 */ /* 0x010fe200078e000e */
[----:B------:R-:W-:Y:S01]  /*260d0*/  IADD3 R6, P6, PT, R11, R69, RZ ;  /* 0x000000450b067210 */ /* 0x000fe20007fde0ff */
[----:B------:R-:W0:Y:S01]  /*260e0*/  LDCU UR6, c[0x0][0x398] ;  /* 0x00007300ff0677ac */ /* 0x000e220008000800 */
[----:B------:R-:W-:Y:S01]  /*260f0*/  F2FP.SATFINITE.E5M2.F32.PACK_AB_MERGE_C R61, R61, R60, RZ ;  /* 0x0000003c3d3d723e */ /* 0x000fe200048060ff */
[----:B--2---:R-:W-:Y:S01]  /*26100*/  VIADD R8, R0, 0x7d ;  /* 0x0000007d00087836 */ /* 0x004fe20000000000 */
[----:B------:R-:W-:Y:S01]  /*26110*/  SHF.R.S32.HI R13, RZ, 0x8, R13 ;  /* 0x00000008ff0d7819 */ /* 0x000fe2000001140d */
[----:B------:R-:W-:Y:S02]  /*26120*/  IMAD.X R7, R10, 0x1, R68, P6 ;  /* 0x000000010a077824 */ /* 0x000fe400030e0644 */
[----:B------:R-:W-:Y:S01]  /*26130*/  @P0 STG.E.U8 desc[UR24][R4.64], R61 ;  /* 0x0000003d04000986 */ /* 0x000fe2000c101118 */
[----:B------:R-:W-:-:S02]  /*26140*/  ISETP.GE.AND P0, PT, R8, UR27, PT ;  /* 0x0000001b08007c0c */ /* 0x000fc4000bf06270 */
[C---:B------:R-:W-:Y:S01]  /*26150*/  IADD3 R8, P6, PT, R11.reuse, R70, RZ ;  /* 0x000000460b087210 */ /* 0x040fe20007fde0ff */
[----:B------:R-:W-:Y:S01]  /*26160*/  VIADD R11, R11, UR30 ;  /* 0x0000001e0b0b7c36 */ /* 0x000fe20008000000 */
[----:B------:R2:W-:Y:S01]  /*26170*/  @P5 STG.E.U8 desc[UR24][R6.64], R13 ;  /* 0x0000000d06005986 */ /* 0x0005e2000c101118 */
[----:B-1----:R-:W-:Y:S01]  /*26180*/  ISETP.LT.AND P2, PT, R3, UR4, !P2 ;  /* 0x0000000403007c0c */ /* 0x002fe2000d741270 */
[----:B------:R-:W1:Y:S01]  /*26190*/  LDCU UR4, c[0x0][0x398] ;  /* 0x00007300ff0477ac */ /* 0x000e620008000800 */
[----:B------:R-:W-:Y:S01]  /*261a0*/  ISETP.LT.AND P5, PT, R2, UR7, !P1 ;  /* 0x0000000702007c0c */ /* 0x000fe2000cfa1270 */
[----:B------:R-:W-:Y:S01]  /*261b0*/  IMAD.X R9, R10, 0x1, R71, P6 ;  /* 0x000000010a097824 */ /* 0x000fe200030e0647 */
[----:B------:R-:W-:Y:S02]  /*261c0*/  PRMT R15, R61, 0x9910, RZ ;  /* 0x000099103d0f7816 */ /* 0x000fe400000000ff */
[----:B---3--:R-:W-:Y:S01]  /*261d0*/  F2FP.SATFINITE.E5M2.F32.PACK_AB_MERGE_C R17, R87, R86, RZ ;  /* 0x000000565711723e */ /* 0x008fe200048060ff */
[----:B------:R-:W-:Y:S01]  /*261e0*/  VIADD R12, R0, 0x7e ;  /* 0x0000007e000c7836 */ /* 0x000fe20000000000 */
[----:B--2---:R-:W-:Y:S01]  /*261f0*/  SHF.R.S32.HI R7, RZ, 0x1f, R11 ;  /* 0x0000001fff077819 */ /* 0x004fe2000001140b */
[----:B------:R-:W2:Y:S01]  /*26200*/  LDCU UR7, c[0x0][0x398] ;  /* 0x00007300ff0777ac */ /* 0x000ea20008000800 */
[----:B------:R-:W-:-:S02]  /*26210*/  IADD3 R4, P6, PT, R11, R69, RZ ;  /* 0x000000450b047210 */ /* 0x000fc40007fde0ff */
[----:B------:R-:W-:-:S03]  /*26220*/  SHF.R.S32.HI R15, RZ, 0x8, R15 ;  /* 0x00000008ff0f7819 */ /* 0x000fc6000001140f */
[----:B------:R-:W-:Y:S01]  /*26230*/  IMAD.X R5, R7, 0x1, R68, P6 ;  /* 0x0000000107057824 */ /* 0x000fe200030e0644 */
[----:B------:R-:W-:Y:S01]  /*26240*/  PRMT R13, R17, 0x9910, RZ ;  /* 0x00009910110d7816 */ /* 0x000fe200000000ff */
[----:B------:R-:W-:Y:S04]  /*26250*/  @P2 STG.E.U8 desc[UR24][R8.64], R15 ;  /* 0x0000000f08002986 */ /* 0x000fe8000c101118 */
[----:B------:R3:W-:Y:S02]  /*26260*/  @P5 STG.E.U8 desc[UR24][R4.64], R17 ;  /* 0x0000001104005986 */ /* 0x0007e4000c101118 */
[----:B---3--:R-:W-:Y:S02]  /*26270*/  F2FP.SATFINITE.E5M2.F32.PACK_AB_MERGE_C R17, R93, R92, RZ ;  /* 0x0000005c5d11723e */ /* 0x008fe400048060ff */
[----:B------:R-:W3:Y:S04]  /*26280*/  LDL.LU R92, [R1+0x1f8] ;  /* 0x0001f800015c7983 */ /* 0x000ee80000300800 */
[----:B------:R-:W3:Y:S01]  /*26290*/  LDL.LU R93, [R1+0x1fc] ;  /* 0x0001fc00015d7983 */ /* 0x000ee20000300800 */
[----:B-----5:R-:W-:Y:S01]  /*262a0*/  ISETP.LT.AND P1, PT, R3, UR5, !P1 ;  /* 0x0000000503007c0c */ /* 0x020fe2000cf21270 */
[----:B------:R-:W4:Y:S01]  /*262b0*/  LDCU UR5, c[0x0][0x398] ;  /* 0x00007300ff0577ac */ /* 0x000f220008000800 */
[----:B------:R-:W-:Y:S01]  /*262c0*/  IADD3 R6, P6, PT, R11, R70, RZ ;  /* 0x000000460b067210 */ /* 0x000fe20007fde0ff */
[----:B------:R-:W-:Y:S01]  /*262d0*/  VIADD R0, R0, 0x7f ;  /* 0x0000007f00007836 */ /* 0x000fe20000000000 */
[----:B------:R-:W-:Y:S01]  /*262e0*/  F2FP.SATFINITE.E5M2.F32.PACK_AB_MERGE_C R63, R63, R62, RZ ;  /* 0x0000003e3f3f723e */ /* 0x000fe200048060ff */
[----:B------:R-:W-:-:S02]  /*262f0*/  VIADD R11, R11, UR30 ;  /* 0x0000001e0b0b7c36 */ /* 0x000fc40008000000 */
[----:B------:R-:W-:Y:S01]  /*26300*/  IMAD.X R7, R7, 0x1, R71, P6 ;  /* 0x0000000107077824 */ /* 0x000fe200030e0647 */
[----:B------:R-:W-:Y:S02]  /*26310*/  ISETP.GE.AND P5, PT, R0, UR29, PT ;  /* 0x0000001d00007c0c */ /* 0x000fe4000bfa6270 */
[----:B------:R-:W-:Y:S02]  /*26320*/  SHF.R.S32.HI R0, RZ, 0x1f, R11 ;  /* 0x0000001fff007819 */ /* 0x000fe4000001140b */
[----:B------:R-:W-:Y:S01]  /*26330*/  IADD3 R8, P6, PT, R11, R69, RZ ;  /* 0x000000450b087210 */ /* 0x000fe20007fde0ff */
[----:B------:R5:W-:Y:S01]  /*26340*/  @P1 STG.E.U8 desc[UR24][R6.64], R63 ;  /* 0x0000003f06001986 */ /* 0x000be2000c101118 */
[----:B-1----:R-:W-:Y:S01]  /*26350*/  ISETP.LT.AND P1, PT, R2, UR4, !P3 ;  /* 0x0000000402007c0c */ /* 0x002fe2000df21270 */
[----:B------:R-:W1:Y:S02]  /*26360*/  LDCU UR4, c[0x0][0x398] ;  /* 0x00007300ff0477ac */ /* 0x000e640008000800 */
[----:B------:R-:W-:Y:S01]  /*26370*/  IMAD.X R9, R0, 0x1, R68, P6 ;  /* 0x0000000100097824 */ /* 0x000fe200030e0644 */
[----:B----4-:R-:W-:Y:S01]  /*26380*/  ISETP.LT.AND P3, PT, R3, UR5, !P3 ;  /* 0x0000000503007c0c */ /* 0x010fe2000df61270 */
[----:B------:R-:W4:Y:S01]  /*26390*/  LDCU UR5, c[0x0][0x398] ;  /* 0x00007300ff0577ac */ /* 0x000f220008000800 */
[----:B------:R-:W-:-:S02]  /*263a0*/  IADD3 R4, P6, PT, R11, R70, RZ ;  /* 0x000000460b047210 */ /* 0x000fc40007fde0ff */
[----:B------:R-:W-:Y:S02]  /*263b0*/  PRMT R15, R63, 0x9910, RZ ;  /* 0x000099103f0f7816 */ /* 0x000fe400000000ff */
[----:B------:R-:W-:Y:S01]  /*263c0*/  SHF.R.S32.HI R13, RZ, 0x8, R13 ;  /* 0x00000008ff0d7819 */ /* 0x000fe2000001140d */
[----:B------:R-:W-:Y:S01]  /*263d0*/  VIADD R11, R11, UR30 ;  /* 0x0000001e0b0b7c36 */ /* 0x000fe20008000000 */
[----:B------:R-:W-:Y:S01]  /*263e0*/  SHF.R.S32.HI R15, RZ, 0x8, R15 ;  /* 0x00000008ff0f7819 */ /* 0x000fe2000001140f */
[----:B------:R-:W-:Y:S02]  /*263f0*/  IMAD.X R5, R0, 0x1, R71, P6 ;  /* 0x0000000100057824 */ /* 0x000fe400030e0647 */
[----:B------:R2:W-:Y:S01]  /*26400*/  @P1 STG.E.U8 desc[UR24][R8.64], R13 ;  /* 0x0000000d08001986 */ /* 0x0005e2000c101118 */
[----:B0-----:R-:W-:Y:S01]  /*26410*/  ISETP.LT.AND P1, PT, R2, UR6, !P4 ;  /* 0x0000000602007c0c */ /* 0x001fe2000e721270 */
[----:B------:R-:W-:Y:S01]  /*26420*/  VIADD R0, R11, UR30 ;  /* 0x0000001e0b007c36 */ /* 0x000fe20008000000 */
[----:B------:R-:W0:Y:S01]  /*26430*/  LDCU UR6, c[0x0][0x398] ;  /* 0x00007300ff0677ac */ /* 0x000e220008000800 */
[----:B------:R4:W-:Y:S01]  /*26440*/  @P3 STG.E.U8 desc[UR24][R4.64], R15 ;  /* 0x0000000f04003986 */ /* 0x0009e2000c101118 */
[----:B------:R-:W-:-:S02]  /*26450*/  SHF.R.S32.HI R10, RZ, 0x1f, R11 ;  /* 0x0000001fff0a7819 */ /* 0x000fc4000001140b */
[-C--:B-----5:R-:W-:Y:S01]  /*26460*/  IADD3 R6, P6, PT, R11, R69.reuse, RZ ;  /* 0x000000450b067210 */ /* 0x0a0fe20007fde0ff */
[----:B------:R-:W-:Y:S01]  /*26470*/  VIADD R14, R0, UR30 ;  /* 0x0000001e000e7c36 */ /* 0x000fe20008000000 */
[----:B-1----:R-:W-:Y:S01]  /*26480*/  ISETP.LT.AND P4, PT, R3, UR4, !P4 ;  /* 0x0000000403007c0c */ /* 0x002fe2000e781270 */
[----:B------:R-:W1:Y:S01]  /*26490*/  LDCU UR4, c[0x0][0x398] ;  /* 0x00007300ff0477ac */ /* 0x000e620008000800 */
[----:B--2---:R-:W-:Y:S01]  /*264a0*/  IADD3 R8, P3, PT, R11, R70, RZ ;  /* 0x000000460b087210 */ /* 0x004fe20007f7e0ff */
[----:B------:R-:W-:Y:S01]  /*264b0*/  IMAD.X R7, R10, 0x1, R68, P6 ;  /* 0x000000010a077824 */ /* 0x000fe200030e0644 */
[----:B------:R-:W-:Y:S01]  /*264c0*/  ISETP.GE.AND P2, PT, R12, UR23, PT ;  /* 0x000000170c007c0c */ /* 0x000fe2000bf46270 */
[----:B------:R-:W-:Y:S01]  /*264d0*/  VIADD R12, R14, UR30 ;  /* 0x0000001e0e0c7c36 */ /* 0x000fe20008000000 */
[----:B----4-:R-:W-:Y:S01]  /*264e0*/  SHF.R.S32.HI R15, RZ, 0x1f, R0 ;  /* 0x0000001fff0f7819 */ /* 0x010fe20000011400 */
[----:B------:R-:W-:Y:S01]  /*264f0*/  IMAD.X R9, R10, 0x1, R71, P3 ;  /* 0x000000010a097824 */ /* 0x000fe200018e0647 */
[----:B------:R-:W-:Y:S01]  /*26500*/  IADD3 R4, P3, PT, R0, R69, RZ ;  /* 0x0000004500047210 */ /* 0x000fe20007f7e0ff */
[----:B------:R2:W-:Y:S01]  /*26510*/  @P1 STG.E.U8 desc[UR24][R6.64], R17 ;  /* 0x0000001106001986 */ /* 0x0005e2000c101118 */
[----:B------:R-:W-:-:S02]  /*26520*/  F2FP.SATFINITE.E5M2.F32.PACK_AB_MERGE_C R65, R65, R64, RZ ;  /* 0x000000404141723e */ /* 0x000fc400048060ff */
[----:B------:R-:W-:Y:S01]  /*26530*/  SHF.R.S32.HI R13, RZ, 0x1f, R12 ;  /* 0x0000001fff0d7819 */ /* 0x000fe2000001140c */
[--C-:B------:R-:W-:Y:S01]  /*26540*/  IMAD.X R5, R15, 0x1, R68.reuse, P3 ;  /* 0x000000010f057824 */ /* 0x100fe200018e0644 */
[C---:B------:R-:W-:Y:S02]  /*26550*/  IADD3 R10, P1, PT, R12.reuse, R69, RZ ;  /* 0x000000450c0a7210 */ /* 0x040fe40007f3e0ff */
[----:B------:R-:W-:Y:S01]  /*26560*/  IADD3 R12, P3, PT, R12, R70, RZ ;  /* 0x000000460c0c7210 */ /* 0x000fe20007f7e0ff */
[----:B------:R4:W-:Y:S01]  /*26570*/  @P4 STG.E.U8 desc[UR24][R8.64], R65 ;  /* 0x0000004108004986 */ /* 0x0009e2000c101118 */
[C---:B------:R-:W-:Y:S01]  /*26580*/  ISETP.LT.AND P6, PT, R2.reuse, UR7, !P0 ;  /* 0x0000000702007c0c */ /* 0x040fe2000c7c1270 */
[C---:B------:R-:W-:Y:S01]  /*26590*/  IMAD.X R11, R13.reuse, 0x1, R68, P1 ;  /* 0x000000010d0b7824 */ /* 0x040fe200008e0644 */
[C---:B------:R-:W-:Y:S01]  /*265a0*/  ISETP.LT.AND P4, PT, R2.reuse, UR5, !P2 ;  /* 0x0000000502007c0c */ /* 0x040fe2000d781270 */
[----:B------:R-:W-:Y:S01]  /*265b0*/  IMAD.X R13, R13, 0x1, R71, P3 ;  /* 0x000000010d0d7824 */ /* 0x000fe200018e0647 */
[----:B0-----:R-:W-:-:S02]  /*265c0*/  ISETP.LT.AND P1, PT, R2, UR6, !P5 ;  /* 0x0000000602007c0c */ /* 0x001fc4000ef21270 */
[----:B------:R-:W-:Y:S02]  /*265d0*/  IADD3 R2, P3, PT, R0, R70, RZ ;  /* 0x0000004600027210 */ /* 0x000fe40007f7e0ff */
[C---:B------:R-:W-:Y:S02]  /*265e0*/  ISETP.LT.AND P0, PT, R3.reuse, UR9, !P0 ;  /* 0x0000000903007c0c */ /* 0x040fe4000c701270 */
[C---:B-1----:R-:W-:Y:S02]  /*265f0*/  ISETP.LT.AND P2, PT, R3.reuse, UR4, !P2 ;  /* 0x0000000403007c0c */ /* 0x042fe4000d741270 */
[----:B------:R-:W-:Y:S01]  /*26600*/  ISETP.LT.AND P5, PT, R3, UR10, !P5 ;  /* 0x0000000a03007c0c */ /* 0x000fe2000efa1270 */
[----:B------:R-:W-:Y:S01]  /*26610*/  IMAD.X R3, R15, 0x1, R71, P3 ;  /* 0x000000010f037824 */ /* 0x000fe200018e0647 */
[----:B------:R-:W-:Y:S02]  /*26620*/  SHF.R.S32.HI R0, RZ, 0x1f, R14 ;  /* 0x0000001fff007819 */ /* 0x000fe4000001140e */
[----:B--2---:R-:W-:-:S02]  /*26630*/  IADD3 R6, P3, PT, R14, R69, RZ ;  /* 0x000000450e067210 */ /* 0x004fc40007f7e0ff */
[----:B----4-:R-:W-:Y:S02]  /*26640*/  PRMT R9, R17, 0x9910, RZ ;  /* 0x0000991011097816 */ /* 0x010fe400000000ff */
[----:B------:R-:W-:Y:S01]  /*26650*/  PRMT R15, R65, 0x9910, RZ ;  /* 0x00009910410f7816 */ /* 0x000fe200000000ff */
[----:B------:R-:W-:Y:S01]  /*26660*/  IMAD.X R7, R0, 0x1, R68, P3 ;  /* 0x0000000100077824 */ /* 0x000fe200018e0644 */
[----:B------:R-:W-:Y:S02]  /*26670*/  F2FP.SATFINITE.E5M2.F32.PACK_AB_MERGE_C R67, R67, R66, RZ ;  /* 0x000000424343723e */ /* 0x000fe400048060ff */
[----:B------:R-:W-:Y:S02]  /*26680*/  IADD3 R70, P3, PT, R14, R70, RZ ;  /* 0x000000460e467210 */ /* 0x000fe40007f7e0ff */
[----:B------:R-:W-:Y:S02]  /*26690*/  SHF.R.S32.HI R9, RZ, 0x8, R9 ;  /* 0x00000008ff097819 */ /* 0x000fe40000011409 */
[----:B------:R-:W-:-:S02]  /*266a0*/  SHF.R.S32.HI R15, RZ, 0x8, R15 ;  /* 0x00000008ff0f7819 */ /* 0x000fc4000001140f */
[----:B------:R-:W-:Y:S01]  /*266b0*/  PRMT R19, R67, 0x9910, RZ ;  /* 0x0000991043137816 */ /* 0x000fe200000000ff */
[----:B------:R-:W-:Y:S01]  /*266c0*/  IMAD.X R71, R0, 0x1, R71, P3 ;  /* 0x0000000100477824 */ /* 0x000fe200018e0647 */
[----:B------:R0:W-:Y:S02]  /*266d0*/  @P6 STG.E.U8 desc[UR24][R4.64], R9 ;  /* 0x0000000904006986 */ /* 0x0001e4000c101118 */
[----:B------:R-:W-:Y:S02]  /*266e0*/  SHF.R.S32.HI R19, RZ, 0x8, R19 ;  /* 0x00000008ff137819 */ /* 0x000fe40000011413 */
[----:B------:R0:W-:Y:S01]  /*266f0*/  @P0 STG.E.U8 desc[UR24][R2.64], R15 ;  /* 0x0000000f02000986 */ /* 0x0001e2000c101118 */
[----:B---3--:R-:W-:-:S04]  /*26700*/  F2FP.SATFINITE.E5M2.F32.PACK_AB_MERGE_C R21, R93, R92, RZ ;  /* 0x0000005c5d15723e */ /* 0x008fc800048060ff */
[----:B------:R-:W-:Y:S01]  /*26710*/  PRMT R17, R21, 0x9910, RZ ;  /* 0x0000991015117816 */ /* 0x000fe200000000ff */
[----:B------:R0:W-:Y:S03]  /*26720*/  @P4 STG.E.U8 desc[UR24][R6.64], R21 ;  /* 0x0000001506004986 */ /* 0x0001e6000c101118 */
[----:B------:R-:W-:Y:S01]  /*26730*/  SHF.R.S32.HI R17, RZ, 0x8, R17 ;  /* 0x00000008ff117819 */ /* 0x000fe20000011411 */
[----:B------:R0:W-:Y:S04]  /*26740*/  @P2 STG.E.U8 desc[UR24][R70.64], R67 ;  /* 0x0000004346002986 */ /* 0x0001e8000c101118 */
[----:B------:R0:W-:Y:S04]  /*26750*/  @P1 STG.E.U8 desc[UR24][R10.64], R17 ;  /* 0x000000110a001986 */ /* 0x0001e8000c101118 */
[----:B------:R0:W-:Y:S01]  /*26760*/  @P5 STG.E.U8 desc[UR24][R12.64], R19 ;  /* 0x000000130c005986 */ /* 0x0001e2000c101118 */
[----:B------:R-:W-:Y:S06]  /*26770*/  BAR.SYNC.DEFER_BLOCKING 0x0 ;  /* 0x0000000000007b1d */ /* 0x000fec0000010000 */
[----:B------:R-:W-:Y:S05]  /*26780*/  BRA.U UP0, `(.L_x_13) ;  /* 0x0000000100a07547 */ /* 0x000fea000b800000 */
[----:B------:R-:W1:Y:S01]  /*26790*/  S2UR UR5, SR_CgaCtaId ;  /* 0x00000000000579c3 */ /* 0x000e620000008800 */
[----:B------:R-:W-:Y:S01]  /*267a0*/  NOP ;  /* 0x0000000000007918 */ /* 0x000fe20000000000 */
[----:B------:R-:W-:Y:S01]  /*267b0*/  UMOV UR4, 0x50 ;  /* 0x0000005000047882 */ /* 0x000fe20000000000 */
[----:B------:R-:W-:Y:S02]  /*267c0*/  IMAD.U32 R0, RZ, RZ, UR8 ;  /* 0x00000008ff007e24 */ /* 0x000fe4000f8e00ff */
[----:B0-----:R-:W-:Y:S02]  /*267d0*/  IMAD.MOV.U32 R3, RZ, RZ, 0xff ;  /* 0x000000ffff037424 */ /* 0x001fe400078e00ff */
[----:B------:R-:W-:Y:S01]  /*267e0*/  IMAD.MOV.U32 R7, RZ, RZ, 0x1 ;  /* 0x00000001ff077424 */ /* 0x000fe200078e00ff */
[----:B------:R-:W-:-:S04]  /*267f0*/  LOP3.LUT R0, R0, 0xffff, RZ, 0xc0, !PT ;  /* 0x0000ffff00007812 */ /* 0x000fc800078ec0ff */
[----:B------:R-:W-:-:S05]  /*26800*/  SHF.R.U32.HI R0, RZ, 0x5, R0 ;  /* 0x00000005ff007819 */ /* 0x000fca0000011600 */
[----:B------:R-:W-:Y:S01]  /*26810*/  VIADD R2, R0, 0x10 ;  /* 0x0000001000027836 */ /* 0x000fe20000000000 */
[----:B------:R-:W-:Y:S01]  /*26820*/  SHF.L.U32 R0, R3, R0, RZ ;  /* 0x0000000003007219 */ /* 0x000fe200000006ff */
[----:B-1----:R-:W-:-:S03]  /*26830*/  ULEA UR6, UR5, UR4, 0x18 ;  /* 0x0000000405067291 */ /* 0x002fc6000f8ec0ff */
[----:B------:R-:W-:-:S04]  /*26840*/  SHF.L.U32 R3, R7, R2, RZ ;  /* 0x0000000207037219 */ /* 0x000fc800000006ff */
[----:B------:R-:W-:Y:S02]  /*26850*/  LOP3.LUT R0, R3, R0, RZ, 0xfc, !PT ;  /* 0x0000000003007212 */ /* 0x000fe400078efcff */
[----:B------:R-:W0:Y:S02]  /*26860*/  LDS R5, [UR6] ;  /* 0x00000006ff057984 */ /* 0x000e240008000800 */
[C---:B------:R-:W-:Y:S02]  /*26870*/  LOP3.LUT R2, R0.reuse, 0xffff, RZ, 0xc0, !PT ;  /* 0x0000ffff00027812 */ /* 0x040fe400078ec0ff */
[----:B0-----:R-:W-:-:S04]  /*26880*/  LOP3.LUT R3, R0, 0xffff, R5, 0x80, !PT ;  /* 0x0000ffff00037812 */ /* 0x001fc800078e8005 */
[----:B------:R-:W-:-:S13]  /*26890*/  ISETP.NE.AND P0, PT, R3, R2, PT ;  /* 0x000000020300720c */ /* 0x000fda0003f05270 */
[----:B------:R-:W-:Y:S05]  /*268a0*/  @P0 BRA `(.L_x_14) ;  /* 0x0000000000500947 */ /* 0x000fea0003800000 */
[----:B------:R-:W-:Y:S02]  /*268b0*/  SHF.R.U32.HI R5, RZ, 0x10, R5 ;  /* 0x00000010ff057819 */ /* 0x000fe40000011605 */
[----:B------:R-:W-:-:S04]  /*268c0*/  SHF.R.U32.HI R2, RZ, 0x10, R0 ;  /* 0x00000010ff027819 */ /* 0x000fc80000011600 */
[----:B------:R-:W-:-:S04]  /*268d0*/  LOP3.LUT R5, R5, R2, RZ, 0xc0, !PT ;  /* 0x0000000205057212 */ /* 0x000fc800078ec0ff */
[----:B------:R-:W-:-:S13]  /*268e0*/  ISETP.NE.AND P0, PT, R5, R2, PT ;  /* 0x000000020500720c */ /* 0x000fda0003f05270 */
[----:B------:R-:W-:Y:S05]  /*268f0*/  @P0 BRA `(.L_x_15) ;  /* 0x0000000000300947 */ /* 0x000fea0003800000 */
[----:B------:R-:W-:Y:S01]  /*26900*/  R2UR UR4, R0 ;  /* 0x00000000000472ca */ /* 0x000fe200000e0000 */
[----:B------:R-:W-:Y:S01]  /*26910*/  VOTEU.ANY UR5, UPT, PT ;  /* 0x0000000000057886 */ /* 0x000fe200038e0100 */
[----:B------:R-:W0:Y:S01]  /*26920*/  S2R R0, SR_LANEID ;  /* 0x0000000000007919 */ /* 0x000e220000000000 */
[----:B------:R-:W-:-:S10]  /*26930*/  UFLO.U32 UR5, UR5 ;  /* 0x00000005000572bd */ /* 0x000fd400080e0000 */
[----:B------:R-:W-:-:S06]  /*26940*/  ULOP3.LUT UR4, URZ, UR4, URZ, 0x33, !UPT ;  /* 0x00000004ff047292 */ /* 0x000fcc000f8e33ff */
[----:B------:R-:W-:-:S04]  /*26950*/  IMAD.U32 R2, RZ, RZ, UR4 ;  /* 0x00000004ff027e24 */ /* 0x000fc8000f8e00ff */
[----:B------:R-:W1:Y:S02]  /*26960*/  REDUX UR7, R2 ;  /* 0x00000000020773c4 */ /* 0x000e640000000000 */
[----:B------:R2:W-:Y:S01]  /*26970*/  UTCATOMSWS.AND URZ, UR4 ;  /* 0x0000000400ff79e3 */ /* 0x0005e20008000000 */
[----:B0-----:R-:W-:Y:S01]  /*26980*/  ISETP.EQ.U32.AND P0, PT, R0, UR5, PT ;  /* 0x0000000500007c0c */ /* 0x001fe2000bf02070 */
[----:B-1----:R-:W-:-:S12]  /*26990*/  IMAD.U32 R0, RZ, RZ, UR7 ;  /* 0x00000007ff007e24 */ /* 0x002fd8000f8e00ff */
[----:B------:R2:W-:Y:S01]  /*269a0*/  @P0 ATOMS.AND RZ, [UR6], R0 ;  /* 0x00000000ffff098c */ /* 0x0005e2000a800006 */
[----:B------:R-:W-:Y:S05]  /*269b0*/  BRA `(.L_x_13) ;  /* 0x0000000000147947 */ /* 0x000fea0003800000 */
.L_x_15:
[----:B------:R-:W-:-:S07]  /*269c0*/  MOV R2, 0x269e0 ;  /* 0x000269e000027802 */ /* 0x000fce0000000f00 */
[----:B------:R-:W-:Y:S05]  /*269d0*/  CALL.REL.NOINC `($__internal_0_$__cuda_sm10x_tcgen05_guardrail_trap_col_being_dealloced_not_returned_by_alloc) ;  /* 0x00000000002c7944 */ /* 0x000fea0003c00000 */
[----:B------:R-:W-:Y:S05]  /*269e0*/  BRA `(.L_x_13) ;  /* 0x0000000000087947 */ /* 0x000fea0003800000 */
.L_x_14:
[----:B------:R-:W-:-:S07]  /*269f0*/  MOV R2, 0x26a10 ;  /* 0x00026a1000027802 */ /* 0x000fce0000000f00 */
[----:B------:R-:W-:Y:S05]  /*26a00*/  CALL.REL.NOINC `($__internal_2_$__cuda_sm10x_tcgen05_guardrail_trap_unallocated_columns_being_dealloced) ;  /* 0x0000000000387944 */ /* 0x000fea0003c00000 */
.L_x_13:
[----:B------:R-:W-:Y:S01]  /*26a10*/  NOP ;  /* 0x0000000000007918 */ /* 0x000fe20000000000 */
[----:B--2---:R-:W-:Y:S05]  /*26a20*/  EXIT ;  /* 0x000000000000794d */ /* 0x004fea0003800000 */
.L_x_8:
[----:B------:R-:W0:Y:S02]  /*26a30*/  SYNCS.PHASECHK.TRANS64.TRYWAIT P2, [UR11], R8 ;  /* 0x00000008ff0075a7 */ /* 0x000e24000804110b */
[----:B0-----:R-:W-:Y:S05]  /*26a40*/  @!P2 BRA `(.L_x_8) ;  /* 0xfffffffc00f8a947 */ /* 0x001fea000383ffff */
[----:B------:R-:W-:Y:S05]  /*26a50*/  BRA `(.L_x_16) ;  /* 0xfffffedc00447947 */ /* 0x000fea000383ffff */
.L_x_12:
[----:B------:R-:W1:Y:S02]  /*26a60*/  SYNCS.PHASECHK.TRANS64.TRYWAIT P4, [UR11], R7 ;  /* 0x00000007ff0075a7 */ /* 0x000e64000808110b */
[----:B-1----:R-:W-:Y:S05]  /*26a70*/  @!P4 BRA `(.L_x_12) ;  /* 0xfffffffc00f8c947 */ /* 0x002fea000383ffff */
[----:B------:R-:W-:Y:S05]  /*26a80*/  BRA `(.L_x_11) ;  /* 0xffffff4c006c7947 */ /* 0x000fea000383ffff */
        .weak           $__internal_0_$__cuda_sm10x_tcgen05_guardrail_trap_col_being_dealloced_not_returned_by_alloc
        .type           $__internal_0_$__cuda_sm10x_tcgen05_guardrail_trap_col_being_dealloced_not_returned_by_alloc,@function
        .size           $__internal_0_$__cuda_sm10x_tcgen05_guardrail_trap_col_being_dealloced_not_returned_by_alloc,($__internal_1_$__cuda_sm10x_tcgen05_guardrail_trap_phase_invalid_during_alloc - $__internal_0_$__cuda_sm10x_tcgen05_guardrail_trap_col_being_dealloced_not_returned_by_alloc)
$__internal_0_$__cuda_sm10x_tcgen05_guardrail_trap_col_being_dealloced_not_returned_by_alloc:
[----:B------:R-:W-:Y:S05]  /*26a90*/  BPT.TRAP 0x1 ;  /* 0x000000040000795c */ /* 0x000fea0000300000 */
[----:B------:R-:W-:-:S04]  /*26aa0*/  IMAD.MOV.U32 R3, RZ, RZ, 0x0 ;  /* 0x00000000ff037424 */ /* 0x000fc800078e00ff */
[----:B------:R-:W-:Y:S05]  /*26ab0*/  RET.REL.NODEC R2 `(matmul_kernel) ;  /* 0xfffffd9402507950 */ /* 0x000fea0003c3ffff */
        .weak           $__internal_1_$__cuda_sm10x_tcgen05_guardrail_trap_phase_invalid_during_alloc
        .type           $__internal_1_$__cuda_sm10x_tcgen05_guardrail_trap_phase_invalid_during_alloc,@function
        .size           $__internal_1_$__cuda_sm10x_tcgen05_guardrail_trap_phase_invalid_during_alloc,($__internal_2_$__cuda_sm10x_tcgen05_guardrail_trap_unallocated_columns_being_dealloced - $__internal_1_$__cuda_sm10x_tcgen05_guardrail_trap_phase_invalid_during_alloc)
$__internal_1_$__cuda_sm10x_tcgen05_guardrail_trap_phase_invalid_during_alloc:
[----:B------:R-:W-:Y:S05]  /*26ac0*/  BPT.TRAP 0x1 ;  /* 0x000000040000795c */ /* 0x000fea0000300000 */
[----:B------:R-:W-:-:S04]  /*26ad0*/  IMAD.MOV.U32 R3, RZ, RZ, 0x0 ;  /* 0x00000000ff037424 */ /* 0x000fc800078e00ff */
[----:B------:R-:W-:Y:S05]  /*26ae0*/  RET.REL.NODEC R2 `(matmul_kernel) ;  /* 0xfffffd9402447950 */ /* 0x000fea0003c3ffff */
        .weak           $__internal_2_$__cuda_sm10x_tcgen05_guardrail_trap_unallocated_columns_being_dealloced
        .type           $__internal_2_$__cuda_sm10x_tcgen05_guardrail_trap_unallocated_columns_being_dealloced,@function
        .size           $__internal_2_$__cuda_sm10x_tcgen05_guardrail_trap_unallocated_columns_being_dealloced,(.L_x_20 - $__internal_2_$__cuda_sm10x_tcgen05_guardrail_trap_unallocated_columns_being_dealloced)
$__internal_2_$__cuda_sm10x_tcgen05_guardrail_trap_unallocated_columns_being_dealloced:
[----:B------:R-:W-:Y:S05]  /*26af0*/  BPT.TRAP 0x1 ;  /* 0x000000040000795c */ /* 0x000fea0000300000 */
[----:B------:R-:W-:-:S04]  /*26b00*/  IMAD.MOV.U32 R3, RZ, RZ, 0x0 ;  /* 0x00000000ff037424 */ /* 0x000fc800078e00ff */
[----:B------:R-:W-:Y:S05]  /*26b10*/  RET.REL.NODEC R2 `(matmul_kernel) ;  /* 0xfffffd9402387950 */ /* 0x000fea0003c3ffff */
.L_x_17:
[----:B------:R-:W-:-:S00]  /*26b20*/  BRA `(.L_x_17) ;  /* 0xfffffffc00fc7947 */ /* 0x000fc0000383ffff */
[----:B------:R-:W-:-:S00]  /*26b30*/  NOP ;  /* 0x0000000000007918 */ /* 0x000fc00000000000 */
        /* <DEDUP_REMOVED lines=12> */
.L_x_20:


//--------------------- .nv.shared.matmul_kernel  --------------------------
	.section	.nv.shared.matmul_kernel,"aw",@nobits
	.sectionflags	@""
	.align	16
	.zero		1024


//--------------------- .nv.shared.reserved.0     --------------------------
	.section	.nv.shared.reserved.0,"aw",@nobits
	.align	8
	.weak		__nv_reservedSMEM_offset_0_alias
	.size		__nv_reservedSMEM_offset_0_alias, 0, 64
	.other		__nv_reservedSMEM_offset_0_alias,@"STO_CUDA_RESERVED_SHARED STV_DEFAULT"
__nv_reservedSMEM_offset_0_alias:
	.zero		0
.nv.shared.reserved.0:
	.zero		64
	.weak		__nv_reservedSMEM_allocation_phase
	.type		__nv_reservedSMEM_allocation_phase,@object
	.size		__nv_reservedSMEM_allocation_phase,(.L_0 - __nv_reservedSMEM_allocation_phase)
__nv_reservedSMEM_allocation_phase:
	.zero		1
.L_0:
	.zero		7
	.weak		__nv_reservedSMEM_devtool_atexit_pc
	.type		__nv_reservedSMEM_devtool_atexit_pc,@object
	.size		__nv_reservedSMEM_devtool_atexit_pc,(__nv_reservedSMEM_allocation_mask - __nv_reservedSMEM_devtool_atexit_pc)
__nv_reservedSMEM_devtool_atexit_pc:
	.zero		8
	.weak		__nv_reservedSMEM_allocation_mask
	.type		__nv_reservedSMEM_allocation_mask,@object
	.size		__nv_reservedSMEM_allocation_mask,(.L_2 - __nv_reservedSMEM_allocation_mask)
__nv_reservedSMEM_allocation_mask:
	.zero		4
.L_2:


//--------------------- .nv.constant0.matmul_kernel --------------------------
	.section	.nv.constant0.matmul_kernel,"a",@progbits
	.sectionflags	@""
	.align	4
.nv.constant0.matmul_kernel:
	.zero		976


//--------------------- SYMBOLS --------------------------

	.type		.nv.reservedSmem.offset0,@object
	.size		.nv.reservedSmem.offset0,0x4
	.type		.nv.reservedSmem.cap,@object
	.size		.nv.reservedSmem.cap,0x4
